	.target	sm_75

	.elftype	@"ET_EXEC"


//--------------------- .note.nv.tkinfo           --------------------------
	.section	.note.nv.tkinfo,"",@"SHT_NOTE"
	.sectionflags	@"SHF_NOTE_NV_TKINFO"
	.tkinfo
        /*0018*/ 	.word	0x00000002
        /*0030*/ 	.string	""
        /*0030*/ 	.string	"ptxas"
        /*0030*/ 	.string	"Cuda compilation tools, release 13.0, V13.0.88"
        /*0030*/ 	.string	"Build cuda_13.0.r13.0/compiler.36424714_0"
        /*0030*/ 	.string	"-arch sm_75 -m 64 "



//--------------------- .note.nv.cuinfo           --------------------------
	.section	.note.nv.cuinfo,"",@"SHT_NOTE"
	.sectionflags	@"SHF_NOTE_NV_CUINFO"
        /*0018*/ 	.short	0x0002
        /*001a*/ 	.short	0x004b
        /*001c*/ 	.short	0x0082
	.zero		2


//--------------------- .nv.info                  --------------------------
	.section	.nv.info,"",@"SHT_CUDA_INFO"
	.align	4


	//----- nvinfo : EIATTR_REGCOUNT
	.align		4
        /*0000*/ 	.byte	0x04, 0x2f
        /*0002*/ 	.short	(.L_12 - .L_11)
	.align		4
.L_11:
        /*0004*/ 	.word	index@(_ZN7cutlass6KernelINS_4gemm6kernel4GemmINS1_11threadblock12MmaPipelinedINS1_9GemmShapeILi64ELi64ELi32EEENS_9transform11threadblock22PredicatedTileIteratorINS_11MatrixShapeILi64ELi32EEENS_6half_tENS_6layout8RowMajorELi1ENS8_29PitchLinearWarpRakedThreadMapINS_16PitchLinearShapeILi32ELi64EEELi128ENSH_ILi4ELi8EEELi8EEELi8ELb0ENSE_9NoPermuteEEENS9_19RegularTileIteratorISC_SD_NSE_37RowMajorTensorOpMultiplicandCrosswiseILi16ELi32EEELi0ESK_Li16EEENSA_INSB_ILi32ELi64EEESD_NSE_11ColumnMajorELi0ESK_Li8ELb0ESL_EENSN_ISR_SD_NSE_40ColumnMajorTensorOpMultiplicandCrosswiseILi16ELi32EEELi1ESK_Li16EEESD_SF_NS4_9MmaPolicyINS1_4warp11MmaTensorOpINS6_ILi32ELi32ELi32EEESD_SP_SD_SV_SD_SF_NSY_17MmaTensorOpPolicyINS_4arch3MmaINS6_ILi16ELi8ELi8EEELi32ESD_SF_SD_SS_SD_SF_NS12_13OpMultiplyAddEEENSB_ILi1ELi1EEEEELi1ELb0EbEENSB_ILi0ELi0EEES1A_Li1EEENS_21NumericArrayConverterISD_SD_Li16ELNS_15FloatRoundStyleE2ENS8_6thread14UnaryTransform8IdentityEEES1H_bEENS_8epilogue11threadblock8EpilogueIS7_S19_Li1ENS1K_22PredicatedTileIteratorINS1K_26OutputTileOptimalThreadMapINS1K_15OutputTileShapeILi64ELi8ELi2ELi1ELi1EEENS1O_ILi1ELi4ELi1ELi1ELi4EEELi128ELi8ELi16EEESD_Lb0ESL_Lb0EEENS1J_4warp24FragmentIteratorTensorOpIS10_S14_SD_NS_5ArrayISD_Li4ELb0EEESF_EENS1T_20TileIteratorTensorOpIS10_S14_SD_SF_EENS1K_18SharedLoadIteratorINS1R_18CompactedThreadMapESD_Li16EEENS1J_6thread21LinearCombinationReluISD_Li8ESD_SD_LNS23_9ScaleType4KindE1ELS1D_2EEENSB_ILi0ELi16EEELi1ELi1EEENS4_30GemmIdentityThreadblockSwizzleILi1EEELb0EEEEEvNT_6ParamsE)
        /*0008*/ 	.word	0x00000050


	//----- nvinfo : EIATTR_FRAME_SIZE
	.align		4
.L_12:
        /*000c*/ 	.byte	0x04, 0x11
        /*000e*/ 	.short	(.L_14 - .L_13)
	.align		4
.L_13:
        /*0010*/ 	.word	index@(_ZN7cutlass6KernelINS_4gemm6kernel4GemmINS1_11threadblock12MmaPipelinedINS1_9GemmShapeILi64ELi64ELi32EEENS_9transform11threadblock22PredicatedTileIteratorINS_11MatrixShapeILi64ELi32EEENS_6half_tENS_6layout8RowMajorELi1ENS8_29PitchLinearWarpRakedThreadMapINS_16PitchLinearShapeILi32ELi64EEELi128ENSH_ILi4ELi8EEELi8EEELi8ELb0ENSE_9NoPermuteEEENS9_19RegularTileIteratorISC_SD_NSE_37RowMajorTensorOpMultiplicandCrosswiseILi16ELi32EEELi0ESK_Li16EEENSA_INSB_ILi32ELi64EEESD_NSE_11ColumnMajorELi0ESK_Li8ELb0ESL_EENSN_ISR_SD_NSE_40ColumnMajorTensorOpMultiplicandCrosswiseILi16ELi32EEELi1ESK_Li16EEESD_SF_NS4_9MmaPolicyINS1_4warp11MmaTensorOpINS6_ILi32ELi32ELi32EEESD_SP_SD_SV_SD_SF_NSY_17MmaTensorOpPolicyINS_4arch3MmaINS6_ILi16ELi8ELi8EEELi32ESD_SF_SD_SS_SD_SF_NS12_13OpMultiplyAddEEENSB_ILi1ELi1EEEEELi1ELb0EbEENSB_ILi0ELi0EEES1A_Li1EEENS_21NumericArrayConverterISD_SD_Li16ELNS_15FloatRoundStyleE2ENS8_6thread14UnaryTransform8IdentityEEES1H_bEENS_8epilogue11threadblock8EpilogueIS7_S19_Li1ENS1K_22PredicatedTileIteratorINS1K_26OutputTileOptimalThreadMapINS1K_15OutputTileShapeILi64ELi8ELi2ELi1ELi1EEENS1O_ILi1ELi4ELi1ELi1ELi4EEELi128ELi8ELi16EEESD_Lb0ESL_Lb0EEENS1J_4warp24FragmentIteratorTensorOpIS10_S14_SD_NS_5ArrayISD_Li4ELb0EEESF_EENS1T_20TileIteratorTensorOpIS10_S14_SD_SF_EENS1K_18SharedLoadIteratorINS1R_18CompactedThreadMapESD_Li16EEENS1J_6thread21LinearCombinationReluISD_Li8ESD_SD_LNS23_9ScaleType4KindE1ELS1D_2EEENSB_ILi0ELi16EEELi1ELi1EEENS4_30GemmIdentityThreadblockSwizzleILi1EEELb0EEEEEvNT_6ParamsE)
        /*0014*/ 	.word	0x00000000


	//----- nvinfo : EIATTR_REGCOUNT
	.align		4
.L_14:
        /*0018*/ 	.byte	0x04, 0x2f
        /*001a*/ 	.short	(.L_16 - .L_15)
	.align		4
.L_15:
        /*001c*/ 	.word	index@(_ZN7cutlass6KernelINS_4gemm6kernel4GemmINS1_11threadblock12MmaPipelinedINS1_9GemmShapeILi128ELi128ELi32EEENS_9transform11threadblock22PredicatedTileIteratorINS_11MatrixShapeILi128ELi32EEENS_6half_tENS_6layout8RowMajorELi1ENS8_29PitchLinearWarpRakedThreadMapINS_16PitchLinearShapeILi32ELi128EEELi128ENSH_ILi4ELi8EEELi8EEELi8ELb0ENSE_9NoPermuteEEENS9_19RegularTileIteratorISC_SD_NSE_37RowMajorTensorOpMultiplicandCrosswiseILi16ELi32EEELi0ESK_Li16EEENSA_INSB_ILi32ELi128EEESD_NSE_11ColumnMajorELi0ESK_Li8ELb0ESL_EENSN_ISR_SD_NSE_40ColumnMajorTensorOpMultiplicandCrosswiseILi16ELi32EEELi1ESK_Li16EEESD_SF_NS4_9MmaPolicyINS1_4warp11MmaTensorOpINS6_ILi64ELi64ELi32EEESD_SP_SD_SV_SD_SF_NSY_17MmaTensorOpPolicyINS_4arch3MmaINS6_ILi16ELi8ELi8EEELi32ESD_SF_SD_SS_SD_SF_NS12_13OpMultiplyAddEEENSB_ILi1ELi1EEEEELi1ELb0EbEENSB_ILi0ELi0EEES1A_Li1EEENS_21NumericArrayConverterISD_SD_Li32ELNS_15FloatRoundStyleE2ENS8_6thread14UnaryTransform8IdentityEEES1H_bEENS_8epilogue11threadblock8EpilogueIS7_S19_Li1ENS1K_22PredicatedTileIteratorINS1K_26OutputTileOptimalThreadMapINS1K_15OutputTileShapeILi128ELi8ELi2ELi1ELi1EEENS1O_ILi1ELi8ELi1ELi1ELi8EEELi128ELi8ELi16EEESD_Lb0ESL_Lb0EEENS1J_4warp24FragmentIteratorTensorOpIS10_S14_SD_NS_5ArrayISD_Li4ELb0EEESF_EENS1T_20TileIteratorTensorOpIS10_S14_SD_SF_EENS1K_18SharedLoadIteratorINS1R_18CompactedThreadMapESD_Li16EEENS1J_6thread21LinearCombinationReluISD_Li8ESD_SD_LNS23_9ScaleType4KindE1ELS1D_2EEENSB_ILi0ELi16EEELi1ELi1EEENS4_30GemmIdentityThreadblockSwizzleILi1EEELb0EEEEEvNT_6ParamsE)
        /*0020*/ 	.word	0x000000a0


	//----- nvinfo : EIATTR_FRAME_SIZE
	.align		4
.L_16:
        /*0024*/ 	.byte	0x04, 0x11
        /*0026*/ 	.short	(.L_18 - .L_17)
	.align		4
.L_17:
        /*0028*/ 	.word	index@(_ZN7cutlass6KernelINS_4gemm6kernel4GemmINS1_11threadblock12MmaPipelinedINS1_9GemmShapeILi128ELi128ELi32EEENS_9transform11threadblock22PredicatedTileIteratorINS_11MatrixShapeILi128ELi32EEENS_6half_tENS_6layout8RowMajorELi1ENS8_29PitchLinearWarpRakedThreadMapINS_16PitchLinearShapeILi32ELi128EEELi128ENSH_ILi4ELi8EEELi8EEELi8ELb0ENSE_9NoPermuteEEENS9_19RegularTileIteratorISC_SD_NSE_37RowMajorTensorOpMultiplicandCrosswiseILi16ELi32EEELi0ESK_Li16EEENSA_INSB_ILi32ELi128EEESD_NSE_11ColumnMajorELi0ESK_Li8ELb0ESL_EENSN_ISR_SD_NSE_40ColumnMajorTensorOpMultiplicandCrosswiseILi16ELi32EEELi1ESK_Li16EEESD_SF_NS4_9MmaPolicyINS1_4warp11MmaTensorOpINS6_ILi64ELi64ELi32EEESD_SP_SD_SV_SD_SF_NSY_17MmaTensorOpPolicyINS_4arch3MmaINS6_ILi16ELi8ELi8EEELi32ESD_SF_SD_SS_SD_SF_NS12_13OpMultiplyAddEEENSB_ILi1ELi1EEEEELi1ELb0EbEENSB_ILi0ELi0EEES1A_Li1EEENS_21NumericArrayConverterISD_SD_Li32ELNS_15FloatRoundStyleE2ENS8_6thread14UnaryTransform8IdentityEEES1H_bEENS_8epilogue11threadblock8EpilogueIS7_S19_Li1ENS1K_22PredicatedTileIteratorINS1K_26OutputTileOptimalThreadMapINS1K_15OutputTileShapeILi128ELi8ELi2ELi1ELi1EEENS1O_ILi1ELi8ELi1ELi1ELi8EEELi128ELi8ELi16EEESD_Lb0ESL_Lb0EEENS1J_4warp24FragmentIteratorTensorOpIS10_S14_SD_NS_5ArrayISD_Li4ELb0EEESF_EENS1T_20TileIteratorTensorOpIS10_S14_SD_SF_EENS1K_18SharedLoadIteratorINS1R_18CompactedThreadMapESD_Li16EEENS1J_6thread21LinearCombinationReluISD_Li8ESD_SD_LNS23_9ScaleType4KindE1ELS1D_2EEENSB_ILi0ELi16EEELi1ELi1EEENS4_30GemmIdentityThreadblockSwizzleILi1EEELb0EEEEEvNT_6ParamsE)
        /*002c*/ 	.word	0x00000000


	//----- nvinfo : EIATTR_REGCOUNT
	.align		4
.L_18:
        /*0030*/ 	.byte	0x04, 0x2f
        /*0032*/ 	.short	(.L_20 - .L_19)
	.align		4
.L_19:
        /*0034*/ 	.word	index@(_ZN7cutlass6KernelINS_4gemm6kernel7B2bGemmINS1_11threadblock30B2bMmaPipelinedSmemAccumulatorINS1_9GemmShapeILi64ELi64ELi32EEENS_9transform11threadblock22PredicatedTileIteratorINS_11MatrixShapeILi64ELi32EEENS_6half_tENS_6layout8RowMajorELi1ENS8_29PitchLinearWarpRakedThreadMapINS_16PitchLinearShapeILi32ELi64EEELi128ENSH_ILi4ELi8EEELi8EEELi8ELb0ENSE_9NoPermuteEEENS9_19RegularTileIteratorISC_SD_NSE_37RowMajorTensorOpMultiplicandCrosswiseILi16ELi32EEELi0ESK_Li16EEENSA_INSB_ILi32ELi64EEESD_NSE_11ColumnMajorELi0ESK_Li8ELb0ESL_EENSN_ISR_SD_NSE_40ColumnMajorTensorOpMultiplicandCrosswiseILi16ELi32EEELi1ESK_Li16EEENS9_14VectorIteratorINS9_30PredicatedVectorAccessIteratorINSB_ILi64ELi64EEENSB_ILi32ELi32EEESD_SF_Li2ELb0EEEEENS_8epilogue4warp24FragmentIteratorTensorOpINS6_ILi32ELi32ELi32EEENS6_ILi16ELi8ELi8EEESD_NS_5ArrayISD_Li4ELb0EEESF_EENS14_20TileIteratorTensorOpIS16_S17_SD_SF_EENS6_ILi64ELi256ELi32EEENS1_4warp41MmaTensorOpMultiplicandTileAccessIteratorISC_LNS1_7OperandE0ESD_SF_NSB_ILi16ELi8EEELi1ELi32ELb1ELi1EEENSA_INSB_ILi32ELi256EEESD_SS_Li0ENSG_INSH_ILi32ELi256EEELi128ESJ_Li8EEELi8ELb0ESL_EENSN_IS1J_SD_SV_Li1ES1L_Li16EEESD_SF_NS13_6thread21LinearCombinationReluISD_Li4ESD_SD_LNS1O_9ScaleType4KindE2ELNS_15FloatRoundStyleE2EEENS4_9MmaPolicyINS1E_11MmaTensorOpIS16_SD_SP_SD_SV_SD_SF_NS1E_17MmaTensorOpPolicyINS_4arch3MmaIS17_Li32ESD_SF_SD_SS_SD_SF_NS1X_13OpMultiplyAddEEENSB_ILi1ELi1EEEEELi1ELb0EbEENSB_ILi0ELi0EEES24_Li1EEENS1U_INS1V_IS7_SD_SP_SD_SV_SD_SF_S22_Li1ELb0EbEES24_S24_Li1EEENS_21NumericArrayConverterISD_SD_Li16ELS1S_2ENS8_6thread14UnaryTransform8IdentityEEES2C_NS28_ISD_SD_Li64ELS1S_2ES2B_EEbEENS13_11threadblock8EpilogueIS1D_S26_Li1ENS2F_22PredicatedTileIteratorINS2F_26OutputTileOptimalThreadMapINS2F_15OutputTileShapeILi256ELi8ELi1ELi1ELi1EEENS2J_ILi1ELi8ELi1ELi1ELi8EEELi128ELi8ELi16EEESD_Lb0ESL_Lb0EEENS15_IS7_S17_SD_S19_SF_EENS1B_IS7_S17_SD_SF_EENS2F_18SharedLoadIteratorINS2M_18CompactedThreadMapESD_Li16EEENS1P_ISD_Li8ESD_SD_LS1R_1ELS1S_2EEENSB_ILi0ELi16EEELi1ELi1EEENS4_30GemmIdentityThreadblockSwizzleILi1EEEEEEEvNT_6ParamsE)
        /*0038*/ 	.word	0x000000bc


	//----- nvinfo : EIATTR_FRAME_SIZE
	.align		4
.L_20:
        /*003c*/ 	.byte	0x04, 0x11
        /*003e*/ 	.short	(.L_22 - .L_21)
	.align		4
.L_21:
        /*0040*/ 	.word	index@(_ZN7cutlass6KernelINS_4gemm6kernel7B2bGemmINS1_11threadblock30B2bMmaPipelinedSmemAccumulatorINS1_9GemmShapeILi64ELi64ELi32EEENS_9transform11threadblock22PredicatedTileIteratorINS_11MatrixShapeILi64ELi32EEENS_6half_tENS_6layout8RowMajorELi1ENS8_29PitchLinearWarpRakedThreadMapINS_16PitchLinearShapeILi32ELi64EEELi128ENSH_ILi4ELi8EEELi8EEELi8ELb0ENSE_9NoPermuteEEENS9_19RegularTileIteratorISC_SD_NSE_37RowMajorTensorOpMultiplicandCrosswiseILi16ELi32EEELi0ESK_Li16EEENSA_INSB_ILi32ELi64EEESD_NSE_11ColumnMajorELi0ESK_Li8ELb0ESL_EENSN_ISR_SD_NSE_40ColumnMajorTensorOpMultiplicandCrosswiseILi16ELi32EEELi1ESK_Li16EEENS9_14VectorIteratorINS9_30PredicatedVectorAccessIteratorINSB_ILi64ELi64EEENSB_ILi32ELi32EEESD_SF_Li2ELb0EEEEENS_8epilogue4warp24FragmentIteratorTensorOpINS6_ILi32ELi32ELi32EEENS6_ILi16ELi8ELi8EEESD_NS_5ArrayISD_Li4ELb0EEESF_EENS14_20TileIteratorTensorOpIS16_S17_SD_SF_EENS6_ILi64ELi256ELi32EEENS1_4warp41MmaTensorOpMultiplicandTileAccessIteratorISC_LNS1_7OperandE0ESD_SF_NSB_ILi16ELi8EEELi1ELi32ELb1ELi1EEENSA_INSB_ILi32ELi256EEESD_SS_Li0ENSG_INSH_ILi32ELi256EEELi128ESJ_Li8EEELi8ELb0ESL_EENSN_IS1J_SD_SV_Li1ES1L_Li16EEESD_SF_NS13_6thread21LinearCombinationReluISD_Li4ESD_SD_LNS1O_9ScaleType4KindE2ELNS_15FloatRoundStyleE2EEENS4_9MmaPolicyINS1E_11MmaTensorOpIS16_SD_SP_SD_SV_SD_SF_NS1E_17MmaTensorOpPolicyINS_4arch3MmaIS17_Li32ESD_SF_SD_SS_SD_SF_NS1X_13OpMultiplyAddEEENSB_ILi1ELi1EEEEELi1ELb0EbEENSB_ILi0ELi0EEES24_Li1EEENS1U_INS1V_IS7_SD_SP_SD_SV_SD_SF_S22_Li1ELb0EbEES24_S24_Li1EEENS_21NumericArrayConverterISD_SD_Li16ELS1S_2ENS8_6thread14UnaryTransform8IdentityEEES2C_NS28_ISD_SD_Li64ELS1S_2ES2B_EEbEENS13_11threadblock8EpilogueIS1D_S26_Li1ENS2F_22PredicatedTileIteratorINS2F_26OutputTileOptimalThreadMapINS2F_15OutputTileShapeILi256ELi8ELi1ELi1ELi1EEENS2J_ILi1ELi8ELi1ELi1ELi8EEELi128ELi8ELi16EEESD_Lb0ESL_Lb0EEENS15_IS7_S17_SD_S19_SF_EENS1B_IS7_S17_SD_SF_EENS2F_18SharedLoadIteratorINS2M_18CompactedThreadMapESD_Li16EEENS1P_ISD_Li8ESD_SD_LS1R_1ELS1S_2EEENSB_ILi0ELi16EEELi1ELi1EEENS4_30GemmIdentityThreadblockSwizzleILi1EEEEEEEvNT_6ParamsE)
        /*0044*/ 	.word	0x00000000


	//----- nvinfo : EIATTR_REGCOUNT
	.align		4
.L_22:
        /*0048*/ 	.byte	0x04, 0x2f
        /*004a*/ 	.short	(.L_24 - .L_23)
	.align		4
.L_23:
        /*004c*/ 	.word	index@(_ZN7cutlass9reference6device6kernel4GemmINS_9TensorRefINS_6half_tENS_6layout8RowMajorEEENS4_IS5_NS6_11ColumnMajorEEES8_S5_S5_NS_11MatrixShapeILi4ELi4EEENS_12multiply_addIS5_S5_S5_EENS_16NumericConverterIS5_S5_LNS_15FloatRoundStyleE2EEEEEvNS_4gemm9GemmCoordET2_T_T0_SK_T1_SN_T3_)
        /*0050*/ 	.word	0x00000040


	//----- nvinfo : EIATTR_FRAME_SIZE
	.align		4
.L_24:
        /*0054*/ 	.byte	0x04, 0x11
        /*0056*/ 	.short	(.L_26 - .L_25)
	.align		4
.L_25:
        /*0058*/ 	.word	index@(_ZN7cutlass9reference6device6kernel4GemmINS_9TensorRefINS_6half_tENS_6layout8RowMajorEEENS4_IS5_NS6_11ColumnMajorEEES8_S5_S5_NS_11MatrixShapeILi4ELi4EEENS_12multiply_addIS5_S5_S5_EENS_16NumericConverterIS5_S5_LNS_15FloatRoundStyleE2EEEEEvNS_4gemm9GemmCoordET2_T_T0_SK_T1_SN_T3_)
        /*005c*/ 	.word	0x00000000


	//----- nvinfo : EIATTR_REGCOUNT
	.align		4
.L_26:
        /*0060*/ 	.byte	0x04, 0x2f
        /*0062*/ 	.short	(.L_28 - .L_27)
	.align		4
.L_27:
        /*0064*/ 	.word	index@(_ZN7cutlass9reference6device6kernel13TensorForEachINS1_6detail14TensorReLuFuncINS_6half_tENS_6layout8RowMajorEEELi2ENS9_6ParamsEEEvNS_5CoordIXT0_EilEET1_)
        /*0068*/ 	.word	0x00000011


	//----- nvinfo : EIATTR_FRAME_SIZE
	.align		4
.L_28:
        /*006c*/ 	.byte	0x04, 0x11
        /*006e*/ 	.short	(.L_30 - .L_29)
	.align		4
.L_29:
        /*0070*/ 	.word	index@($__internal_0_$__cuda_sm20_div_s64)
        /*0074*/ 	.word	0x00000000


	//----- nvinfo : EIATTR_FRAME_SIZE
	.align		4
.L_30:
        /*0078*/ 	.byte	0x04, 0x11
        /*007a*/ 	.short	(.L_32 - .L_31)
	.align		4
.L_31:
        /*007c*/ 	.word	index@(_ZN7cutlass9reference6device6kernel13TensorForEachINS1_6detail14TensorReLuFuncINS_6half_tENS_6layout8RowMajorEEELi2ENS9_6ParamsEEEvNS_5CoordIXT0_EilEET1_)
        /*0080*/ 	.word	0x00000000


	//----- nvinfo : EIATTR_REGCOUNT
	.align		4
.L_32:
        /*0084*/ 	.byte	0x04, 0x2f
        /*0086*/ 	.short	(.L_34 - .L_33)
	.align		4
.L_33:
        /*0088*/ 	.word	index@(_ZN7cutlass9reference6device6kernel11GemmComplexINS_6half_tENS_6layout8RowMajorES4_NS5_11ColumnMajorES4_S6_S4_S4_S4_NS_16NumericConverterIS4_S4_LNS_15FloatRoundStyleE2EEENS_12multiply_addIS4_S4_S4_EELi4ELi4EEEvNS_4gemm9GemmCoordET5_NS_9TensorRefIT_T0_EENS_16ComplexTransformENSG_IT1_T2_EESK_SF_NSG_IT3_T4_EENSG_IT7_SP_EET6_illll)
        /*008c*/ 	.word	0x000000a5


	//----- nvinfo : EIATTR_FRAME_SIZE
	.align		4
.L_34:
        /*0090*/ 	.byte	0x04, 0x11
        /*0092*/ 	.short	(.L_36 - .L_35)
	.align		4
.L_35:
        /*0094*/ 	.word	index@(_ZN7cutlass9reference6device6kernel11GemmComplexINS_6half_tENS_6layout8RowMajorES4_NS5_11ColumnMajorES4_S6_S4_S4_S4_NS_16NumericConverterIS4_S4_LNS_15FloatRoundStyleE2EEENS_12multiply_addIS4_S4_S4_EELi4ELi4EEEvNS_4gemm9GemmCoordET5_NS_9TensorRefIT_T0_EENS_16ComplexTransformENSG_IT1_T2_EESK_SF_NSG_IT3_T4_EENSG_IT7_SP_EET6_illll)
        /*0098*/ 	.word	0x00000000


	//----- nvinfo : EIATTR_REGCOUNT
	.align		4
.L_36:
        /*009c*/ 	.byte	0x04, 0x2f
        /*009e*/ 	.short	(.L_38 - .L_37)
	.align		4
.L_37:
        /*00a0*/ 	.word	index@(_ZN7cutlass9reference6device6kernel11GemmComplexINS_6half_tENS_6layout8RowMajorES4_NS5_11ColumnMajorES4_S6_S4_S4_S4_NS_16NumericConverterIS4_S4_LNS_15FloatRoundStyleE2EEENS_12multiply_addIS4_S4_S4_EELi4ELi16EEEvNS_4gemm9GemmCoordET5_NS_9TensorRefIT_T0_EENS_16ComplexTransformENSG_IT1_T2_EESK_SF_NSG_IT3_T4_EENSG_IT7_SP_EET6_illll)
        /*00a4*/ 	.word	0x000000ff


	//----- nvinfo : EIATTR_FRAME_SIZE
	.align		4
.L_38:
        /*00a8*/ 	.byte	0x04, 0x11
        /*00aa*/ 	.short	(.L_40 - .L_39)
	.align		4
.L_39:
        /*00ac*/ 	.word	index@(_ZN7cutlass9reference6device6kernel11GemmComplexINS_6half_tENS_6layout8RowMajorES4_NS5_11ColumnMajorES4_S6_S4_S4_S4_NS_16NumericConverterIS4_S4_LNS_15FloatRoundStyleE2EEENS_12multiply_addIS4_S4_S4_EELi4ELi16EEEvNS_4gemm9GemmCoordET5_NS_9TensorRefIT_T0_EENS_16ComplexTransformENSG_IT1_T2_EESK_SF_NSG_IT3_T4_EENSG_IT7_SP_EET6_illll)
        /*00b0*/ 	.word	0x00000070


	//----- nvinfo : EIATTR_REGCOUNT
	.align		4
.L_40:
        /*00b4*/ 	.byte	0x04, 0x2f
        /*00b6*/ 	.short	(.L_42 - .L_41)
	.align		4
.L_41:
        /*00b8*/ 	.word	index@(_ZN7cutlass9reference6device6kernel26TensorScaleBiasGemmBatchedINS_9TensorRefINS_6half_tENS_6layout8RowMajorEEES8_S5_S8_NS_16NumericConverterIS5_S5_LNS_15FloatRoundStyleE2EEELi4ELi4EEEvNS_4gemm9GemmCoordET_T0_T1_T2_SH_illll)
        /*00bc*/ 	.word	0x00000080


	//----- nvinfo : EIATTR_FRAME_SIZE
	.align		4
.L_42:
        /*00c0*/ 	.byte	0x04, 0x11
        /*00c2*/ 	.short	(.L_44 - .L_43)
	.align		4
.L_43:
        /*00c4*/ 	.word	index@(_ZN7cutlass9reference6device6kernel26TensorScaleBiasGemmBatchedINS_9TensorRefINS_6half_tENS_6layout8RowMajorEEES8_S5_S8_NS_16NumericConverterIS5_S5_LNS_15FloatRoundStyleE2EEELi4ELi4EEEvNS_4gemm9GemmCoordET_T0_T1_T2_SH_illll)
        /*00c8*/ 	.word	0x00000000


	//----- nvinfo : EIATTR_MIN_STACK_SIZE
	.align		4
.L_44:
        /*00cc*/ 	.byte	0x04, 0x12
        /*00ce*/ 	.short	(.L_46 - .L_45)
	.align		4
.L_45:
        /*00d0*/ 	.word	index@(_ZN7cutlass6KernelINS_4gemm6kernel7B2bGemmINS1_11threadblock30B2bMmaPipelinedSmemAccumulatorINS1_9GemmShapeILi64ELi64ELi32EEENS_9transform11threadblock22PredicatedTileIteratorINS_11MatrixShapeILi64ELi32EEENS_6half_tENS_6layout8RowMajorELi1ENS8_29PitchLinearWarpRakedThreadMapINS_16PitchLinearShapeILi32ELi64EEELi128ENSH_ILi4ELi8EEELi8EEELi8ELb0ENSE_9NoPermuteEEENS9_19RegularTileIteratorISC_SD_NSE_37RowMajorTensorOpMultiplicandCrosswiseILi16ELi32EEELi0ESK_Li16EEENSA_INSB_ILi32ELi64EEESD_NSE_11ColumnMajorELi0ESK_Li8ELb0ESL_EENSN_ISR_SD_NSE_40ColumnMajorTensorOpMultiplicandCrosswiseILi16ELi32EEELi1ESK_Li16EEENS9_14VectorIteratorINS9_30PredicatedVectorAccessIteratorINSB_ILi64ELi64EEENSB_ILi32ELi32EEESD_SF_Li2ELb0EEEEENS_8epilogue4warp24FragmentIteratorTensorOpINS6_ILi32ELi32ELi32EEENS6_ILi16ELi8ELi8EEESD_NS_5ArrayISD_Li4ELb0EEESF_EENS14_20TileIteratorTensorOpIS16_S17_SD_SF_EENS6_ILi64ELi256ELi32EEENS1_4warp41MmaTensorOpMultiplicandTileAccessIteratorISC_LNS1_7OperandE0ESD_SF_NSB_ILi16ELi8EEELi1ELi32ELb1ELi1EEENSA_INSB_ILi32ELi256EEESD_SS_Li0ENSG_INSH_ILi32ELi256EEELi128ESJ_Li8EEELi8ELb0ESL_EENSN_IS1J_SD_SV_Li1ES1L_Li16EEESD_SF_NS13_6thread21LinearCombinationReluISD_Li4ESD_SD_LNS1O_9ScaleType4KindE2ELNS_15FloatRoundStyleE2EEENS4_9MmaPolicyINS1E_11MmaTensorOpIS16_SD_SP_SD_SV_SD_SF_NS1E_17MmaTensorOpPolicyINS_4arch3MmaIS17_Li32ESD_SF_SD_SS_SD_SF_NS1X_13OpMultiplyAddEEENSB_ILi1ELi1EEEEELi1ELb0EbEENSB_ILi0ELi0EEES24_Li1EEENS1U_INS1V_IS7_SD_SP_SD_SV_SD_SF_S22_Li1ELb0EbEES24_S24_Li1EEENS_21NumericArrayConverterISD_SD_Li16ELS1S_2ENS8_6thread14UnaryTransform8IdentityEEES2C_NS28_ISD_SD_Li64ELS1S_2ES2B_EEbEENS13_11threadblock8EpilogueIS1D_S26_Li1ENS2F_22PredicatedTileIteratorINS2F_26OutputTileOptimalThreadMapINS2F_15OutputTileShapeILi256ELi8ELi1ELi1ELi1EEENS2J_ILi1ELi8ELi1ELi1ELi8EEELi128ELi8ELi16EEESD_Lb0ESL_Lb0EEENS15_IS7_S17_SD_S19_SF_EENS1B_IS7_S17_SD_SF_EENS2F_18SharedLoadIteratorINS2M_18CompactedThreadMapESD_Li16EEENS1P_ISD_Li8ESD_SD_LS1R_1ELS1S_2EEENSB_ILi0ELi16EEELi1ELi1EEENS4_30GemmIdentityThreadblockSwizzleILi1EEEEEEEvNT_6ParamsE)
        /*00d4*/ 	.word	0x00000000


	//----- nvinfo : EIATTR_MIN_STACK_SIZE
	.align		4
.L_46:
        /*00d8*/ 	.byte	0x04, 0x12
        /*00da*/ 	.short	(.L_48 - .L_47)
	.align		4
.L_47:
        /*00dc*/ 	.word	index@(_ZN7cutlass6KernelINS_4gemm6kernel4GemmINS1_11threadblock12MmaPipelinedINS1_9GemmShapeILi128ELi128ELi32EEENS_9transform11threadblock22PredicatedTileIteratorINS_11MatrixShapeILi128ELi32EEENS_6half_tENS_6layout8RowMajorELi1ENS8_29PitchLinearWarpRakedThreadMapINS_16PitchLinearShapeILi32ELi128EEELi128ENSH_ILi4ELi8EEELi8EEELi8ELb0ENSE_9NoPermuteEEENS9_19RegularTileIteratorISC_SD_NSE_37RowMajorTensorOpMultiplicandCrosswiseILi16ELi32EEELi0ESK_Li16EEENSA_INSB_ILi32ELi128EEESD_NSE_11ColumnMajorELi0ESK_Li8ELb0ESL_EENSN_ISR_SD_NSE_40ColumnMajorTensorOpMultiplicandCrosswiseILi16ELi32EEELi1ESK_Li16EEESD_SF_NS4_9MmaPolicyINS1_4warp11MmaTensorOpINS6_ILi64ELi64ELi32EEESD_SP_SD_SV_SD_SF_NSY_17MmaTensorOpPolicyINS_4arch3MmaINS6_ILi16ELi8ELi8EEELi32ESD_SF_SD_SS_SD_SF_NS12_13OpMultiplyAddEEENSB_ILi1ELi1EEEEELi1ELb0EbEENSB_ILi0ELi0EEES1A_Li1EEENS_21NumericArrayConverterISD_SD_Li32ELNS_15FloatRoundStyleE2ENS8_6thread14UnaryTransform8IdentityEEES1H_bEENS_8epilogue11threadblock8EpilogueIS7_S19_Li1ENS1K_22PredicatedTileIteratorINS1K_26OutputTileOptimalThreadMapINS1K_15OutputTileShapeILi128ELi8ELi2ELi1ELi1EEENS1O_ILi1ELi8ELi1ELi1ELi8EEELi128ELi8ELi16EEESD_Lb0ESL_Lb0EEENS1J_4warp24FragmentIteratorTensorOpIS10_S14_SD_NS_5ArrayISD_Li4ELb0EEESF_EENS1T_20TileIteratorTensorOpIS10_S14_SD_SF_EENS1K_18SharedLoadIteratorINS1R_18CompactedThreadMapESD_Li16EEENS1J_6thread21LinearCombinationReluISD_Li8ESD_SD_LNS23_9ScaleType4KindE1ELS1D_2EEENSB_ILi0ELi16EEELi1ELi1EEENS4_30GemmIdentityThreadblockSwizzleILi1EEELb0EEEEEvNT_6ParamsE)
        /*00e0*/ 	.word	0x00000000


	//----- nvinfo : EIATTR_MIN_STACK_SIZE
	.align		4
.L_48:
        /*00e4*/ 	.byte	0x04, 0x12
        /*00e6*/ 	.short	(.L_50 - .L_49)
	.align		4
.L_49:
        /*00e8*/ 	.word	index@(_ZN7cutlass6KernelINS_4gemm6kernel4GemmINS1_11threadblock12MmaPipelinedINS1_9GemmShapeILi64ELi64ELi32EEENS_9transform11threadblock22PredicatedTileIteratorINS_11MatrixShapeILi64ELi32EEENS_6half_tENS_6layout8RowMajorELi1ENS8_29PitchLinearWarpRakedThreadMapINS_16PitchLinearShapeILi32ELi64EEELi128ENSH_ILi4ELi8EEELi8EEELi8ELb0ENSE_9NoPermuteEEENS9_19RegularTileIteratorISC_SD_NSE_37RowMajorTensorOpMultiplicandCrosswiseILi16ELi32EEELi0ESK_Li16EEENSA_INSB_ILi32ELi64EEESD_NSE_11ColumnMajorELi0ESK_Li8ELb0ESL_EENSN_ISR_SD_NSE_40ColumnMajorTensorOpMultiplicandCrosswiseILi16ELi32EEELi1ESK_Li16EEESD_SF_NS4_9MmaPolicyINS1_4warp11MmaTensorOpINS6_ILi32ELi32ELi32EEESD_SP_SD_SV_SD_SF_NSY_17MmaTensorOpPolicyINS_4arch3MmaINS6_ILi16ELi8ELi8EEELi32ESD_SF_SD_SS_SD_SF_NS12_13OpMultiplyAddEEENSB_ILi1ELi1EEEEELi1ELb0EbEENSB_ILi0ELi0EEES1A_Li1EEENS_21NumericArrayConverterISD_SD_Li16ELNS_15FloatRoundStyleE2ENS8_6thread14UnaryTransform8IdentityEEES1H_bEENS_8epilogue11threadblock8EpilogueIS7_S19_Li1ENS1K_22PredicatedTileIteratorINS1K_26OutputTileOptimalThreadMapINS1K_15OutputTileShapeILi64ELi8ELi2ELi1ELi1EEENS1O_ILi1ELi4ELi1ELi1ELi4EEELi128ELi8ELi16EEESD_Lb0ESL_Lb0EEENS1J_4warp24FragmentIteratorTensorOpIS10_S14_SD_NS_5ArrayISD_Li4ELb0EEESF_EENS1T_20TileIteratorTensorOpIS10_S14_SD_SF_EENS1K_18SharedLoadIteratorINS1R_18CompactedThreadMapESD_Li16EEENS1J_6thread21LinearCombinationReluISD_Li8ESD_SD_LNS23_9ScaleType4KindE1ELS1D_2EEENSB_ILi0ELi16EEELi1ELi1EEENS4_30GemmIdentityThreadblockSwizzleILi1EEELb0EEEEEvNT_6ParamsE)
        /*00ec*/ 	.word	0x00000000


	//----- nvinfo : EIATTR_MIN_STACK_SIZE
	.align		4
.L_50:
        /*00f0*/ 	.byte	0x04, 0x12
        /*00f2*/ 	.short	(.L_52 - .L_51)
	.align		4
.L_51:
        /*00f4*/ 	.word	index@(_ZN7cutlass9reference6device6kernel26TensorScaleBiasGemmBatchedINS_9TensorRefINS_6half_tENS_6layout8RowMajorEEES8_S5_S8_NS_16NumericConverterIS5_S5_LNS_15FloatRoundStyleE2EEELi4ELi4EEEvNS_4gemm9GemmCoordET_T0_T1_T2_SH_illll)
        /*00f8*/ 	.word	0x00000000


	//----- nvinfo : EIATTR_MIN_STACK_SIZE
	.align		4
.L_52:
        /*00fc*/ 	.byte	0x04, 0x12
        /*00fe*/ 	.short	(.L_54 - .L_53)
	.align		4
.L_53:
        /*0100*/ 	.word	index@(_ZN7cutlass9reference6device6kernel11GemmComplexINS_6half_tENS_6layout8RowMajorES4_NS5_11ColumnMajorES4_S6_S4_S4_S4_NS_16NumericConverterIS4_S4_LNS_15FloatRoundStyleE2EEENS_12multiply_addIS4_S4_S4_EELi4ELi16EEEvNS_4gemm9GemmCoordET5_NS_9TensorRefIT_T0_EENS_16ComplexTransformENSG_IT1_T2_EESK_SF_NSG_IT3_T4_EENSG_IT7_SP_EET6_illll)
        /*0104*/ 	.word	0x00000070


	//----- nvinfo : EIATTR_MIN_STACK_SIZE
	.align		4
.L_54:
        /*0108*/ 	.byte	0x04, 0x12
        /*010a*/ 	.short	(.L_56 - .L_55)
	.align		4
.L_55:
        /*010c*/ 	.word	index@(_ZN7cutlass9reference6device6kernel11GemmComplexINS_6half_tENS_6layout8RowMajorES4_NS5_11ColumnMajorES4_S6_S4_S4_S4_NS_16NumericConverterIS4_S4_LNS_15FloatRoundStyleE2EEENS_12multiply_addIS4_S4_S4_EELi4ELi4EEEvNS_4gemm9GemmCoordET5_NS_9TensorRefIT_T0_EENS_16ComplexTransformENSG_IT1_T2_EESK_SF_NSG_IT3_T4_EENSG_IT7_SP_EET6_illll)
        /*0110*/ 	.word	0x00000000


	//----- nvinfo : EIATTR_MIN_STACK_SIZE
	.align		4
.L_56:
        /*0114*/ 	.byte	0x04, 0x12
        /*0116*/ 	.short	(.L_58 - .L_57)
	.align		4
.L_57:
        /*0118*/ 	.word	index@(_ZN7cutlass9reference6device6kernel13TensorForEachINS1_6detail14TensorReLuFuncINS_6half_tENS_6layout8RowMajorEEELi2ENS9_6ParamsEEEvNS_5CoordIXT0_EilEET1_)
        /*011c*/ 	.word	0x00000000


	//----- nvinfo : EIATTR_MIN_STACK_SIZE
	.align		4
.L_58:
        /*0120*/ 	.byte	0x04, 0x12
        /*0122*/ 	.short	(.L_60 - .L_59)
	.align		4
.L_59:
        /*0124*/ 	.word	index@(_ZN7cutlass9reference6device6kernel4GemmINS_9TensorRefINS_6half_tENS_6layout8RowMajorEEENS4_IS5_NS6_11ColumnMajorEEES8_S5_S5_NS_11MatrixShapeILi4ELi4EEENS_12multiply_addIS5_S5_S5_EENS_16NumericConverterIS5_S5_LNS_15FloatRoundStyleE2EEEEEvNS_4gemm9GemmCoordET2_T_T0_SK_T1_SN_T3_)
        /*0128*/ 	.word	0x00000000
.L_60:


//--------------------- .nv.info._ZN7cutlass9reference6device6kernel26TensorScaleBiasGemmBatchedINS_9TensorRefINS_6half_tENS_6layout8RowMajorEEES8_S5_S8_NS_16NumericConverterIS5_S5_LNS_15FloatRoundStyleE2EEELi4ELi4EEEvNS_4gemm9GemmCoordET_T0_T1_T2_SH_illll --------------------------
	.section	.nv.info._ZN7cutlass9reference6device6kernel26TensorScaleBiasGemmBatchedINS_9TensorRefINS_6half_tENS_6layout8RowMajorEEES8_S5_S8_NS_16NumericConverterIS5_S5_LNS_15FloatRoundStyleE2EEELi4ELi4EEEvNS_4gemm9GemmCoordET_T0_T1_T2_SH_illll,"",@"SHT_CUDA_INFO"
	.sectionflags	@""
	.align	4


	//----- nvinfo : EIATTR_SW_WAR
	.align		4
        /*0000*/ 	.byte	0x04, 0x36
        /*0002*/ 	.short	(.L_62 - .L_61)
.L_61:
        /*0004*/ 	.word	0x00000001


	//----- nvinfo : EIATTR_CUDA_API_VERSION
	.align		4
.L_62:
        /*0008*/ 	.byte	0x04, 0x37
        /*000a*/ 	.short	(.L_64 - .L_63)
.L_63:
        /*000c*/ 	.word	0x00000082


	//----- nvinfo : EIATTR_PARAM_CBANK
	.align		4
.L_64:
        /*0010*/ 	.byte	0x04, 0x0a
        /*0012*/ 	.short	(.L_66 - .L_65)
	.align		4
.L_65:
        /*0014*/ 	.word	index@(.nv.constant0._ZN7cutlass9reference6device6kernel26TensorScaleBiasGemmBatchedINS_9TensorRefINS_6half_tENS_6layout8RowMajorEEES8_S5_S8_NS_16NumericConverterIS5_S5_LNS_15FloatRoundStyleE2EEELi4ELi4EEEvNS_4gemm9GemmCoordET_T0_T1_T2_SH_illll)
        /*0018*/ 	.short	0x0160
        /*001a*/ 	.short	0x0080


	//----- nvinfo : EIATTR_CBANK_PARAM_SIZE
	.align		4
.L_66:
        /*001c*/ 	.byte	0x03, 0x19
        /*001e*/ 	.short	0x0080


	//----- nvinfo : EIATTR_KPARAM_INFO
	.align		4
        /*0020*/ 	.byte	0x04, 0x17
        /*0022*/ 	.short	(.L_68 - .L_67)
.L_67:
        /*0024*/ 	.word	0x00000000
        /*0028*/ 	.short	0x000a
        /*002a*/ 	.short	0x0078
        /*002c*/ 	.byte	0x00, 0xf0, 0x21, 0x00


	//----- nvinfo : EIATTR_KPARAM_INFO
	.align		4
.L_68:
        /*0030*/ 	.byte	0x04, 0x17
        /*0032*/ 	.short	(.L_70 - .L_69)
.L_69:
        /*0034*/ 	.word	0x00000000
        /*0038*/ 	.short	0x0009
        /*003a*/ 	.short	0x0070
        /*003c*/ 	.byte	0x00, 0xf0, 0x21, 0x00


	//----- nvinfo : EIATTR_KPARAM_INFO
	.align		4
.L_70:
        /*0040*/ 	.byte	0x04, 0x17
        /*0042*/ 	.short	(.L_72 - .L_71)
.L_71:
        /*0044*/ 	.word	0x00000000
        /*0048*/ 	.short	0x0008
        /*004a*/ 	.short	0x0068
        /*004c*/ 	.byte	0x00, 0xf0, 0x21, 0x00


	//----- nvinfo : EIATTR_KPARAM_INFO
	.align		4
.L_72:
        /*0050*/ 	.byte	0x04, 0x17
        /*0052*/ 	.short	(.L_74 - .L_73)
.L_73:
        /*0054*/ 	.word	0x00000000
        /*0058*/ 	.short	0x0007
        /*005a*/ 	.short	0x0060
        /*005c*/ 	.byte	0x00, 0xf0, 0x21, 0x00


	//----- nvinfo : EIATTR_KPARAM_INFO
	.align		4
.L_74:
        /*0060*/ 	.byte	0x04, 0x17
        /*0062*/ 	.short	(.L_76 - .L_75)
.L_75:
        /*0064*/ 	.word	0x00000000
        /*0068*/ 	.short	0x0006
        /*006a*/ 	.short	0x0058
        /*006c*/ 	.byte	0x00, 0xf0, 0x11, 0x00


	//----- nvinfo : EIATTR_KPARAM_INFO
	.align		4
.L_76:
        /*0070*/ 	.byte	0x04, 0x17
        /*0072*/ 	.short	(.L_78 - .L_77)
.L_77:
        /*0074*/ 	.word	0x00000000
        /*0078*/ 	.short	0x0005
        /*007a*/ 	.short	0x0048
        /*007c*/ 	.byte	0x00, 0xf0, 0x41, 0x00


	//----- nvinfo : EIATTR_KPARAM_INFO
	.align		4
.L_78:
        /*0080*/ 	.byte	0x04, 0x17
        /*0082*/ 	.short	(.L_80 - .L_79)
.L_79:
        /*0084*/ 	.word	0x00000000
        /*0088*/ 	.short	0x0004
        /*008a*/ 	.short	0x0038
        /*008c*/ 	.byte	0x00, 0xf0, 0x41, 0x00


	//----- nvinfo : EIATTR_KPARAM_INFO
	.align		4
.L_80:
        /*0090*/ 	.byte	0x04, 0x17
        /*0092*/ 	.short	(.L_82 - .L_81)
.L_81:
        /*0094*/ 	.word	0x00000000
        /*0098*/ 	.short	0x0003
        /*009a*/ 	.short	0x0030
        /*009c*/ 	.byte	0x00, 0xf0, 0x09, 0x00


	//----- nvinfo : EIATTR_KPARAM_INFO
	.align		4
.L_82:
        /*00a0*/ 	.byte	0x04, 0x17
        /*00a2*/ 	.short	(.L_84 - .L_83)
.L_83:
        /*00a4*/ 	.word	0x00000000
        /*00a8*/ 	.short	0x0002
        /*00aa*/ 	.short	0x0020
        /*00ac*/ 	.byte	0x00, 0xf0, 0x41, 0x00


	//----- nvinfo : EIATTR_KPARAM_INFO
	.align		4
.L_84:
        /*00b0*/ 	.byte	0x04, 0x17
        /*00b2*/ 	.short	(.L_86 - .L_85)
.L_85:
        /*00b4*/ 	.word	0x00000000
        /*00b8*/ 	.short	0x0001
        /*00ba*/ 	.short	0x0010
        /*00bc*/ 	.byte	0x00, 0xf0, 0x41, 0x00


	//----- nvinfo : EIATTR_KPARAM_INFO
	.align		4
.L_86:
        /*00c0*/ 	.byte	0x04, 0x17
        /*00c2*/ 	.short	(.L_88 - .L_87)
.L_87:
        /*00c4*/ 	.word	0x00000000
        /*00c8*/ 	.short	0x0000
        /*00ca*/ 	.short	0x0000
        /*00cc*/ 	.byte	0x00, 0xf0, 0x31, 0x00


	//----- nvinfo : EIATTR_MAXREG_COUNT
	.align		4
.L_88:
        /*00d0*/ 	.byte	0x03, 0x1b
        /*00d2*/ 	.short	0x00ff


	//----- nvinfo : EIATTR_MERCURY_ISA_VERSION
	.align		4
        /*00d4*/ 	.byte	0x03, 0x5f
        /*00d6*/ 	.short	0x0000


	//----- nvinfo : EIATTR_EXIT_INSTR_OFFSETS
	.align		4
        /*00d8*/ 	.byte	0x04, 0x1c
        /*00da*/ 	.short	(.L_90 - .L_89)


	//   ....[0]....
.L_89:
        /*00dc*/ 	.word	0x00000260


	//   ....[1]....
        /*00e0*/ 	.word	0x00003a70


	//----- nvinfo : EIATTR_CTAIDZ_USED
	.align		4
.L_90:
        /*00e4*/ 	.byte	0x01, 0x04
	.zero		2


	//----- nvinfo : EIATTR_CRS_STACK_SIZE
	.align		4
        /*00e8*/ 	.byte	0x04, 0x1e
        /*00ea*/ 	.short	(.L_92 - .L_91)
.L_91:
        /*00ec*/ 	.word	0x00000000
.L_92:


//--------------------- .nv.info._ZN7cutlass9reference6device6kernel11GemmComplexINS_6half_tENS_6layout8RowMajorES4_NS5_11ColumnMajorES4_S6_S4_S4_S4_NS_16NumericConverterIS4_S4_LNS_15FloatRoundStyleE2EEENS_12multiply_addIS4_S4_S4_EELi4ELi16EEEvNS_4gemm9GemmCoordET5_NS_9TensorRefIT_T0_EENS_16ComplexTransformENSG_IT1_T2_EESK_SF_NSG_IT3_T4_EENSG_IT7_SP_EET6_illll --------------------------
	.section	.nv.info._ZN7cutlass9reference6device6kernel11GemmComplexINS_6half_tENS_6layout8RowMajorES4_NS5_11ColumnMajorES4_S6_S4_S4_S4_NS_16NumericConverterIS4_S4_LNS_15FloatRoundStyleE2EEENS_12multiply_addIS4_S4_S4_EELi4ELi16EEEvNS_4gemm9GemmCoordET5_NS_9TensorRefIT_T0_EENS_16ComplexTransformENSG_IT1_T2_EESK_SF_NSG_IT3_T4_EENSG_IT7_SP_EET6_illll,"",@"SHT_CUDA_INFO"
	.sectionflags	@""
	.align	4


	//----- nvinfo : EIATTR_SW_WAR
	.align		4
        /*0000*/ 	.byte	0x04, 0x36
        /*0002*/ 	.short	(.L_94 - .L_93)
.L_93:
        /*0004*/ 	.word	0x00000001


	//----- nvinfo : EIATTR_CUDA_API_VERSION
	.align		4
.L_94:
        /*0008*/ 	.byte	0x04, 0x37
        /*000a*/ 	.short	(.L_96 - .L_95)
.L_95:
        /*000c*/ 	.word	0x00000082


	//----- nvinfo : EIATTR_PARAM_CBANK
	.align		4
.L_96:
        /*0010*/ 	.byte	0x04, 0x0a
        /*0012*/ 	.short	(.L_98 - .L_97)
	.align		4
.L_97:
        /*0014*/ 	.word	index@(.nv.constant0._ZN7cutlass9reference6device6kernel11GemmComplexINS_6half_tENS_6layout8RowMajorES4_NS5_11ColumnMajorES4_S6_S4_S4_S4_NS_16NumericConverterIS4_S4_LNS_15FloatRoundStyleE2EEENS_12multiply_addIS4_S4_S4_EELi4ELi16EEEvNS_4gemm9GemmCoordET5_NS_9TensorRefIT_T0_EENS_16ComplexTransformENSG_IT1_T2_EESK_SF_NSG_IT3_T4_EENSG_IT7_SP_EET6_illll)
        /*0018*/ 	.short	0x0160
        /*001a*/ 	.short	0x0088


	//----- nvinfo : EIATTR_CBANK_PARAM_SIZE
	.align		4
.L_98:
        /*001c*/ 	.byte	0x03, 0x19
        /*001e*/ 	.short	0x0088


	//----- nvinfo : EIATTR_KPARAM_INFO
	.align		4
        /*0020*/ 	.byte	0x04, 0x17
        /*0022*/ 	.short	(.L_100 - .L_99)
.L_99:
        /*0024*/ 	.word	0x00000000
        /*0028*/ 	.short	0x000e
        /*002a*/ 	.short	0x0080
        /*002c*/ 	.byte	0x00, 0xf0, 0x21, 0x00


	//----- nvinfo : EIATTR_KPARAM_INFO
	.align		4
.L_100:
        /*0030*/ 	.byte	0x04, 0x17
        /*0032*/ 	.short	(.L_102 - .L_101)
.L_101:
        /*0034*/ 	.word	0x00000000
        /*0038*/ 	.short	0x000d
        /*003a*/ 	.short	0x0078
        /*003c*/ 	.byte	0x00, 0xf0, 0x21, 0x00


	//----- nvinfo : EIATTR_KPARAM_INFO
	.align		4
.L_102:
        /*0040*/ 	.byte	0x04, 0x17
        /*0042*/ 	.short	(.L_104 - .L_103)
.L_103:
        /*0044*/ 	.word	0x00000000
        /*0048*/ 	.short	0x000c
        /*004a*/ 	.short	0x0070
        /*004c*/ 	.byte	0x00, 0xf0, 0x21, 0x00


	//----- nvinfo : EIATTR_KPARAM_INFO
	.align		4
.L_104:
        /*0050*/ 	.byte	0x04, 0x17
        /*0052*/ 	.short	(.L_106 - .L_105)
.L_105:
        /*0054*/ 	.word	0x00000000
        /*0058*/ 	.short	0x000b
        /*005a*/ 	.short	0x0068
        /*005c*/ 	.byte	0x00, 0xf0, 0x21, 0x00


	//----- nvinfo : EIATTR_KPARAM_INFO
	.align		4
.L_106:
        /*0060*/ 	.byte	0x04, 0x17
        /*0062*/ 	.short	(.L_108 - .L_107)
.L_107:
        /*0064*/ 	.word	0x00000000
        /*0068*/ 	.short	0x000a
        /*006a*/ 	.short	0x0064
        /*006c*/ 	.byte	0x00, 0xf0, 0x11, 0x00


	//----- nvinfo : EIATTR_KPARAM_INFO
	.align		4
.L_108:
        /*0070*/ 	.byte	0x04, 0x17
        /*0072*/ 	.short	(.L_110 - .L_109)
.L_109:
        /*0074*/ 	.word	0x00000000
        /*0078*/ 	.short	0x0009
        /*007a*/ 	.short	0x0060
        /*007c*/ 	.byte	0x00, 0xf0, 0x09, 0x00


	//----- nvinfo : EIATTR_KPARAM_INFO
	.align		4
.L_110:
        /*0080*/ 	.byte	0x04, 0x17
        /*0082*/ 	.short	(.L_112 - .L_111)
.L_111:
        /*0084*/ 	.word	0x00000000
        /*0088*/ 	.short	0x0008
        /*008a*/ 	.short	0x0050
        /*008c*/ 	.byte	0x00, 0xf0, 0x41, 0x00


	//----- nvinfo : EIATTR_KPARAM_INFO
	.align		4
.L_112:
        /*0090*/ 	.byte	0x04, 0x17
        /*0092*/ 	.short	(.L_114 - .L_113)
.L_113:
        /*0094*/ 	.word	0x00000000
        /*0098*/ 	.short	0x0007
        /*009a*/ 	.short	0x0040
        /*009c*/ 	.byte	0x00, 0xf0, 0x41, 0x00


	//----- nvinfo : EIATTR_KPARAM_INFO
	.align		4
.L_114:
        /*00a0*/ 	.byte	0x04, 0x17
        /*00a2*/ 	.short	(.L_116 - .L_115)
.L_115:
        /*00a4*/ 	.word	0x00000000
        /*00a8*/ 	.short	0x0006
        /*00aa*/ 	.short	0x003c
        /*00ac*/ 	.byte	0x00, 0xf0, 0x09, 0x00


	//----- nvinfo : EIATTR_KPARAM_INFO
	.align		4
.L_116:
        /*00b0*/ 	.byte	0x04, 0x17
        /*00b2*/ 	.short	(.L_118 - .L_117)
.L_117:
        /*00b4*/ 	.word	0x00000000
        /*00b8*/ 	.short	0x0005
        /*00ba*/ 	.short	0x0038
        /*00bc*/ 	.byte	0x00, 0xf0, 0x11, 0x00


	//----- nvinfo : EIATTR_KPARAM_INFO
	.align		4
.L_118:
        /*00c0*/ 	.byte	0x04, 0x17
        /*00c2*/ 	.short	(.L_120 - .L_119)
.L_119:
        /*00c4*/ 	.word	0x00000000
        /*00c8*/ 	.short	0x0004
        /*00ca*/ 	.short	0x0028
        /*00cc*/ 	.byte	0x00, 0xf0, 0x41, 0x00


	//----- nvinfo : EIATTR_KPARAM_INFO
	.align		4
.L_120:
        /*00d0*/ 	.byte	0x04, 0x17
        /*00d2*/ 	.short	(.L_122 - .L_121)
.L_121:
        /*00d4*/ 	.word	0x00000000
        /*00d8*/ 	.short	0x0003
        /*00da*/ 	.short	0x0020
        /*00dc*/ 	.byte	0x00, 0xf0, 0x11, 0x00


	//----- nvinfo : EIATTR_KPARAM_INFO
	.align		4
.L_122:
        /*00e0*/ 	.byte	0x04, 0x17
        /*00e2*/ 	.short	(.L_124 - .L_123)
.L_123:
        /*00e4*/ 	.word	0x00000000
        /*00e8*/ 	.short	0x0002
        /*00ea*/ 	.short	0x0010
        /*00ec*/ 	.byte	0x00, 0xf0, 0x41, 0x00


	//----- nvinfo : EIATTR_KPARAM_INFO
	.align		4
.L_124:
        /*00f0*/ 	.byte	0x04, 0x17
        /*00f2*/ 	.short	(.L_126 - .L_125)
.L_125:
        /*00f4*/ 	.word	0x00000000
        /*00f8*/ 	.short	0x0001
        /*00fa*/ 	.short	0x000c
        /*00fc*/ 	.byte	0x00, 0xf0, 0x09, 0x00


	//----- nvinfo : EIATTR_KPARAM_INFO
	.align		4
.L_126:
        /*0100*/ 	.byte	0x04, 0x17
        /*0102*/ 	.short	(.L_128 - .L_127)
.L_127:
        /*0104*/ 	.word	0x00000000
        /*0108*/ 	.short	0x0000
        /*010a*/ 	.short	0x0000
        /*010c*/ 	.byte	0x00, 0xf0, 0x31, 0x00


	//----- nvinfo : EIATTR_MAXREG_COUNT
	.align		4
.L_128:
        /*0110*/ 	.byte	0x03, 0x1b
        /*0112*/ 	.short	0x00ff


	//----- nvinfo : EIATTR_ANNOTATIONS
	.align		4
        /*0114*/ 	.byte	0x04, 0x55
        /*0116*/ 	.short	(.L_130 - .L_129)


	//   ....[0]....
.L_129:
        /*0118*/ 	.word	0x00000001
        /*011c*/ 	.byte	0x30, 0x05, 0x00, 0x00, 0x01, 0x00, 0x00, 0x00, 0x70, 0x05, 0x00, 0x00, 0x01, 0x00, 0x00, 0x00
        /* <DEDUP_REMOVED lines=16> */
        /*022c*/ 	.byte	0xb0, 0x50, 0x00, 0x00, 0x01, 0x00, 0x00, 0x00, 0xe0, 0x50, 0x00, 0x00


	//----- nvinfo : EIATTR_MERCURY_ISA_VERSION
	.align		4
.L_130:
        /*0238*/ 	.byte	0x03, 0x5f
        /*023a*/ 	.short	0x0000


	//----- nvinfo : EIATTR_EXIT_INSTR_OFFSETS
	.align		4
        /*023c*/ 	.byte	0x04, 0x1c
        /*023e*/ 	.short	(.L_132 - .L_131)


	//   ....[0]....
.L_131:
        /*0240*/ 	.word	0x00000040


	//   ....[1]....
        /*0244*/ 	.word	0x000089e0


	//----- nvinfo : EIATTR_CTAIDZ_USED
	.align		4
.L_132:
        /*0248*/ 	.byte	0x01, 0x04
	.zero		2


	//----- nvinfo : EIATTR_CRS_STACK_SIZE
	.align		4
        /*024c*/ 	.byte	0x04, 0x1e
        /*024e*/ 	.short	(.L_134 - .L_133)
.L_133:
        /*0250*/ 	.word	0x00000000
.L_134:


//--------------------- .nv.info._ZN7cutlass9reference6device6kernel11GemmComplexINS_6half_tENS_6layout8RowMajorES4_NS5_11ColumnMajorES4_S6_S4_S4_S4_NS_16NumericConverterIS4_S4_LNS_15FloatRoundStyleE2EEENS_12multiply_addIS4_S4_S4_EELi4ELi4EEEvNS_4gemm9GemmCoordET5_NS_9TensorRefIT_T0_EENS_16ComplexTransformENSG_IT1_T2_EESK_SF_NSG_IT3_T4_EENSG_IT7_SP_EET6_illll --------------------------
	.section	.nv.info._ZN7cutlass9reference6device6kernel11GemmComplexINS_6half_tENS_6layout8RowMajorES4_NS5_11ColumnMajorES4_S6_S4_S4_S4_NS_16NumericConverterIS4_S4_LNS_15FloatRoundStyleE2EEENS_12multiply_addIS4_S4_S4_EELi4ELi4EEEvNS_4gemm9GemmCoordET5_NS_9TensorRefIT_T0_EENS_16ComplexTransformENSG_IT1_T2_EESK_SF_NSG_IT3_T4_EENSG_IT7_SP_EET6_illll,"",@"SHT_CUDA_INFO"
	.sectionflags	@""
	.align	4


	//----- nvinfo : EIATTR_SW_WAR
	.align		4
        /*0000*/ 	.byte	0x04, 0x36
        /*0002*/ 	.short	(.L_136 - .L_135)
.L_135:
        /*0004*/ 	.word	0x00000001


	//----- nvinfo : EIATTR_CUDA_API_VERSION
	.align		4
.L_136:
        /*0008*/ 	.byte	0x04, 0x37
        /*000a*/ 	.short	(.L_138 - .L_137)
.L_137:
        /*000c*/ 	.word	0x00000082


	//----- nvinfo : EIATTR_PARAM_CBANK
	.align		4
.L_138:
        /*0010*/ 	.byte	0x04, 0x0a
        /*0012*/ 	.short	(.L_140 - .L_139)
	.align		4
.L_139:
        /*0014*/ 	.word	index@(.nv.constant0._ZN7cutlass9reference6device6kernel11GemmComplexINS_6half_tENS_6layout8RowMajorES4_NS5_11ColumnMajorES4_S6_S4_S4_S4_NS_16NumericConverterIS4_S4_LNS_15FloatRoundStyleE2EEENS_12multiply_addIS4_S4_S4_EELi4ELi4EEEvNS_4gemm9GemmCoordET5_NS_9TensorRefIT_T0_EENS_16ComplexTransformENSG_IT1_T2_EESK_SF_NSG_IT3_T4_EENSG_IT7_SP_EET6_illll)
        /*0018*/ 	.short	0x0160
        /*001a*/ 	.short	0x0088


	//----- nvinfo : EIATTR_CBANK_PARAM_SIZE
	.align		4
.L_140:
        /*001c*/ 	.byte	0x03, 0x19
        /*001e*/ 	.short	0x0088


	//----- nvinfo : EIATTR_KPARAM_INFO
	.align		4
        /*0020*/ 	.byte	0x04, 0x17
        /*0022*/ 	.short	(.L_142 - .L_141)
.L_141:
        /*0024*/ 	.word	0x00000000
        /*0028*/ 	.short	0x000e
        /*002a*/ 	.short	0x0080
        /*002c*/ 	.byte	0x00, 0xf0, 0x21, 0x00


	//----- nvinfo : EIATTR_KPARAM_INFO
	.align		4
.L_142:
        /*0030*/ 	.byte	0x04, 0x17
        /*0032*/ 	.short	(.L_144 - .L_143)
.L_143:
        /*0034*/ 	.word	0x00000000
        /*0038*/ 	.short	0x000d
        /*003a*/ 	.short	0x0078
        /*003c*/ 	.byte	0x00, 0xf0, 0x21, 0x00


	//----- nvinfo : EIATTR_KPARAM_INFO
	.align		4
.L_144:
        /*0040*/ 	.byte	0x04, 0x17
        /*0042*/ 	.short	(.L_146 - .L_145)
.L_145:
        /*0044*/ 	.word	0x00000000
        /*0048*/ 	.short	0x000c
        /*004a*/ 	.short	0x0070
        /*004c*/ 	.byte	0x00, 0xf0, 0x21, 0x00


	//----- nvinfo : EIATTR_KPARAM_INFO
	.align		4
.L_146:
        /*0050*/ 	.byte	0x04, 0x17
        /*0052*/ 	.short	(.L_148 - .L_147)
.L_147:
        /*0054*/ 	.word	0x00000000
        /*0058*/ 	.short	0x000b
        /*005a*/ 	.short	0x0068
        /*005c*/ 	.byte	0x00, 0xf0, 0x21, 0x00


	//----- nvinfo : EIATTR_KPARAM_INFO
	.align		4
.L_148:
        /*0060*/ 	.byte	0x04, 0x17
        /*0062*/ 	.short	(.L_150 - .L_149)
.L_149:
        /*0064*/ 	.word	0x00000000
        /*0068*/ 	.short	0x000a
        /*006a*/ 	.short	0x0064
        /*006c*/ 	.byte	0x00, 0xf0, 0x11, 0x00


	//----- nvinfo : EIATTR_KPARAM_INFO
	.align		4
.L_150:
        /*0070*/ 	.byte	0x04, 0x17
        /*0072*/ 	.short	(.L_152 - .L_151)
.L_151:
        /*0074*/ 	.word	0x00000000
        /*0078*/ 	.short	0x0009
        /*007a*/ 	.short	0x0060
        /*007c*/ 	.byte	0x00, 0xf0, 0x09, 0x00


	//----- nvinfo : EIATTR_KPARAM_INFO
	.align		4
.L_152:
        /*0080*/ 	.byte	0x04, 0x17
        /*0082*/ 	.short	(.L_154 - .L_153)
.L_153:
        /*0084*/ 	.word	0x00000000
        /*0088*/ 	.short	0x0008
        /*008a*/ 	.short	0x0050
        /*008c*/ 	.byte	0x00, 0xf0, 0x41, 0x00


	//----- nvinfo : EIATTR_KPARAM_INFO
	.align		4
.L_154:
        /*0090*/ 	.byte	0x04, 0x17
        /*0092*/ 	.short	(.L_156 - .L_155)
.L_155:
        /*0094*/ 	.word	0x00000000
        /*0098*/ 	.short	0x0007
        /*009a*/ 	.short	0x0040
        /*009c*/ 	.byte	0x00, 0xf0, 0x41, 0x00


	//----- nvinfo : EIATTR_KPARAM_INFO
	.align		4
.L_156:
        /*00a0*/ 	.byte	0x04, 0x17
        /*00a2*/ 	.short	(.L_158 - .L_157)
.L_157:
        /*00a4*/ 	.word	0x00000000
        /*00a8*/ 	.short	0x0006
        /*00aa*/ 	.short	0x003c
        /*00ac*/ 	.byte	0x00, 0xf0, 0x09, 0x00


	//----- nvinfo : EIATTR_KPARAM_INFO
	.align		4
.L_158:
        /*00b0*/ 	.byte	0x04, 0x17
        /*00b2*/ 	.short	(.L_160 - .L_159)
.L_159:
        /*00b4*/ 	.word	0x00000000
        /*00b8*/ 	.short	0x0005
        /*00ba*/ 	.short	0x0038
        /*00bc*/ 	.byte	0x00, 0xf0, 0x11, 0x00


	//----- nvinfo : EIATTR_KPARAM_INFO
	.align		4
.L_160:
        /*00c0*/ 	.byte	0x04, 0x17
        /*00c2*/ 	.short	(.L_162 - .L_161)
.L_161:
        /*00c4*/ 	.word	0x00000000
        /*00c8*/ 	.short	0x0004
        /*00ca*/ 	.short	0x0028
        /*00cc*/ 	.byte	0x00, 0xf0, 0x41, 0x00


	//----- nvinfo : EIATTR_KPARAM_INFO
	.align		4
.L_162:
        /*00d0*/ 	.byte	0x04, 0x17
        /*00d2*/ 	.short	(.L_164 - .L_163)
.L_163:
        /*00d4*/ 	.word	0x00000000
        /*00d8*/ 	.short	0x0003
        /*00da*/ 	.short	0x0020
        /*00dc*/ 	.byte	0x00, 0xf0, 0x11, 0x00


	//----- nvinfo : EIATTR_KPARAM_INFO
	.align		4
.L_164:
        /*00e0*/ 	.byte	0x04, 0x17
        /*00e2*/ 	.short	(.L_166 - .L_165)
.L_165:
        /*00e4*/ 	.word	0x00000000
        /*00e8*/ 	.short	0x0002
        /*00ea*/ 	.short	0x0010
        /*00ec*/ 	.byte	0x00, 0xf0, 0x41, 0x00


	//----- nvinfo : EIATTR_KPARAM_INFO
	.align		4
.L_166:
        /*00f0*/ 	.byte	0x04, 0x17
        /*00f2*/ 	.short	(.L_168 - .L_167)
.L_167:
        /*00f4*/ 	.word	0x00000000
        /*00f8*/ 	.short	0x0001
        /*00fa*/ 	.short	0x000c
        /*00fc*/ 	.byte	0x00, 0xf0, 0x09, 0x00


	//----- nvinfo : EIATTR_KPARAM_INFO
	.align		4
.L_168:
        /*0100*/ 	.byte	0x04, 0x17
        /*0102*/ 	.short	(.L_170 - .L_169)
.L_169:
        /*0104*/ 	.word	0x00000000
        /*0108*/ 	.short	0x0000
        /*010a*/ 	.short	0x0000
        /*010c*/ 	.byte	0x00, 0xf0, 0x31, 0x00


	//----- nvinfo : EIATTR_MAXREG_COUNT
	.align		4
.L_170:
        /*0110*/ 	.byte	0x03, 0x1b
        /*0112*/ 	.short	0x00ff


	//----- nvinfo : EIATTR_MERCURY_ISA_VERSION
	.align		4
        /*0114*/ 	.byte	0x03, 0x5f
        /*0116*/ 	.short	0x0000


	//----- nvinfo : EIATTR_EXIT_INSTR_OFFSETS
	.align		4
        /*0118*/ 	.byte	0x04, 0x1c
        /*011a*/ 	.short	(.L_172 - .L_171)


	//   ....[0]....
.L_171:
        /*011c*/ 	.word	0x000001c0


	//   ....[1]....
        /*0120*/ 	.word	0x00002fa0


	//----- nvinfo : EIATTR_CTAIDZ_USED
	.align		4
.L_172:
        /*0124*/ 	.byte	0x01, 0x04
	.zero		2


	//----- nvinfo : EIATTR_CRS_STACK_SIZE
	.align		4
        /*0128*/ 	.byte	0x04, 0x1e
        /*012a*/ 	.short	(.L_174 - .L_173)
.L_173:
        /*012c*/ 	.word	0x00000000
.L_174:


//--------------------- .nv.info._ZN7cutlass9reference6device6kernel13TensorForEachINS1_6detail14TensorReLuFuncINS_6half_tENS_6layout8RowMajorEEELi2ENS9_6ParamsEEEvNS_5CoordIXT0_EilEET1_ --------------------------
	.section	.nv.info._ZN7cutlass9reference6device6kernel13TensorForEachINS1_6detail14TensorReLuFuncINS_6half_tENS_6layout8RowMajorEEELi2ENS9_6ParamsEEEvNS_5CoordIXT0_EilEET1_,"",@"SHT_CUDA_INFO"
	.sectionflags	@""
	.align	4


	//----- nvinfo : EIATTR_SW_WAR
	.align		4
        /*0000*/ 	.byte	0x04, 0x36
        /*0002*/ 	.short	(.L_176 - .L_175)
.L_175:
        /*0004*/ 	.word	0x00000001


	//----- nvinfo : EIATTR_CUDA_API_VERSION
	.align		4
.L_176:
        /*0008*/ 	.byte	0x04, 0x37
        /*000a*/ 	.short	(.L_178 - .L_177)
.L_177:
        /*000c*/ 	.word	0x00000082


	//----- nvinfo : EIATTR_PARAM_CBANK
	.align		4
.L_178:
        /*0010*/ 	.byte	0x04, 0x0a
        /*0012*/ 	.short	(.L_180 - .L_179)
	.align		4
.L_179:
        /*0014*/ 	.word	index@(.nv.constant0._ZN7cutlass9reference6device6kernel13TensorForEachINS1_6detail14TensorReLuFuncINS_6half_tENS_6layout8RowMajorEEELi2ENS9_6ParamsEEEvNS_5CoordIXT0_EilEET1_)
        /*0018*/ 	.short	0x0160
        /*001a*/ 	.short	0x0028


	//----- nvinfo : EIATTR_CBANK_PARAM_SIZE
	.align		4
.L_180:
        /*001c*/ 	.byte	0x03, 0x19
        /*001e*/ 	.short	0x0028


	//----- nvinfo : EIATTR_KPARAM_INFO
	.align		4
        /*0020*/ 	.byte	0x04, 0x17
        /*0022*/ 	.short	(.L_182 - .L_181)
.L_181:
        /*0024*/ 	.word	0x00000000
        /*0028*/ 	.short	0x0001
        /*002a*/ 	.short	0x0008
        /*002c*/ 	.byte	0x00, 0xf0, 0x81, 0x00


	//----- nvinfo : EIATTR_KPARAM_INFO
	.align		4
.L_182:
        /*0030*/ 	.byte	0x04, 0x17
        /*0032*/ 	.short	(.L_184 - .L_183)
.L_183:
        /*0034*/ 	.word	0x00000000
        /*0038*/ 	.short	0x0000
        /*003a*/ 	.short	0x0000
        /*003c*/ 	.byte	0x00, 0xf0, 0x21, 0x00


	//----- nvinfo : EIATTR_MAXREG_COUNT
	.align		4
.L_184:
        /*0040*/ 	.byte	0x03, 0x1b
        /*0042*/ 	.short	0x00ff


	//----- nvinfo : EIATTR_MERCURY_ISA_VERSION
	.align		4
        /*0044*/ 	.byte	0x03, 0x5f
        /*0046*/ 	.short	0x0000


	//----- nvinfo : EIATTR_EXIT_INSTR_OFFSETS
	.align		4
        /*0048*/ 	.byte	0x04, 0x1c
        /*004a*/ 	.short	(.L_186 - .L_185)


	//   ....[0]....
.L_185:
        /*004c*/ 	.word	0x00000090


	//   ....[1]....
        /*0050*/ 	.word	0x00000410


	//----- nvinfo : EIATTR_CRS_STACK_SIZE
	.align		4
.L_186:
        /*0054*/ 	.byte	0x04, 0x1e
        /*0056*/ 	.short	(.L_188 - .L_187)
.L_187:
        /*0058*/ 	.word	0x00000000
.L_188:


//--------------------- .nv.info._ZN7cutlass9reference6device6kernel4GemmINS_9TensorRefINS_6half_tENS_6layout8RowMajorEEENS4_IS5_NS6_11ColumnMajorEEES8_S5_S5_NS_11MatrixShapeILi4ELi4EEENS_12multiply_addIS5_S5_S5_EENS_16NumericConverterIS5_S5_LNS_15FloatRoundStyleE2EEEEEvNS_4gemm9GemmCoordET2_T_T0_SK_T1_SN_T3_ --------------------------
	.section	.nv.info._ZN7cutlass9reference6device6kernel4GemmINS_9TensorRefINS_6half_tENS_6layout8RowMajorEEENS4_IS5_NS6_11ColumnMajorEEES8_S5_S5_NS_11MatrixShapeILi4ELi4EEENS_12multiply_addIS5_S5_S5_EENS_16NumericConverterIS5_S5_LNS_15FloatRoundStyleE2EEEEEvNS_4gemm9GemmCoordET2_T_T0_SK_T1_SN_T3_,"",@"SHT_CUDA_INFO"
	.sectionflags	@""
	.align	4


	//----- nvinfo : EIATTR_SW_WAR
	.align		4
        /*0000*/ 	.byte	0x04, 0x36
        /*0002*/ 	.short	(.L_190 - .L_189)
.L_189:
        /*0004*/ 	.word	0x00000001


	//----- nvinfo : EIATTR_CUDA_API_VERSION
	.align		4
.L_190:
        /*0008*/ 	.byte	0x04, 0x37
        /*000a*/ 	.short	(.L_192 - .L_191)
.L_191:
        /*000c*/ 	.word	0x00000082


	//----- nvinfo : EIATTR_PARAM_CBANK
	.align		4
.L_192:
        /*0010*/ 	.byte	0x04, 0x0a
        /*0012*/ 	.short	(.L_194 - .L_193)
	.align		4
.L_193:
        /*0014*/ 	.word	index@(.nv.constant0._ZN7cutlass9reference6device6kernel4GemmINS_9TensorRefINS_6half_tENS_6layout8RowMajorEEENS4_IS5_NS6_11ColumnMajorEEES8_S5_S5_NS_11MatrixShapeILi4ELi4EEENS_12multiply_addIS5_S5_S5_EENS_16NumericConverterIS5_S5_LNS_15FloatRoundStyleE2EEEEEvNS_4gemm9GemmCoordET2_T_T0_SK_T1_SN_T3_)
        /*0018*/ 	.short	0x0160
        /*001a*/ 	.short	0x005a


	//----- nvinfo : EIATTR_CBANK_PARAM_SIZE
	.align		4
.L_194:
        /*001c*/ 	.byte	0x03, 0x19
        /*001e*/ 	.short	0x005a


	//----- nvinfo : EIATTR_KPARAM_INFO
	.align		4
        /*0020*/ 	.byte	0x04, 0x17
        /*0022*/ 	.short	(.L_196 - .L_195)
.L_195:
        /*0024*/ 	.word	0x00000000
        /*0028*/ 	.short	0x0007
        /*002a*/ 	.short	0x0058
        /*002c*/ 	.byte	0x00, 0xf0, 0x09, 0x00


	//----- nvinfo : EIATTR_KPARAM_INFO
	.align		4
.L_196:
        /*0030*/ 	.byte	0x04, 0x17
        /*0032*/ 	.short	(.L_198 - .L_197)
.L_197:
        /*0034*/ 	.word	0x00000000
        /*0038*/ 	.short	0x0006
        /*003a*/ 	.short	0x0048
        /*003c*/ 	.byte	0x00, 0xf0, 0x41, 0x00


	//----- nvinfo : EIATTR_KPARAM_INFO
	.align		4
.L_198:
        /*0040*/ 	.byte	0x04, 0x17
        /*0042*/ 	.short	(.L_200 - .L_199)
.L_199:
        /*0044*/ 	.word	0x00000000
        /*0048*/ 	.short	0x0005
        /*004a*/ 	.short	0x0038
        /*004c*/ 	.byte	0x00, 0xf0, 0x41, 0x00


	//----- nvinfo : EIATTR_KPARAM_INFO
	.align		4
.L_200:
        /*0050*/ 	.byte	0x04, 0x17
        /*0052*/ 	.short	(.L_202 - .L_201)
.L_201:
        /*0054*/ 	.word	0x00000000
        /*0058*/ 	.short	0x0004
        /*005a*/ 	.short	0x0030
        /*005c*/ 	.byte	0x00, 0xf0, 0x09, 0x00


	//----- nvinfo : EIATTR_KPARAM_INFO
	.align		4
.L_202:
        /*0060*/ 	.byte	0x04, 0x17
        /*0062*/ 	.short	(.L_204 - .L_203)
.L_203:
        /*0064*/ 	.word	0x00000000
        /*0068*/ 	.short	0x0003
        /*006a*/ 	.short	0x0020
        /*006c*/ 	.byte	0x00, 0xf0, 0x41, 0x00


	//----- nvinfo : EIATTR_KPARAM_INFO
	.align		4
.L_204:
        /*0070*/ 	.byte	0x04, 0x17
        /*0072*/ 	.short	(.L_206 - .L_205)
.L_205:
        /*0074*/ 	.word	0x00000000
        /*0078*/ 	.short	0x0002
        /*007a*/ 	.short	0x0010
        /*007c*/ 	.byte	0x00, 0xf0, 0x41, 0x00


	//----- nvinfo : EIATTR_KPARAM_INFO
	.align		4
.L_206:
        /*0080*/ 	.byte	0x04, 0x17
        /*0082*/ 	.short	(.L_208 - .L_207)
.L_207:
        /*0084*/ 	.word	0x00000000
        /*0088*/ 	.short	0x0001
        /*008a*/ 	.short	0x000c
        /*008c*/ 	.byte	0x00, 0xf0, 0x09, 0x00


	//----- nvinfo : EIATTR_KPARAM_INFO
	.align		4
.L_208:
        /*0090*/ 	.byte	0x04, 0x17
        /*0092*/ 	.short	(.L_210 - .L_209)
.L_209:
        /*0094*/ 	.word	0x00000000
        /*0098*/ 	.short	0x0000
        /*009a*/ 	.short	0x0000
        /*009c*/ 	.byte	0x00, 0xf0, 0x31, 0x00


	//----- nvinfo : EIATTR_MAXREG_COUNT
	.align		4
.L_210:
        /*00a0*/ 	.byte	0x03, 0x1b
        /*00a2*/ 	.short	0x00ff


	//----- nvinfo : EIATTR_MERCURY_ISA_VERSION
	.align		4
        /*00a4*/ 	.byte	0x03, 0x5f
        /*00a6*/ 	.short	0x0000


	//----- nvinfo : EIATTR_EXIT_INSTR_OFFSETS
	.align		4
        /*00a8*/ 	.byte	0x04, 0x1c
        /*00aa*/ 	.short	(.L_212 - .L_211)


	//   ....[0]....
.L_211:
        /*00ac*/ 	.word	0x00001b20


	//   ....[1]....
        /*00b0*/ 	.word	0x00001b70


	//----- nvinfo : EIATTR_CRS_STACK_SIZE
	.align		4
.L_212:
        /*00b4*/ 	.byte	0x04, 0x1e
        /*00b6*/ 	.short	(.L_214 - .L_213)
.L_213:
        /*00b8*/ 	.word	0x00000000
.L_214:


//--------------------- .nv.info._ZN7cutlass6KernelINS_4gemm6kernel7B2bGemmINS1_11threadblock30B2bMmaPipelinedSmemAccumulatorINS1_9GemmShapeILi64ELi64ELi32EEENS_9transform11threadblock22PredicatedTileIteratorINS_11MatrixShapeILi64ELi32EEENS_6half_tENS_6layout8RowMajorELi1ENS8_29PitchLinearWarpRakedThreadMapINS_16PitchLinearShapeILi32ELi64EEELi128ENSH_ILi4ELi8EEELi8EEELi8ELb0ENSE_9NoPermuteEEENS9_19RegularTileIteratorISC_SD_NSE_37RowMajorTensorOpMultiplicandCrosswiseILi16ELi32EEELi0ESK_Li16EEENSA_INSB_ILi32ELi64EEESD_NSE_11ColumnMajorELi0ESK_Li8ELb0ESL_EENSN_ISR_SD_NSE_40ColumnMajorTensorOpMultiplicandCrosswiseILi16ELi32EEELi1ESK_Li16EEENS9_14VectorIteratorINS9_30PredicatedVectorAccessIteratorINSB_ILi64ELi64EEENSB_ILi32ELi32EEESD_SF_Li2ELb0EEEEENS_8epilogue4warp24FragmentIteratorTensorOpINS6_ILi32ELi32ELi32EEENS6_ILi16ELi8ELi8EEESD_NS_5ArrayISD_Li4ELb0EEESF_EENS14_20TileIteratorTensorOpIS16_S17_SD_SF_EENS6_ILi64ELi256ELi32EEENS1_4warp41MmaTensorOpMultiplicandTileAccessIteratorISC_LNS1_7OperandE0ESD_SF_NSB_ILi16ELi8EEELi1ELi32ELb1ELi1EEENSA_INSB_ILi32ELi256EEESD_SS_Li0ENSG_INSH_ILi32ELi256EEELi128ESJ_Li8EEELi8ELb0ESL_EENSN_IS1J_SD_SV_Li1ES1L_Li16EEESD_SF_NS13_6thread21LinearCombinationReluISD_Li4ESD_SD_LNS1O_9ScaleType4KindE2ELNS_15FloatRoundStyleE2EEENS4_9MmaPolicyINS1E_11MmaTensorOpIS16_SD_SP_SD_SV_SD_SF_NS1E_17MmaTensorOpPolicyINS_4arch3MmaIS17_Li32ESD_SF_SD_SS_SD_SF_NS1X_13OpMultiplyAddEEENSB_ILi1ELi1EEEEELi1ELb0EbEENSB_ILi0ELi0EEES24_Li1EEENS1U_INS1V_IS7_SD_SP_SD_SV_SD_SF_S22_Li1ELb0EbEES24_S24_Li1EEENS_21NumericArrayConverterISD_SD_Li16ELS1S_2ENS8_6thread14UnaryTransform8IdentityEEES2C_NS28_ISD_SD_Li64ELS1S_2ES2B_EEbEENS13_11threadblock8EpilogueIS1D_S26_Li1ENS2F_22PredicatedTileIteratorINS2F_26OutputTileOptimalThreadMapINS2F_15OutputTileShapeILi256ELi8ELi1ELi1ELi1EEENS2J_ILi1ELi8ELi1ELi1ELi8EEELi128ELi8ELi16EEESD_Lb0ESL_Lb0EEENS15_IS7_S17_SD_S19_SF_EENS1B_IS7_S17_SD_SF_EENS2F_18SharedLoadIteratorINS2M_18CompactedThreadMapESD_Li16EEENS1P_ISD_Li8ESD_SD_LS1R_1ELS1S_2EEENSB_ILi0ELi16EEELi1ELi1EEENS4_30GemmIdentityThreadblockSwizzleILi1EEEEEEEvNT_6ParamsE --------------------------
	.section	.nv.info._ZN7cutlass6KernelINS_4gemm6kernel7B2bGemmINS1_11threadblock30B2bMmaPipelinedSmemAccumulatorINS1_9GemmShapeILi64ELi64ELi32EEENS_9transform11threadblock22PredicatedTileIteratorINS_11MatrixShapeILi64ELi32EEENS_6half_tENS_6layout8RowMajorELi1ENS8_29PitchLinearWarpRakedThreadMapINS_16PitchLinearShapeILi32ELi64EEELi128ENSH_ILi4ELi8EEELi8EEELi8ELb0ENSE_9NoPermuteEEENS9_19RegularTileIteratorISC_SD_NSE_37RowMajorTensorOpMultiplicandCrosswiseILi16ELi32EEELi0ESK_Li16EEENSA_INSB_ILi32ELi64EEESD_NSE_11ColumnMajorELi0ESK_Li8ELb0ESL_EENSN_ISR_SD_NSE_40ColumnMajorTensorOpMultiplicandCrosswiseILi16ELi32EEELi1ESK_Li16EEENS9_14VectorIteratorINS9_30PredicatedVectorAccessIteratorINSB_ILi64ELi64EEENSB_ILi32ELi32EEESD_SF_Li2ELb0EEEEENS_8epilogue4warp24FragmentIteratorTensorOpINS6_ILi32ELi32ELi32EEENS6_ILi16ELi8ELi8EEESD_NS_5ArrayISD_Li4ELb0EEESF_EENS14_20TileIteratorTensorOpIS16_S17_SD_SF_EENS6_ILi64ELi256ELi32EEENS1_4warp41MmaTensorOpMultiplicandTileAccessIteratorISC_LNS1_7OperandE0ESD_SF_NSB_ILi16ELi8EEELi1ELi32ELb1ELi1EEENSA_INSB_ILi32ELi256EEESD_SS_Li0ENSG_INSH_ILi32ELi256EEELi128ESJ_Li8EEELi8ELb0ESL_EENSN_IS1J_SD_SV_Li1ES1L_Li16EEESD_SF_NS13_6thread21LinearCombinationReluISD_Li4ESD_SD_LNS1O_9ScaleType4KindE2ELNS_15FloatRoundStyleE2EEENS4_9MmaPolicyINS1E_11MmaTensorOpIS16_SD_SP_SD_SV_SD_SF_NS1E_17MmaTensorOpPolicyINS_4arch3MmaIS17_Li32ESD_SF_SD_SS_SD_SF_NS1X_13OpMultiplyAddEEENSB_ILi1ELi1EEEEELi1ELb0EbEENSB_ILi0ELi0EEES24_Li1EEENS1U_INS1V_IS7_SD_SP_SD_SV_SD_SF_S22_Li1ELb0EbEES24_S24_Li1EEENS_21NumericArrayConverterISD_SD_Li16ELS1S_2ENS8_6thread14UnaryTransform8IdentityEEES2C_NS28_ISD_SD_Li64ELS1S_2ES2B_EEbEENS13_11threadblock8EpilogueIS1D_S26_Li1ENS2F_22PredicatedTileIteratorINS2F_26OutputTileOptimalThreadMapINS2F_15OutputTileShapeILi256ELi8ELi1ELi1ELi1EEENS2J_ILi1ELi8ELi1ELi1ELi8EEELi128ELi8ELi16EEESD_Lb0ESL_Lb0EEENS15_IS7_S17_SD_S19_SF_EENS1B_IS7_S17_SD_SF_EENS2F_18SharedLoadIteratorINS2M_18CompactedThreadMapESD_Li16EEENS1P_ISD_Li8ESD_SD_LS1R_1ELS1S_2EEENSB_ILi0ELi16EEELi1ELi1EEENS4_30GemmIdentityThreadblockSwizzleILi1EEEEEEEvNT_6ParamsE,"",@"SHT_CUDA_INFO"
	.sectionflags	@""
	.align	4


	//----- nvinfo : EIATTR_SW_WAR
	.align		4
        /*0000*/ 	.byte	0x04, 0x36
        /*0002*/ 	.short	(.L_216 - .L_215)
.L_215:
        /*0004*/ 	.word	0x00000001


	//----- nvinfo : EIATTR_CUDA_API_VERSION
	.align		4
.L_216:
        /*0008*/ 	.byte	0x04, 0x37
        /*000a*/ 	.short	(.L_218 - .L_217)
.L_217:
        /*000c*/ 	.word	0x00000082


	//----- nvinfo : EIATTR_PARAM_CBANK
	.align		4
.L_218:
        /*0010*/ 	.byte	0x04, 0x0a
        /*0012*/ 	.short	(.L_220 - .L_219)
	.align		4
.L_219:
        /*0014*/ 	.word	index@(.nv.constant0._ZN7cutlass6KernelINS_4gemm6kernel7B2bGemmINS1_11threadblock30B2bMmaPipelinedSmemAccumulatorINS1_9GemmShapeILi64ELi64ELi32EEENS_9transform11threadblock22PredicatedTileIteratorINS_11MatrixShapeILi64ELi32EEENS_6half_tENS_6layout8RowMajorELi1ENS8_29PitchLinearWarpRakedThreadMapINS_16PitchLinearShapeILi32ELi64EEELi128ENSH_ILi4ELi8EEELi8EEELi8ELb0ENSE_9NoPermuteEEENS9_19RegularTileIteratorISC_SD_NSE_37RowMajorTensorOpMultiplicandCrosswiseILi16ELi32EEELi0ESK_Li16EEENSA_INSB_ILi32ELi64EEESD_NSE_11ColumnMajorELi0ESK_Li8ELb0ESL_EENSN_ISR_SD_NSE_40ColumnMajorTensorOpMultiplicandCrosswiseILi16ELi32EEELi1ESK_Li16EEENS9_14VectorIteratorINS9_30PredicatedVectorAccessIteratorINSB_ILi64ELi64EEENSB_ILi32ELi32EEESD_SF_Li2ELb0EEEEENS_8epilogue4warp24FragmentIteratorTensorOpINS6_ILi32ELi32ELi32EEENS6_ILi16ELi8ELi8EEESD_NS_5ArrayISD_Li4ELb0EEESF_EENS14_20TileIteratorTensorOpIS16_S17_SD_SF_EENS6_ILi64ELi256ELi32EEENS1_4warp41MmaTensorOpMultiplicandTileAccessIteratorISC_LNS1_7OperandE0ESD_SF_NSB_ILi16ELi8EEELi1ELi32ELb1ELi1EEENSA_INSB_ILi32ELi256EEESD_SS_Li0ENSG_INSH_ILi32ELi256EEELi128ESJ_Li8EEELi8ELb0ESL_EENSN_IS1J_SD_SV_Li1ES1L_Li16EEESD_SF_NS13_6thread21LinearCombinationReluISD_Li4ESD_SD_LNS1O_9ScaleType4KindE2ELNS_15FloatRoundStyleE2EEENS4_9MmaPolicyINS1E_11MmaTensorOpIS16_SD_SP_SD_SV_SD_SF_NS1E_17MmaTensorOpPolicyINS_4arch3MmaIS17_Li32ESD_SF_SD_SS_SD_SF_NS1X_13OpMultiplyAddEEENSB_ILi1ELi1EEEEELi1ELb0EbEENSB_ILi0ELi0EEES24_Li1EEENS1U_INS1V_IS7_SD_SP_SD_SV_SD_SF_S22_Li1ELb0EbEES24_S24_Li1EEENS_21NumericArrayConverterISD_SD_Li16ELS1S_2ENS8_6thread14UnaryTransform8IdentityEEES2C_NS28_ISD_SD_Li64ELS1S_2ES2B_EEbEENS13_11threadblock8EpilogueIS1D_S26_Li1ENS2F_22PredicatedTileIteratorINS2F_26OutputTileOptimalThreadMapINS2F_15OutputTileShapeILi256ELi8ELi1ELi1ELi1EEENS2J_ILi1ELi8ELi1ELi1ELi8EEELi128ELi8ELi16EEESD_Lb0ESL_Lb0EEENS15_IS7_S17_SD_S19_SF_EENS1B_IS7_S17_SD_SF_EENS2F_18SharedLoadIteratorINS2M_18CompactedThreadMapESD_Li16EEENS1P_ISD_Li8ESD_SD_LS1R_1ELS1S_2EEENSB_ILi0ELi16EEELi1ELi1EEENS4_30GemmIdentityThreadblockSwizzleILi1EEEEEEEvNT_6ParamsE)
        /*0018*/ 	.short	0x0160
        /*001a*/ 	.short	0x0250


	//----- nvinfo : EIATTR_CBANK_PARAM_SIZE
	.align		4
.L_220:
        /*001c*/ 	.byte	0x03, 0x19
        /*001e*/ 	.short	0x0250


	//----- nvinfo : EIATTR_KPARAM_INFO
	.align		4
        /*0020*/ 	.byte	0x04, 0x17
        /*0022*/ 	.short	(.L_222 - .L_221)
.L_221:
        /*0024*/ 	.word	0x00000000
        /*0028*/ 	.short	0x0000
        /*002a*/ 	.short	0x0000
        /*002c*/ 	.byte	0x00, 0xf0, 0x41, 0x09


	//----- nvinfo : EIATTR_MAXREG_COUNT
	.align		4
.L_222:
        /*0030*/ 	.byte	0x03, 0x1b
        /*0032*/ 	.short	0x00ff


	//----- nvinfo : EIATTR_NUM_BARRIERS
	.align		4
        /*0034*/ 	.byte	0x02, 0x4c
        /*0036*/ 	.byte	0x01
	.zero		1


	//----- nvinfo : EIATTR_MERCURY_ISA_VERSION
	.align		4
        /*0038*/ 	.byte	0x03, 0x5f
        /*003a*/ 	.short	0x0000


	//----- nvinfo : EIATTR_INT_WARP_WIDE_INSTR_OFFSETS
	.align		4
        /*003c*/ 	.byte	0x04, 0x31
        /*003e*/ 	.short	(.L_224 - .L_223)


	//   ....[0]....
.L_223:
        /*0040*/ 	.word	0x00004bc0


	//   ....[1]....
        /*0044*/ 	.word	0x00004be0


	//----- nvinfo : EIATTR_COOP_GROUP_MASK_REGIDS
	.align		4
.L_224:
        /*0048*/ 	.byte	0x04, 0x29
        /*004a*/ 	.short	(.L_226 - .L_225)


	//   ....[0]....
.L_225:
        /*004c*/ 	.word	0xffffffff


	//----- nvinfo : EIATTR_COOP_GROUP_INSTR_OFFSETS
	.align		4
.L_226:
        /*0050*/ 	.byte	0x04, 0x28
        /*0052*/ 	.short	(.L_228 - .L_227)


	//   ....[0]....
.L_227:
        /*0054*/ 	.word	0x00000890


	//----- nvinfo : EIATTR_EXIT_INSTR_OFFSETS
	.align		4
.L_228:
        /*0058*/ 	.byte	0x04, 0x1c
        /*005a*/ 	.short	(.L_230 - .L_229)


	//   ....[0]....
.L_229:
        /*005c*/ 	.word	0x000000f0


	//   ....[1]....
        /*0060*/ 	.word	0x000076e0


	//   ....[2]....
        /*0064*/ 	.word	0x00007740


	//   ....[3]....
        /*0068*/ 	.word	0x000077b0


	//----- nvinfo : EIATTR_CTAIDZ_USED
	.align		4
.L_230:
        /*006c*/ 	.byte	0x01, 0x04
	.zero		2


	//----- nvinfo : EIATTR_CRS_STACK_SIZE
	.align		4
        /*0070*/ 	.byte	0x04, 0x1e
        /*0072*/ 	.short	(.L_232 - .L_231)
.L_231:
        /*0074*/ 	.word	0x00000000
.L_232:


//--------------------- .nv.info._ZN7cutlass6KernelINS_4gemm6kernel4GemmINS1_11threadblock12MmaPipelinedINS1_9GemmShapeILi128ELi128ELi32EEENS_9transform11threadblock22PredicatedTileIteratorINS_11MatrixShapeILi128ELi32EEENS_6half_tENS_6layout8RowMajorELi1ENS8_29PitchLinearWarpRakedThreadMapINS_16PitchLinearShapeILi32ELi128EEELi128ENSH_ILi4ELi8EEELi8EEELi8ELb0ENSE_9NoPermuteEEENS9_19RegularTileIteratorISC_SD_NSE_37RowMajorTensorOpMultiplicandCrosswiseILi16ELi32EEELi0ESK_Li16EEENSA_INSB_ILi32ELi128EEESD_NSE_11ColumnMajorELi0ESK_Li8ELb0ESL_EENSN_ISR_SD_NSE_40ColumnMajorTensorOpMultiplicandCrosswiseILi16ELi32EEELi1ESK_Li16EEESD_SF_NS4_9MmaPolicyINS1_4warp11MmaTensorOpINS6_ILi64ELi64ELi32EEESD_SP_SD_SV_SD_SF_NSY_17MmaTensorOpPolicyINS_4arch3MmaINS6_ILi16ELi8ELi8EEELi32ESD_SF_SD_SS_SD_SF_NS12_13OpMultiplyAddEEENSB_ILi1ELi1EEEEELi1ELb0EbEENSB_ILi0ELi0EEES1A_Li1EEENS_21NumericArrayConverterISD_SD_Li32ELNS_15FloatRoundStyleE2ENS8_6thread14UnaryTransform8IdentityEEES1H_bEENS_8epilogue11threadblock8EpilogueIS7_S19_Li1ENS1K_22PredicatedTileIteratorINS1K_26OutputTileOptimalThreadMapINS1K_15OutputTileShapeILi128ELi8ELi2ELi1ELi1EEENS1O_ILi1ELi8ELi1ELi1ELi8EEELi128ELi8ELi16EEESD_Lb0ESL_Lb0EEENS1J_4warp24FragmentIteratorTensorOpIS10_S14_SD_NS_5ArrayISD_Li4ELb0EEESF_EENS1T_20TileIteratorTensorOpIS10_S14_SD_SF_EENS1K_18SharedLoadIteratorINS1R_18CompactedThreadMapESD_Li16EEENS1J_6thread21LinearCombinationReluISD_Li8ESD_SD_LNS23_9ScaleType4KindE1ELS1D_2EEENSB_ILi0ELi16EEELi1ELi1EEENS4_30GemmIdentityThreadblockSwizzleILi1EEELb0EEEEEvNT_6ParamsE --------------------------
	.section	.nv.info._ZN7cutlass6KernelINS_4gemm6kernel4GemmINS1_11threadblock12MmaPipelinedINS1_9GemmShapeILi128ELi128ELi32EEENS_9transform11threadblock22PredicatedTileIteratorINS_11MatrixShapeILi128ELi32EEENS_6half_tENS_6layout8RowMajorELi1ENS8_29PitchLinearWarpRakedThreadMapINS_16PitchLinearShapeILi32ELi128EEELi128ENSH_ILi4ELi8EEELi8EEELi8ELb0ENSE_9NoPermuteEEENS9_19RegularTileIteratorISC_SD_NSE_37RowMajorTensorOpMultiplicandCrosswiseILi16ELi32EEELi0ESK_Li16EEENSA_INSB_ILi32ELi128EEESD_NSE_11ColumnMajorELi0ESK_Li8ELb0ESL_EENSN_ISR_SD_NSE_40ColumnMajorTensorOpMultiplicandCrosswiseILi16ELi32EEELi1ESK_Li16EEESD_SF_NS4_9MmaPolicyINS1_4warp11MmaTensorOpINS6_ILi64ELi64ELi32EEESD_SP_SD_SV_SD_SF_NSY_17MmaTensorOpPolicyINS_4arch3MmaINS6_ILi16ELi8ELi8EEELi32ESD_SF_SD_SS_SD_SF_NS12_13OpMultiplyAddEEENSB_ILi1ELi1EEEEELi1ELb0EbEENSB_ILi0ELi0EEES1A_Li1EEENS_21NumericArrayConverterISD_SD_Li32ELNS_15FloatRoundStyleE2ENS8_6thread14UnaryTransform8IdentityEEES1H_bEENS_8epilogue11threadblock8EpilogueIS7_S19_Li1ENS1K_22PredicatedTileIteratorINS1K_26OutputTileOptimalThreadMapINS1K_15OutputTileShapeILi128ELi8ELi2ELi1ELi1EEENS1O_ILi1ELi8ELi1ELi1ELi8EEELi128ELi8ELi16EEESD_Lb0ESL_Lb0EEENS1J_4warp24FragmentIteratorTensorOpIS10_S14_SD_NS_5ArrayISD_Li4ELb0EEESF_EENS1T_20TileIteratorTensorOpIS10_S14_SD_SF_EENS1K_18SharedLoadIteratorINS1R_18CompactedThreadMapESD_Li16EEENS1J_6thread21LinearCombinationReluISD_Li8ESD_SD_LNS23_9ScaleType4KindE1ELS1D_2EEENSB_ILi0ELi16EEELi1ELi1EEENS4_30GemmIdentityThreadblockSwizzleILi1EEELb0EEEEEvNT_6ParamsE,"",@"SHT_CUDA_INFO"
	.sectionflags	@""
	.align	4


	//----- nvinfo : EIATTR_SW_WAR
	.align		4
        /*0000*/ 	.byte	0x04, 0x36
        /*0002*/ 	.short	(.L_234 - .L_233)
.L_233:
        /*0004*/ 	.word	0x00000001


	//----- nvinfo : EIATTR_CUDA_API_VERSION
	.align		4
.L_234:
        /*0008*/ 	.byte	0x04, 0x37
        /*000a*/ 	.short	(.L_236 - .L_235)
.L_235:
        /*000c*/ 	.word	0x00000082


	//----- nvinfo : EIATTR_PARAM_CBANK
	.align		4
.L_236:
        /*0010*/ 	.byte	0x04, 0x0a
        /*0012*/ 	.short	(.L_238 - .L_237)
	.align		4
.L_237:
        /*0014*/ 	.word	index@(.nv.constant0._ZN7cutlass6KernelINS_4gemm6kernel4GemmINS1_11threadblock12MmaPipelinedINS1_9GemmShapeILi128ELi128ELi32EEENS_9transform11threadblock22PredicatedTileIteratorINS_11MatrixShapeILi128ELi32EEENS_6half_tENS_6layout8RowMajorELi1ENS8_29PitchLinearWarpRakedThreadMapINS_16PitchLinearShapeILi32ELi128EEELi128ENSH_ILi4ELi8EEELi8EEELi8ELb0ENSE_9NoPermuteEEENS9_19RegularTileIteratorISC_SD_NSE_37RowMajorTensorOpMultiplicandCrosswiseILi16ELi32EEELi0ESK_Li16EEENSA_INSB_ILi32ELi128EEESD_NSE_11ColumnMajorELi0ESK_Li8ELb0ESL_EENSN_ISR_SD_NSE_40ColumnMajorTensorOpMultiplicandCrosswiseILi16ELi32EEELi1ESK_Li16EEESD_SF_NS4_9MmaPolicyINS1_4warp11MmaTensorOpINS6_ILi64ELi64ELi32EEESD_SP_SD_SV_SD_SF_NSY_17MmaTensorOpPolicyINS_4arch3MmaINS6_ILi16ELi8ELi8EEELi32ESD_SF_SD_SS_SD_SF_NS12_13OpMultiplyAddEEENSB_ILi1ELi1EEEEELi1ELb0EbEENSB_ILi0ELi0EEES1A_Li1EEENS_21NumericArrayConverterISD_SD_Li32ELNS_15FloatRoundStyleE2ENS8_6thread14UnaryTransform8IdentityEEES1H_bEENS_8epilogue11threadblock8EpilogueIS7_S19_Li1ENS1K_22PredicatedTileIteratorINS1K_26OutputTileOptimalThreadMapINS1K_15OutputTileShapeILi128ELi8ELi2ELi1ELi1EEENS1O_ILi1ELi8ELi1ELi1ELi8EEELi128ELi8ELi16EEESD_Lb0ESL_Lb0EEENS1J_4warp24FragmentIteratorTensorOpIS10_S14_SD_NS_5ArrayISD_Li4ELb0EEESF_EENS1T_20TileIteratorTensorOpIS10_S14_SD_SF_EENS1K_18SharedLoadIteratorINS1R_18CompactedThreadMapESD_Li16EEENS1J_6thread21LinearCombinationReluISD_Li8ESD_SD_LNS23_9ScaleType4KindE1ELS1D_2EEENSB_ILi0ELi16EEELi1ELi1EEENS4_30GemmIdentityThreadblockSwizzleILi1EEELb0EEEEEvNT_6ParamsE)
        /*0018*/ 	.short	0x0160
        /*001a*/ 	.short	0x0160


	//----- nvinfo : EIATTR_CBANK_PARAM_SIZE
	.align		4
.L_238:
        /*001c*/ 	.byte	0x03, 0x19
        /*001e*/ 	.short	0x0160


	//----- nvinfo : EIATTR_KPARAM_INFO
	.align		4
        /*0020*/ 	.byte	0x04, 0x17
        /*0022*/ 	.short	(.L_240 - .L_239)
.L_239:
        /*0024*/ 	.word	0x00000000
        /*0028*/ 	.short	0x0000
        /*002a*/ 	.short	0x0000
        /*002c*/ 	.byte	0x00, 0xf0, 0x81, 0x05


	//----- nvinfo : EIATTR_MAXREG_COUNT
	.align		4
.L_240:
        /*0030*/ 	.byte	0x03, 0x1b
        /*0032*/ 	.short	0x00ff


	//----- nvinfo : EIATTR_NUM_BARRIERS
	.align		4
        /*0034*/ 	.byte	0x02, 0x4c
        /*0036*/ 	.byte	0x01
	.zero		1


	//----- nvinfo : EIATTR_MERCURY_ISA_VERSION
	.align		4
        /*0038*/ 	.byte	0x03, 0x5f
        /*003a*/ 	.short	0x0000


	//----- nvinfo : EIATTR_COOP_GROUP_MASK_REGIDS
	.align		4
        /*003c*/ 	.byte	0x04, 0x29
        /*003e*/ 	.short	(.L_242 - .L_241)


	//   ....[0]....
.L_241:
        /*0040*/ 	.word	0xffffffff


	//----- nvinfo : EIATTR_COOP_GROUP_INSTR_OFFSETS
	.align		4
.L_242:
        /*0044*/ 	.byte	0x04, 0x28
        /*0046*/ 	.short	(.L_244 - .L_243)


	//   ....[0]....
.L_243:
        /*0048*/ 	.word	0x00000860


	//----- nvinfo : EIATTR_EXIT_INSTR_OFFSETS
	.align		4
.L_244:
        /*004c*/ 	.byte	0x04, 0x1c
        /*004e*/ 	.short	(.L_246 - .L_245)


	//   ....[0]....
.L_245:
        /*0050*/ 	.word	0x000000b0


	//   ....[1]....
        /*0054*/ 	.word	0x00005200


	//   ....[2]....
        /*0058*/ 	.word	0x00005230


	//----- nvinfo : EIATTR_CTAIDZ_USED
	.align		4
.L_246:
        /*005c*/ 	.byte	0x01, 0x04
	.zero		2


//--------------------- .nv.info._ZN7cutlass6KernelINS_4gemm6kernel4GemmINS1_11threadblock12MmaPipelinedINS1_9GemmShapeILi64ELi64ELi32EEENS_9transform11threadblock22PredicatedTileIteratorINS_11MatrixShapeILi64ELi32EEENS_6half_tENS_6layout8RowMajorELi1ENS8_29PitchLinearWarpRakedThreadMapINS_16PitchLinearShapeILi32ELi64EEELi128ENSH_ILi4ELi8EEELi8EEELi8ELb0ENSE_9NoPermuteEEENS9_19RegularTileIteratorISC_SD_NSE_37RowMajorTensorOpMultiplicandCrosswiseILi16ELi32EEELi0ESK_Li16EEENSA_INSB_ILi32ELi64EEESD_NSE_11ColumnMajorELi0ESK_Li8ELb0ESL_EENSN_ISR_SD_NSE_40ColumnMajorTensorOpMultiplicandCrosswiseILi16ELi32EEELi1ESK_Li16EEESD_SF_NS4_9MmaPolicyINS1_4warp11MmaTensorOpINS6_ILi32ELi32ELi32EEESD_SP_SD_SV_SD_SF_NSY_17MmaTensorOpPolicyINS_4arch3MmaINS6_ILi16ELi8ELi8EEELi32ESD_SF_SD_SS_SD_SF_NS12_13OpMultiplyAddEEENSB_ILi1ELi1EEEEELi1ELb0EbEENSB_ILi0ELi0EEES1A_Li1EEENS_21NumericArrayConverterISD_SD_Li16ELNS_15FloatRoundStyleE2ENS8_6thread14UnaryTransform8IdentityEEES1H_bEENS_8epilogue11threadblock8EpilogueIS7_S19_Li1ENS1K_22PredicatedTileIteratorINS1K_26OutputTileOptimalThreadMapINS1K_15OutputTileShapeILi64ELi8ELi2ELi1ELi1EEENS1O_ILi1ELi4ELi1ELi1ELi4EEELi128ELi8ELi16EEESD_Lb0ESL_Lb0EEENS1J_4warp24FragmentIteratorTensorOpIS10_S14_SD_NS_5ArrayISD_Li4ELb0EEESF_EENS1T_20TileIteratorTensorOpIS10_S14_SD_SF_EENS1K_18SharedLoadIteratorINS1R_18CompactedThreadMapESD_Li16EEENS1J_6thread21LinearCombinationReluISD_Li8ESD_SD_LNS23_9ScaleType4KindE1ELS1D_2EEENSB_ILi0ELi16EEELi1ELi1EEENS4_30GemmIdentityThreadblockSwizzleILi1EEELb0EEEEEvNT_6ParamsE --------------------------
	.section	.nv.info._ZN7cutlass6KernelINS_4gemm6kernel4GemmINS1_11threadblock12MmaPipelinedINS1_9GemmShapeILi64ELi64ELi32EEENS_9transform11threadblock22PredicatedTileIteratorINS_11MatrixShapeILi64ELi32EEENS_6half_tENS_6layout8RowMajorELi1ENS8_29PitchLinearWarpRakedThreadMapINS_16PitchLinearShapeILi32ELi64EEELi128ENSH_ILi4ELi8EEELi8EEELi8ELb0ENSE_9NoPermuteEEENS9_19RegularTileIteratorISC_SD_NSE_37RowMajorTensorOpMultiplicandCrosswiseILi16ELi32EEELi0ESK_Li16EEENSA_INSB_ILi32ELi64EEESD_NSE_11ColumnMajorELi0ESK_Li8ELb0ESL_EENSN_ISR_SD_NSE_40ColumnMajorTensorOpMultiplicandCrosswiseILi16ELi32EEELi1ESK_Li16EEESD_SF_NS4_9MmaPolicyINS1_4warp11MmaTensorOpINS6_ILi32ELi32ELi32EEESD_SP_SD_SV_SD_SF_NSY_17MmaTensorOpPolicyINS_4arch3MmaINS6_ILi16ELi8ELi8EEELi32ESD_SF_SD_SS_SD_SF_NS12_13OpMultiplyAddEEENSB_ILi1ELi1EEEEELi1ELb0EbEENSB_ILi0ELi0EEES1A_Li1EEENS_21NumericArrayConverterISD_SD_Li16ELNS_15FloatRoundStyleE2ENS8_6thread14UnaryTransform8IdentityEEES1H_bEENS_8epilogue11threadblock8EpilogueIS7_S19_Li1ENS1K_22PredicatedTileIteratorINS1K_26OutputTileOptimalThreadMapINS1K_15OutputTileShapeILi64ELi8ELi2ELi1ELi1EEENS1O_ILi1ELi4ELi1ELi1ELi4EEELi128ELi8ELi16EEESD_Lb0ESL_Lb0EEENS1J_4warp24FragmentIteratorTensorOpIS10_S14_SD_NS_5ArrayISD_Li4ELb0EEESF_EENS1T_20TileIteratorTensorOpIS10_S14_SD_SF_EENS1K_18SharedLoadIteratorINS1R_18CompactedThreadMapESD_Li16EEENS1J_6thread21LinearCombinationReluISD_Li8ESD_SD_LNS23_9ScaleType4KindE1ELS1D_2EEENSB_ILi0ELi16EEELi1ELi1EEENS4_30GemmIdentityThreadblockSwizzleILi1EEELb0EEEEEvNT_6ParamsE,"",@"SHT_CUDA_INFO"
	.sectionflags	@""
	.align	4


	//----- nvinfo : EIATTR_SW_WAR
	.align		4
        /*0000*/ 	.byte	0x04, 0x36
        /*0002*/ 	.short	(.L_248 - .L_247)
.L_247:
        /*0004*/ 	.word	0x00000001


	//----- nvinfo : EIATTR_CUDA_API_VERSION
	.align		4
.L_248:
        /*0008*/ 	.byte	0x04, 0x37
        /*000a*/ 	.short	(.L_250 - .L_249)
.L_249:
        /*000c*/ 	.word	0x00000082


	//----- nvinfo : EIATTR_PARAM_CBANK
	.align		4
.L_250:
        /*0010*/ 	.byte	0x04, 0x0a
        /*0012*/ 	.short	(.L_252 - .L_251)
	.align		4
.L_251:
        /*0014*/ 	.word	index@(.nv.constant0._ZN7cutlass6KernelINS_4gemm6kernel4GemmINS1_11threadblock12MmaPipelinedINS1_9GemmShapeILi64ELi64ELi32EEENS_9transform11threadblock22PredicatedTileIteratorINS_11MatrixShapeILi64ELi32EEENS_6half_tENS_6layout8RowMajorELi1ENS8_29PitchLinearWarpRakedThreadMapINS_16PitchLinearShapeILi32ELi64EEELi128ENSH_ILi4ELi8EEELi8EEELi8ELb0ENSE_9NoPermuteEEENS9_19RegularTileIteratorISC_SD_NSE_37RowMajorTensorOpMultiplicandCrosswiseILi16ELi32EEELi0ESK_Li16EEENSA_INSB_ILi32ELi64EEESD_NSE_11ColumnMajorELi0ESK_Li8ELb0ESL_EENSN_ISR_SD_NSE_40ColumnMajorTensorOpMultiplicandCrosswiseILi16ELi32EEELi1ESK_Li16EEESD_SF_NS4_9MmaPolicyINS1_4warp11MmaTensorOpINS6_ILi32ELi32ELi32EEESD_SP_SD_SV_SD_SF_NSY_17MmaTensorOpPolicyINS_4arch3MmaINS6_ILi16ELi8ELi8EEELi32ESD_SF_SD_SS_SD_SF_NS12_13OpMultiplyAddEEENSB_ILi1ELi1EEEEELi1ELb0EbEENSB_ILi0ELi0EEES1A_Li1EEENS_21NumericArrayConverterISD_SD_Li16ELNS_15FloatRoundStyleE2ENS8_6thread14UnaryTransform8IdentityEEES1H_bEENS_8epilogue11threadblock8EpilogueIS7_S19_Li1ENS1K_22PredicatedTileIteratorINS1K_26OutputTileOptimalThreadMapINS1K_15OutputTileShapeILi64ELi8ELi2ELi1ELi1EEENS1O_ILi1ELi4ELi1ELi1ELi4EEELi128ELi8ELi16EEESD_Lb0ESL_Lb0EEENS1J_4warp24FragmentIteratorTensorOpIS10_S14_SD_NS_5ArrayISD_Li4ELb0EEESF_EENS1T_20TileIteratorTensorOpIS10_S14_SD_SF_EENS1K_18SharedLoadIteratorINS1R_18CompactedThreadMapESD_Li16EEENS1J_6thread21LinearCombinationReluISD_Li8ESD_SD_LNS23_9ScaleType4KindE1ELS1D_2EEENSB_ILi0ELi16EEELi1ELi1EEENS4_30GemmIdentityThreadblockSwizzleILi1EEELb0EEEEEvNT_6ParamsE)
        /*0018*/ 	.short	0x0160
        /*001a*/ 	.short	0x0160


	//----- nvinfo : EIATTR_CBANK_PARAM_SIZE
	.align		4
.L_252:
        /*001c*/ 	.byte	0x03, 0x19
        /*001e*/ 	.short	0x0160


	//----- nvinfo : EIATTR_KPARAM_INFO
	.align		4
        /*0020*/ 	.byte	0x04, 0x17
        /*0022*/ 	.short	(.L_254 - .L_253)
.L_253:
        /*0024*/ 	.word	0x00000000
        /*0028*/ 	.short	0x0000
        /*002a*/ 	.short	0x0000
        /*002c*/ 	.byte	0x00, 0xf0, 0x81, 0x05


	//----- nvinfo : EIATTR_MAXREG_COUNT
	.align		4
.L_254:
        /*0030*/ 	.byte	0x03, 0x1b
        /*0032*/ 	.short	0x00ff


	//----- nvinfo : EIATTR_NUM_BARRIERS
	.align		4
        /*0034*/ 	.byte	0x02, 0x4c
        /*0036*/ 	.byte	0x01
	.zero		1


	//----- nvinfo : EIATTR_MERCURY_ISA_VERSION
	.align		4
        /*0038*/ 	.byte	0x03, 0x5f
        /*003a*/ 	.short	0x0000


	//----- nvinfo : EIATTR_COOP_GROUP_MASK_REGIDS
	.align		4
        /*003c*/ 	.byte	0x04, 0x29
        /*003e*/ 	.short	(.L_256 - .L_255)


	//   ....[0]....
.L_255:
        /*0040*/ 	.word	0xffffffff


	//----- nvinfo : EIATTR_COOP_GROUP_INSTR_OFFSETS
	.align		4
.L_256:
        /*0044*/ 	.byte	0x04, 0x28
        /*0046*/ 	.short	(.L_258 - .L_257)


	//   ....[0]....
.L_257:
        /*0048*/ 	.word	0x00000580


	//----- nvinfo : EIATTR_EXIT_INSTR_OFFSETS
	.align		4
.L_258:
        /*004c*/ 	.byte	0x04, 0x1c
        /*004e*/ 	.short	(.L_260 - .L_259)


	//   ....[0]....
.L_259:
        /*0050*/ 	.word	0x000000b0


	//   ....[1]....
        /*0054*/ 	.word	0x000022d0


	//   ....[2]....
        /*0058*/ 	.word	0x00002300


	//----- nvinfo : EIATTR_CTAIDZ_USED
	.align		4
.L_260:
        /*005c*/ 	.byte	0x01, 0x04
	.zero		2


//--------------------- .nv.callgraph             --------------------------
	.section	.nv.callgraph,"",@"SHT_CUDA_CALLGRAPH"
	.align	4
	.sectionentsize	8
	.align		4
        /*0000*/ 	.word	0x00000000
	.align		4
        /*0004*/ 	.word	0xffffffff
	.align		4
        /*0008*/ 	.word	0x00000000
	.align		4
        /*000c*/ 	.word	0xfffffffe
	.align		4
        /*0010*/ 	.word	0x00000000
	.align		4
        /*0014*/ 	.word	0xfffffffd
	.align		4
        /*0018*/ 	.word	0x00000000
	.align		4
        /*001c*/ 	.word	0xfffffffc


//--------------------- .nv.rel.action            --------------------------
	.section	.nv.rel.action,"",@"SHT_CUDA_RELOCINFO"
	.align	8
	.sectionentsize	8
        /*0000*/ 	.byte	0x73, 0x00, 0x00, 0x00, 0x00, 0x00, 0x00, 0x00, 0x00, 0x00, 0x00, 0x11, 0x25, 0x00, 0x05, 0x36


//--------------------- .nv.constant4             --------------------------
	.section	.nv.constant4,"a",@progbits
	.align	8
	.align		8
.nv.constant4:
        /*0000*/ 	.dword	_ZN34_INTERNAL_bc5d900a_4_k_cu_371cd5504cuda3std3__45__cpo5beginE
	.align		8
        /*0008*/ 	.dword	_ZN34_INTERNAL_bc5d900a_4_k_cu_371cd5504cuda3std3__45__cpo3endE
	.align		8
        /*0010*/ 	.dword	_ZN34_INTERNAL_bc5d900a_4_k_cu_371cd5504cuda3std3__45__cpo6cbeginE
	.align		8
        /*0018*/ 	.dword	_ZN34_INTERNAL_bc5d900a_4_k_cu_371cd5504cuda3std3__45__cpo4cendE
	.align		8
        /*0020*/ 	.dword	_ZN34_INTERNAL_bc5d900a_4_k_cu_371cd5504cuda3std3__436_GLOBAL__N__bc5d900a_4_k_cu_371cd5506ignoreE
	.align		8
        /*0028*/ 	.dword	_ZN34_INTERNAL_bc5d900a_4_k_cu_371cd5504cuda3std3__419piecewise_constructE
	.align		8
        /*0030*/ 	.dword	_ZN34_INTERNAL_bc5d900a_4_k_cu_371cd5504cuda3std3__48in_placeE
	.align		8
        /*0038*/ 	.dword	_ZN34_INTERNAL_bc5d900a_4_k_cu_371cd5504cuda3std6ranges3__45__cpo4swapE
	.align		8
        /*0040*/ 	.dword	_ZN34_INTERNAL_bc5d900a_4_k_cu_371cd5504cuda3std6ranges3__45__cpo9iter_moveE
	.align		8
        /*0048*/ 	.dword	_ZN34_INTERNAL_bc5d900a_4_k_cu_371cd5504cute7productE
	.align		8
        /*0050*/ 	.dword	_ZN34_INTERNAL_bc5d900a_4_k_cu_371cd5504cute1_E


//--------------------- .nv.constant0._ZN7cutlass9reference6device6kernel26TensorScaleBiasGemmBatchedINS_9TensorRefINS_6half_tENS_6layout8RowMajorEEES8_S5_S8_NS_16NumericConverterIS5_S5_LNS_15FloatRoundStyleE2EEELi4ELi4EEEvNS_4gemm9GemmCoordET_T0_T1_T2_SH_illll --------------------------
	.section	.nv.constant0._ZN7cutlass9reference6device6kernel26TensorScaleBiasGemmBatchedINS_9TensorRefINS_6half_tENS_6layout8RowMajorEEES8_S5_S8_NS_16NumericConverterIS5_S5_LNS_15FloatRoundStyleE2EEELi4ELi4EEEvNS_4gemm9GemmCoordET_T0_T1_T2_SH_illll,"a",@progbits
	.sectionflags	@""
	.align	4
.nv.constant0._ZN7cutlass9reference6device6kernel26TensorScaleBiasGemmBatchedINS_9TensorRefINS_6half_tENS_6layout8RowMajorEEES8_S5_S8_NS_16NumericConverterIS5_S5_LNS_15FloatRoundStyleE2EEELi4ELi4EEEvNS_4gemm9GemmCoordET_T0_T1_T2_SH_illll:
	.zero		480


//--------------------- .nv.constant0._ZN7cutlass9reference6device6kernel11GemmComplexINS_6half_tENS_6layout8RowMajorES4_NS5_11ColumnMajorES4_S6_S4_S4_S4_NS_16NumericConverterIS4_S4_LNS_15FloatRoundStyleE2EEENS_12multiply_addIS4_S4_S4_EELi4ELi16EEEvNS_4gemm9GemmCoordET5_NS_9TensorRefIT_T0_EENS_16ComplexTransformENSG_IT1_T2_EESK_SF_NSG_IT3_T4_EENSG_IT7_SP_EET6_illll --------------------------
	.section	.nv.constant0._ZN7cutlass9reference6device6kernel11GemmComplexINS_6half_tENS_6layout8RowMajorES4_NS5_11ColumnMajorES4_S6_S4_S4_S4_NS_16NumericConverterIS4_S4_LNS_15FloatRoundStyleE2EEENS_12multiply_addIS4_S4_S4_EELi4ELi16EEEvNS_4gemm9GemmCoordET5_NS_9TensorRefIT_T0_EENS_16ComplexTransformENSG_IT1_T2_EESK_SF_NSG_IT3_T4_EENSG_IT7_SP_EET6_illll,"a",@progbits
	.sectionflags	@""
	.align	4
.nv.constant0._ZN7cutlass9reference6device6kernel11GemmComplexINS_6half_tENS_6layout8RowMajorES4_NS5_11ColumnMajorES4_S6_S4_S4_S4_NS_16NumericConverterIS4_S4_LNS_15FloatRoundStyleE2EEENS_12multiply_addIS4_S4_S4_EELi4ELi16EEEvNS_4gemm9GemmCoordET5_NS_9TensorRefIT_T0_EENS_16ComplexTransformENSG_IT1_T2_EESK_SF_NSG_IT3_T4_EENSG_IT7_SP_EET6_illll:
	.zero		488


//--------------------- .nv.constant0._ZN7cutlass9reference6device6kernel11GemmComplexINS_6half_tENS_6layout8RowMajorES4_NS5_11ColumnMajorES4_S6_S4_S4_S4_NS_16NumericConverterIS4_S4_LNS_15FloatRoundStyleE2EEENS_12multiply_addIS4_S4_S4_EELi4ELi4EEEvNS_4gemm9GemmCoordET5_NS_9TensorRefIT_T0_EENS_16ComplexTransformENSG_IT1_T2_EESK_SF_NSG_IT3_T4_EENSG_IT7_SP_EET6_illll --------------------------
	.section	.nv.constant0._ZN7cutlass9reference6device6kernel11GemmComplexINS_6half_tENS_6layout8RowMajorES4_NS5_11ColumnMajorES4_S6_S4_S4_S4_NS_16NumericConverterIS4_S4_LNS_15FloatRoundStyleE2EEENS_12multiply_addIS4_S4_S4_EELi4ELi4EEEvNS_4gemm9GemmCoordET5_NS_9TensorRefIT_T0_EENS_16ComplexTransformENSG_IT1_T2_EESK_SF_NSG_IT3_T4_EENSG_IT7_SP_EET6_illll,"a",@progbits
	.sectionflags	@""
	.align	4
.nv.constant0._ZN7cutlass9reference6device6kernel11GemmComplexINS_6half_tENS_6layout8RowMajorES4_NS5_11ColumnMajorES4_S6_S4_S4_S4_NS_16NumericConverterIS4_S4_LNS_15FloatRoundStyleE2EEENS_12multiply_addIS4_S4_S4_EELi4ELi4EEEvNS_4gemm9GemmCoordET5_NS_9TensorRefIT_T0_EENS_16ComplexTransformENSG_IT1_T2_EESK_SF_NSG_IT3_T4_EENSG_IT7_SP_EET6_illll:
	.zero		488


//--------------------- .nv.constant0._ZN7cutlass9reference6device6kernel13TensorForEachINS1_6detail14TensorReLuFuncINS_6half_tENS_6layout8RowMajorEEELi2ENS9_6ParamsEEEvNS_5CoordIXT0_EilEET1_ --------------------------
	.section	.nv.constant0._ZN7cutlass9reference6device6kernel13TensorForEachINS1_6detail14TensorReLuFuncINS_6half_tENS_6layout8RowMajorEEELi2ENS9_6ParamsEEEvNS_5CoordIXT0_EilEET1_,"a",@progbits
	.sectionflags	@""
	.align	4
.nv.constant0._ZN7cutlass9reference6device6kernel13TensorForEachINS1_6detail14TensorReLuFuncINS_6half_tENS_6layout8RowMajorEEELi2ENS9_6ParamsEEEvNS_5CoordIXT0_EilEET1_:
	.zero		392


//--------------------- .nv.constant0._ZN7cutlass9reference6device6kernel4GemmINS_9TensorRefINS_6half_tENS_6layout8RowMajorEEENS4_IS5_NS6_11ColumnMajorEEES8_S5_S5_NS_11MatrixShapeILi4ELi4EEENS_12multiply_addIS5_S5_S5_EENS_16NumericConverterIS5_S5_LNS_15FloatRoundStyleE2EEEEEvNS_4gemm9GemmCoordET2_T_T0_SK_T1_SN_T3_ --------------------------
	.section	.nv.constant0._ZN7cutlass9reference6device6kernel4GemmINS_9TensorRefINS_6half_tENS_6layout8RowMajorEEENS4_IS5_NS6_11ColumnMajorEEES8_S5_S5_NS_11MatrixShapeILi4ELi4EEENS_12multiply_addIS5_S5_S5_EENS_16NumericConverterIS5_S5_LNS_15FloatRoundStyleE2EEEEEvNS_4gemm9GemmCoordET2_T_T0_SK_T1_SN_T3_,"a",@progbits
	.sectionflags	@""
	.align	4
.nv.constant0._ZN7cutlass9reference6device6kernel4GemmINS_9TensorRefINS_6half_tENS_6layout8RowMajorEEENS4_IS5_NS6_11ColumnMajorEEES8_S5_S5_NS_11MatrixShapeILi4ELi4EEENS_12multiply_addIS5_S5_S5_EENS_16NumericConverterIS5_S5_LNS_15FloatRoundStyleE2EEEEEvNS_4gemm9GemmCoordET2_T_T0_SK_T1_SN_T3_:
	.zero		442


//--------------------- .nv.constant0._ZN7cutlass6KernelINS_4gemm6kernel7B2bGemmINS1_11threadblock30B2bMmaPipelinedSmemAccumulatorINS1_9GemmShapeILi64ELi64ELi32EEENS_9transform11threadblock22PredicatedTileIteratorINS_11MatrixShapeILi64ELi32EEENS_6half_tENS_6layout8RowMajorELi1ENS8_29PitchLinearWarpRakedThreadMapINS_16PitchLinearShapeILi32ELi64EEELi128ENSH_ILi4ELi8EEELi8EEELi8ELb0ENSE_9NoPermuteEEENS9_19RegularTileIteratorISC_SD_NSE_37RowMajorTensorOpMultiplicandCrosswiseILi16ELi32EEELi0ESK_Li16EEENSA_INSB_ILi32ELi64EEESD_NSE_11ColumnMajorELi0ESK_Li8ELb0ESL_EENSN_ISR_SD_NSE_40ColumnMajorTensorOpMultiplicandCrosswiseILi16ELi32EEELi1ESK_Li16EEENS9_14VectorIteratorINS9_30PredicatedVectorAccessIteratorINSB_ILi64ELi64EEENSB_ILi32ELi32EEESD_SF_Li2ELb0EEEEENS_8epilogue4warp24FragmentIteratorTensorOpINS6_ILi32ELi32ELi32EEENS6_ILi16ELi8ELi8EEESD_NS_5ArrayISD_Li4ELb0EEESF_EENS14_20TileIteratorTensorOpIS16_S17_SD_SF_EENS6_ILi64ELi256ELi32EEENS1_4warp41MmaTensorOpMultiplicandTileAccessIteratorISC_LNS1_7OperandE0ESD_SF_NSB_ILi16ELi8EEELi1ELi32ELb1ELi1EEENSA_INSB_ILi32ELi256EEESD_SS_Li0ENSG_INSH_ILi32ELi256EEELi128ESJ_Li8EEELi8ELb0ESL_EENSN_IS1J_SD_SV_Li1ES1L_Li16EEESD_SF_NS13_6thread21LinearCombinationReluISD_Li4ESD_SD_LNS1O_9ScaleType4KindE2ELNS_15FloatRoundStyleE2EEENS4_9MmaPolicyINS1E_11MmaTensorOpIS16_SD_SP_SD_SV_SD_SF_NS1E_17MmaTensorOpPolicyINS_4arch3MmaIS17_Li32ESD_SF_SD_SS_SD_SF_NS1X_13OpMultiplyAddEEENSB_ILi1ELi1EEEEELi1ELb0EbEENSB_ILi0ELi0EEES24_Li1EEENS1U_INS1V_IS7_SD_SP_SD_SV_SD_SF_S22_Li1ELb0EbEES24_S24_Li1EEENS_21NumericArrayConverterISD_SD_Li16ELS1S_2ENS8_6thread14UnaryTransform8IdentityEEES2C_NS28_ISD_SD_Li64ELS1S_2ES2B_EEbEENS13_11threadblock8EpilogueIS1D_S26_Li1ENS2F_22PredicatedTileIteratorINS2F_26OutputTileOptimalThreadMapINS2F_15OutputTileShapeILi256ELi8ELi1ELi1ELi1EEENS2J_ILi1ELi8ELi1ELi1ELi8EEELi128ELi8ELi16EEESD_Lb0ESL_Lb0EEENS15_IS7_S17_SD_S19_SF_EENS1B_IS7_S17_SD_SF_EENS2F_18SharedLoadIteratorINS2M_18CompactedThreadMapESD_Li16EEENS1P_ISD_Li8ESD_SD_LS1R_1ELS1S_2EEENSB_ILi0ELi16EEELi1ELi1EEENS4_30GemmIdentityThreadblockSwizzleILi1EEEEEEEvNT_6ParamsE --------------------------
	.section	.nv.constant0._ZN7cutlass6KernelINS_4gemm6kernel7B2bGemmINS1_11threadblock30B2bMmaPipelinedSmemAccumulatorINS1_9GemmShapeILi64ELi64ELi32EEENS_9transform11threadblock22PredicatedTileIteratorINS_11MatrixShapeILi64ELi32EEENS_6half_tENS_6layout8RowMajorELi1ENS8_29PitchLinearWarpRakedThreadMapINS_16PitchLinearShapeILi32ELi64EEELi128ENSH_ILi4ELi8EEELi8EEELi8ELb0ENSE_9NoPermuteEEENS9_19RegularTileIteratorISC_SD_NSE_37RowMajorTensorOpMultiplicandCrosswiseILi16ELi32EEELi0ESK_Li16EEENSA_INSB_ILi32ELi64EEESD_NSE_11ColumnMajorELi0ESK_Li8ELb0ESL_EENSN_ISR_SD_NSE_40ColumnMajorTensorOpMultiplicandCrosswiseILi16ELi32EEELi1ESK_Li16EEENS9_14VectorIteratorINS9_30PredicatedVectorAccessIteratorINSB_ILi64ELi64EEENSB_ILi32ELi32EEESD_SF_Li2ELb0EEEEENS_8epilogue4warp24FragmentIteratorTensorOpINS6_ILi32ELi32ELi32EEENS6_ILi16ELi8ELi8EEESD_NS_5ArrayISD_Li4ELb0EEESF_EENS14_20TileIteratorTensorOpIS16_S17_SD_SF_EENS6_ILi64ELi256ELi32EEENS1_4warp41MmaTensorOpMultiplicandTileAccessIteratorISC_LNS1_7OperandE0ESD_SF_NSB_ILi16ELi8EEELi1ELi32ELb1ELi1EEENSA_INSB_ILi32ELi256EEESD_SS_Li0ENSG_INSH_ILi32ELi256EEELi128ESJ_Li8EEELi8ELb0ESL_EENSN_IS1J_SD_SV_Li1ES1L_Li16EEESD_SF_NS13_6thread21LinearCombinationReluISD_Li4ESD_SD_LNS1O_9ScaleType4KindE2ELNS_15FloatRoundStyleE2EEENS4_9MmaPolicyINS1E_11MmaTensorOpIS16_SD_SP_SD_SV_SD_SF_NS1E_17MmaTensorOpPolicyINS_4arch3MmaIS17_Li32ESD_SF_SD_SS_SD_SF_NS1X_13OpMultiplyAddEEENSB_ILi1ELi1EEEEELi1ELb0EbEENSB_ILi0ELi0EEES24_Li1EEENS1U_INS1V_IS7_SD_SP_SD_SV_SD_SF_S22_Li1ELb0EbEES24_S24_Li1EEENS_21NumericArrayConverterISD_SD_Li16ELS1S_2ENS8_6thread14UnaryTransform8IdentityEEES2C_NS28_ISD_SD_Li64ELS1S_2ES2B_EEbEENS13_11threadblock8EpilogueIS1D_S26_Li1ENS2F_22PredicatedTileIteratorINS2F_26OutputTileOptimalThreadMapINS2F_15OutputTileShapeILi256ELi8ELi1ELi1ELi1EEENS2J_ILi1ELi8ELi1ELi1ELi8EEELi128ELi8ELi16EEESD_Lb0ESL_Lb0EEENS15_IS7_S17_SD_S19_SF_EENS1B_IS7_S17_SD_SF_EENS2F_18SharedLoadIteratorINS2M_18CompactedThreadMapESD_Li16EEENS1P_ISD_Li8ESD_SD_LS1R_1ELS1S_2EEENSB_ILi0ELi16EEELi1ELi1EEENS4_30GemmIdentityThreadblockSwizzleILi1EEEEEEEvNT_6ParamsE,"a",@progbits
	.sectionflags	@""
	.align	4
.nv.constant0._ZN7cutlass6KernelINS_4gemm6kernel7B2bGemmINS1_11threadblock30B2bMmaPipelinedSmemAccumulatorINS1_9GemmShapeILi64ELi64ELi32EEENS_9transform11threadblock22PredicatedTileIteratorINS_11MatrixShapeILi64ELi32EEENS_6half_tENS_6layout8RowMajorELi1ENS8_29PitchLinearWarpRakedThreadMapINS_16PitchLinearShapeILi32ELi64EEELi128ENSH_ILi4ELi8EEELi8EEELi8ELb0ENSE_9NoPermuteEEENS9_19RegularTileIteratorISC_SD_NSE_37RowMajorTensorOpMultiplicandCrosswiseILi16ELi32EEELi0ESK_Li16EEENSA_INSB_ILi32ELi64EEESD_NSE_11ColumnMajorELi0ESK_Li8ELb0ESL_EENSN_ISR_SD_NSE_40ColumnMajorTensorOpMultiplicandCrosswiseILi16ELi32EEELi1ESK_Li16EEENS9_14VectorIteratorINS9_30PredicatedVectorAccessIteratorINSB_ILi64ELi64EEENSB_ILi32ELi32EEESD_SF_Li2ELb0EEEEENS_8epilogue4warp24FragmentIteratorTensorOpINS6_ILi32ELi32ELi32EEENS6_ILi16ELi8ELi8EEESD_NS_5ArrayISD_Li4ELb0EEESF_EENS14_20TileIteratorTensorOpIS16_S17_SD_SF_EENS6_ILi64ELi256ELi32EEENS1_4warp41MmaTensorOpMultiplicandTileAccessIteratorISC_LNS1_7OperandE0ESD_SF_NSB_ILi16ELi8EEELi1ELi32ELb1ELi1EEENSA_INSB_ILi32ELi256EEESD_SS_Li0ENSG_INSH_ILi32ELi256EEELi128ESJ_Li8EEELi8ELb0ESL_EENSN_IS1J_SD_SV_Li1ES1L_Li16EEESD_SF_NS13_6thread21LinearCombinationReluISD_Li4ESD_SD_LNS1O_9ScaleType4KindE2ELNS_15FloatRoundStyleE2EEENS4_9MmaPolicyINS1E_11MmaTensorOpIS16_SD_SP_SD_SV_SD_SF_NS1E_17MmaTensorOpPolicyINS_4arch3MmaIS17_Li32ESD_SF_SD_SS_SD_SF_NS1X_13OpMultiplyAddEEENSB_ILi1ELi1EEEEELi1ELb0EbEENSB_ILi0ELi0EEES24_Li1EEENS1U_INS1V_IS7_SD_SP_SD_SV_SD_SF_S22_Li1ELb0EbEES24_S24_Li1EEENS_21NumericArrayConverterISD_SD_Li16ELS1S_2ENS8_6thread14UnaryTransform8IdentityEEES2C_NS28_ISD_SD_Li64ELS1S_2ES2B_EEbEENS13_11threadblock8EpilogueIS1D_S26_Li1ENS2F_22PredicatedTileIteratorINS2F_26OutputTileOptimalThreadMapINS2F_15OutputTileShapeILi256ELi8ELi1ELi1ELi1EEENS2J_ILi1ELi8ELi1ELi1ELi8EEELi128ELi8ELi16EEESD_Lb0ESL_Lb0EEENS15_IS7_S17_SD_S19_SF_EENS1B_IS7_S17_SD_SF_EENS2F_18SharedLoadIteratorINS2M_18CompactedThreadMapESD_Li16EEENS1P_ISD_Li8ESD_SD_LS1R_1ELS1S_2EEENSB_ILi0ELi16EEELi1ELi1EEENS4_30GemmIdentityThreadblockSwizzleILi1EEEEEEEvNT_6ParamsE:
	.zero		944


//--------------------- .nv.constant0._ZN7cutlass6KernelINS_4gemm6kernel4GemmINS1_11threadblock12MmaPipelinedINS1_9GemmShapeILi128ELi128ELi32EEENS_9transform11threadblock22PredicatedTileIteratorINS_11MatrixShapeILi128ELi32EEENS_6half_tENS_6layout8RowMajorELi1ENS8_29PitchLinearWarpRakedThreadMapINS_16PitchLinearShapeILi32ELi128EEELi128ENSH_ILi4ELi8EEELi8EEELi8ELb0ENSE_9NoPermuteEEENS9_19RegularTileIteratorISC_SD_NSE_37RowMajorTensorOpMultiplicandCrosswiseILi16ELi32EEELi0ESK_Li16EEENSA_INSB_ILi32ELi128EEESD_NSE_11ColumnMajorELi0ESK_Li8ELb0ESL_EENSN_ISR_SD_NSE_40ColumnMajorTensorOpMultiplicandCrosswiseILi16ELi32EEELi1ESK_Li16EEESD_SF_NS4_9MmaPolicyINS1_4warp11MmaTensorOpINS6_ILi64ELi64ELi32EEESD_SP_SD_SV_SD_SF_NSY_17MmaTensorOpPolicyINS_4arch3MmaINS6_ILi16ELi8ELi8EEELi32ESD_SF_SD_SS_SD_SF_NS12_13OpMultiplyAddEEENSB_ILi1ELi1EEEEELi1ELb0EbEENSB_ILi0ELi0EEES1A_Li1EEENS_21NumericArrayConverterISD_SD_Li32ELNS_15FloatRoundStyleE2ENS8_6thread14UnaryTransform8IdentityEEES1H_bEENS_8epilogue11threadblock8EpilogueIS7_S19_Li1ENS1K_22PredicatedTileIteratorINS1K_26OutputTileOptimalThreadMapINS1K_15OutputTileShapeILi128ELi8ELi2ELi1ELi1EEENS1O_ILi1ELi8ELi1ELi1ELi8EEELi128ELi8ELi16EEESD_Lb0ESL_Lb0EEENS1J_4warp24FragmentIteratorTensorOpIS10_S14_SD_NS_5ArrayISD_Li4ELb0EEESF_EENS1T_20TileIteratorTensorOpIS10_S14_SD_SF_EENS1K_18SharedLoadIteratorINS1R_18CompactedThreadMapESD_Li16EEENS1J_6thread21LinearCombinationReluISD_Li8ESD_SD_LNS23_9ScaleType4KindE1ELS1D_2EEENSB_ILi0ELi16EEELi1ELi1EEENS4_30GemmIdentityThreadblockSwizzleILi1EEELb0EEEEEvNT_6ParamsE --------------------------
	.section	.nv.constant0._ZN7cutlass6KernelINS_4gemm6kernel4GemmINS1_11threadblock12MmaPipelinedINS1_9GemmShapeILi128ELi128ELi32EEENS_9transform11threadblock22PredicatedTileIteratorINS_11MatrixShapeILi128ELi32EEENS_6half_tENS_6layout8RowMajorELi1ENS8_29PitchLinearWarpRakedThreadMapINS_16PitchLinearShapeILi32ELi128EEELi128ENSH_ILi4ELi8EEELi8EEELi8ELb0ENSE_9NoPermuteEEENS9_19RegularTileIteratorISC_SD_NSE_37RowMajorTensorOpMultiplicandCrosswiseILi16ELi32EEELi0ESK_Li16EEENSA_INSB_ILi32ELi128EEESD_NSE_11ColumnMajorELi0ESK_Li8ELb0ESL_EENSN_ISR_SD_NSE_40ColumnMajorTensorOpMultiplicandCrosswiseILi16ELi32EEELi1ESK_Li16EEESD_SF_NS4_9MmaPolicyINS1_4warp11MmaTensorOpINS6_ILi64ELi64ELi32EEESD_SP_SD_SV_SD_SF_NSY_17MmaTensorOpPolicyINS_4arch3MmaINS6_ILi16ELi8ELi8EEELi32ESD_SF_SD_SS_SD_SF_NS12_13OpMultiplyAddEEENSB_ILi1ELi1EEEEELi1ELb0EbEENSB_ILi0ELi0EEES1A_Li1EEENS_21NumericArrayConverterISD_SD_Li32ELNS_15FloatRoundStyleE2ENS8_6thread14UnaryTransform8IdentityEEES1H_bEENS_8epilogue11threadblock8EpilogueIS7_S19_Li1ENS1K_22PredicatedTileIteratorINS1K_26OutputTileOptimalThreadMapINS1K_15OutputTileShapeILi128ELi8ELi2ELi1ELi1EEENS1O_ILi1ELi8ELi1ELi1ELi8EEELi128ELi8ELi16EEESD_Lb0ESL_Lb0EEENS1J_4warp24FragmentIteratorTensorOpIS10_S14_SD_NS_5ArrayISD_Li4ELb0EEESF_EENS1T_20TileIteratorTensorOpIS10_S14_SD_SF_EENS1K_18SharedLoadIteratorINS1R_18CompactedThreadMapESD_Li16EEENS1J_6thread21LinearCombinationReluISD_Li8ESD_SD_LNS23_9ScaleType4KindE1ELS1D_2EEENSB_ILi0ELi16EEELi1ELi1EEENS4_30GemmIdentityThreadblockSwizzleILi1EEELb0EEEEEvNT_6ParamsE,"a",@progbits
	.sectionflags	@""
	.align	4
.nv.constant0._ZN7cutlass6KernelINS_4gemm6kernel4GemmINS1_11threadblock12MmaPipelinedINS1_9GemmShapeILi128ELi128ELi32EEENS_9transform11threadblock22PredicatedTileIteratorINS_11MatrixShapeILi128ELi32EEENS_6half_tENS_6layout8RowMajorELi1ENS8_29PitchLinearWarpRakedThreadMapINS_16PitchLinearShapeILi32ELi128EEELi128ENSH_ILi4ELi8EEELi8EEELi8ELb0ENSE_9NoPermuteEEENS9_19RegularTileIteratorISC_SD_NSE_37RowMajorTensorOpMultiplicandCrosswiseILi16ELi32EEELi0ESK_Li16EEENSA_INSB_ILi32ELi128EEESD_NSE_11ColumnMajorELi0ESK_Li8ELb0ESL_EENSN_ISR_SD_NSE_40ColumnMajorTensorOpMultiplicandCrosswiseILi16ELi32EEELi1ESK_Li16EEESD_SF_NS4_9MmaPolicyINS1_4warp11MmaTensorOpINS6_ILi64ELi64ELi32EEESD_SP_SD_SV_SD_SF_NSY_17MmaTensorOpPolicyINS_4arch3MmaINS6_ILi16ELi8ELi8EEELi32ESD_SF_SD_SS_SD_SF_NS12_13OpMultiplyAddEEENSB_ILi1ELi1EEEEELi1ELb0EbEENSB_ILi0ELi0EEES1A_Li1EEENS_21NumericArrayConverterISD_SD_Li32ELNS_15FloatRoundStyleE2ENS8_6thread14UnaryTransform8IdentityEEES1H_bEENS_8epilogue11threadblock8EpilogueIS7_S19_Li1ENS1K_22PredicatedTileIteratorINS1K_26OutputTileOptimalThreadMapINS1K_15OutputTileShapeILi128ELi8ELi2ELi1ELi1EEENS1O_ILi1ELi8ELi1ELi1ELi8EEELi128ELi8ELi16EEESD_Lb0ESL_Lb0EEENS1J_4warp24FragmentIteratorTensorOpIS10_S14_SD_NS_5ArrayISD_Li4ELb0EEESF_EENS1T_20TileIteratorTensorOpIS10_S14_SD_SF_EENS1K_18SharedLoadIteratorINS1R_18CompactedThreadMapESD_Li16EEENS1J_6thread21LinearCombinationReluISD_Li8ESD_SD_LNS23_9ScaleType4KindE1ELS1D_2EEENSB_ILi0ELi16EEELi1ELi1EEENS4_30GemmIdentityThreadblockSwizzleILi1EEELb0EEEEEvNT_6ParamsE:
	.zero		704


//--------------------- .nv.constant0._ZN7cutlass6KernelINS_4gemm6kernel4GemmINS1_11threadblock12MmaPipelinedINS1_9GemmShapeILi64ELi64ELi32EEENS_9transform11threadblock22PredicatedTileIteratorINS_11MatrixShapeILi64ELi32EEENS_6half_tENS_6layout8RowMajorELi1ENS8_29PitchLinearWarpRakedThreadMapINS_16PitchLinearShapeILi32ELi64EEELi128ENSH_ILi4ELi8EEELi8EEELi8ELb0ENSE_9NoPermuteEEENS9_19RegularTileIteratorISC_SD_NSE_37RowMajorTensorOpMultiplicandCrosswiseILi16ELi32EEELi0ESK_Li16EEENSA_INSB_ILi32ELi64EEESD_NSE_11ColumnMajorELi0ESK_Li8ELb0ESL_EENSN_ISR_SD_NSE_40ColumnMajorTensorOpMultiplicandCrosswiseILi16ELi32EEELi1ESK_Li16EEESD_SF_NS4_9MmaPolicyINS1_4warp11MmaTensorOpINS6_ILi32ELi32ELi32EEESD_SP_SD_SV_SD_SF_NSY_17MmaTensorOpPolicyINS_4arch3MmaINS6_ILi16ELi8ELi8EEELi32ESD_SF_SD_SS_SD_SF_NS12_13OpMultiplyAddEEENSB_ILi1ELi1EEEEELi1ELb0EbEENSB_ILi0ELi0EEES1A_Li1EEENS_21NumericArrayConverterISD_SD_Li16ELNS_15FloatRoundStyleE2ENS8_6thread14UnaryTransform8IdentityEEES1H_bEENS_8epilogue11threadblock8EpilogueIS7_S19_Li1ENS1K_22PredicatedTileIteratorINS1K_26OutputTileOptimalThreadMapINS1K_15OutputTileShapeILi64ELi8ELi2ELi1ELi1EEENS1O_ILi1ELi4ELi1ELi1ELi4EEELi128ELi8ELi16EEESD_Lb0ESL_Lb0EEENS1J_4warp24FragmentIteratorTensorOpIS10_S14_SD_NS_5ArrayISD_Li4ELb0EEESF_EENS1T_20TileIteratorTensorOpIS10_S14_SD_SF_EENS1K_18SharedLoadIteratorINS1R_18CompactedThreadMapESD_Li16EEENS1J_6thread21LinearCombinationReluISD_Li8ESD_SD_LNS23_9ScaleType4KindE1ELS1D_2EEENSB_ILi0ELi16EEELi1ELi1EEENS4_30GemmIdentityThreadblockSwizzleILi1EEELb0EEEEEvNT_6ParamsE --------------------------
	.section	.nv.constant0._ZN7cutlass6KernelINS_4gemm6kernel4GemmINS1_11threadblock12MmaPipelinedINS1_9GemmShapeILi64ELi64ELi32EEENS_9transform11threadblock22PredicatedTileIteratorINS_11MatrixShapeILi64ELi32EEENS_6half_tENS_6layout8RowMajorELi1ENS8_29PitchLinearWarpRakedThreadMapINS_16PitchLinearShapeILi32ELi64EEELi128ENSH_ILi4ELi8EEELi8EEELi8ELb0ENSE_9NoPermuteEEENS9_19RegularTileIteratorISC_SD_NSE_37RowMajorTensorOpMultiplicandCrosswiseILi16ELi32EEELi0ESK_Li16EEENSA_INSB_ILi32ELi64EEESD_NSE_11ColumnMajorELi0ESK_Li8ELb0ESL_EENSN_ISR_SD_NSE_40ColumnMajorTensorOpMultiplicandCrosswiseILi16ELi32EEELi1ESK_Li16EEESD_SF_NS4_9MmaPolicyINS1_4warp11MmaTensorOpINS6_ILi32ELi32ELi32EEESD_SP_SD_SV_SD_SF_NSY_17MmaTensorOpPolicyINS_4arch3MmaINS6_ILi16ELi8ELi8EEELi32ESD_SF_SD_SS_SD_SF_NS12_13OpMultiplyAddEEENSB_ILi1ELi1EEEEELi1ELb0EbEENSB_ILi0ELi0EEES1A_Li1EEENS_21NumericArrayConverterISD_SD_Li16ELNS_15FloatRoundStyleE2ENS8_6thread14UnaryTransform8IdentityEEES1H_bEENS_8epilogue11threadblock8EpilogueIS7_S19_Li1ENS1K_22PredicatedTileIteratorINS1K_26OutputTileOptimalThreadMapINS1K_15OutputTileShapeILi64ELi8ELi2ELi1ELi1EEENS1O_ILi1ELi4ELi1ELi1ELi4EEELi128ELi8ELi16EEESD_Lb0ESL_Lb0EEENS1J_4warp24FragmentIteratorTensorOpIS10_S14_SD_NS_5ArrayISD_Li4ELb0EEESF_EENS1T_20TileIteratorTensorOpIS10_S14_SD_SF_EENS1K_18SharedLoadIteratorINS1R_18CompactedThreadMapESD_Li16EEENS1J_6thread21LinearCombinationReluISD_Li8ESD_SD_LNS23_9ScaleType4KindE1ELS1D_2EEENSB_ILi0ELi16EEELi1ELi1EEENS4_30GemmIdentityThreadblockSwizzleILi1EEELb0EEEEEvNT_6ParamsE,"a",@progbits
	.sectionflags	@""
	.align	4
.nv.constant0._ZN7cutlass6KernelINS_4gemm6kernel4GemmINS1_11threadblock12MmaPipelinedINS1_9GemmShapeILi64ELi64ELi32EEENS_9transform11threadblock22PredicatedTileIteratorINS_11MatrixShapeILi64ELi32EEENS_6half_tENS_6layout8RowMajorELi1ENS8_29PitchLinearWarpRakedThreadMapINS_16PitchLinearShapeILi32ELi64EEELi128ENSH_ILi4ELi8EEELi8EEELi8ELb0ENSE_9NoPermuteEEENS9_19RegularTileIteratorISC_SD_NSE_37RowMajorTensorOpMultiplicandCrosswiseILi16ELi32EEELi0ESK_Li16EEENSA_INSB_ILi32ELi64EEESD_NSE_11ColumnMajorELi0ESK_Li8ELb0ESL_EENSN_ISR_SD_NSE_40ColumnMajorTensorOpMultiplicandCrosswiseILi16ELi32EEELi1ESK_Li16EEESD_SF_NS4_9MmaPolicyINS1_4warp11MmaTensorOpINS6_ILi32ELi32ELi32EEESD_SP_SD_SV_SD_SF_NSY_17MmaTensorOpPolicyINS_4arch3MmaINS6_ILi16ELi8ELi8EEELi32ESD_SF_SD_SS_SD_SF_NS12_13OpMultiplyAddEEENSB_ILi1ELi1EEEEELi1ELb0EbEENSB_ILi0ELi0EEES1A_Li1EEENS_21NumericArrayConverterISD_SD_Li16ELNS_15FloatRoundStyleE2ENS8_6thread14UnaryTransform8IdentityEEES1H_bEENS_8epilogue11threadblock8EpilogueIS7_S19_Li1ENS1K_22PredicatedTileIteratorINS1K_26OutputTileOptimalThreadMapINS1K_15OutputTileShapeILi64ELi8ELi2ELi1ELi1EEENS1O_ILi1ELi4ELi1ELi1ELi4EEELi128ELi8ELi16EEESD_Lb0ESL_Lb0EEENS1J_4warp24FragmentIteratorTensorOpIS10_S14_SD_NS_5ArrayISD_Li4ELb0EEESF_EENS1T_20TileIteratorTensorOpIS10_S14_SD_SF_EENS1K_18SharedLoadIteratorINS1R_18CompactedThreadMapESD_Li16EEENS1J_6thread21LinearCombinationReluISD_Li8ESD_SD_LNS23_9ScaleType4KindE1ELS1D_2EEENSB_ILi0ELi16EEELi1ELi1EEENS4_30GemmIdentityThreadblockSwizzleILi1EEELb0EEEEEvNT_6ParamsE:
	.zero		704


//--------------------- .text._ZN7cutlass9reference6device6kernel26TensorScaleBiasGemmBatchedINS_9TensorRefINS_6half_tENS_6layout8RowMajorEEES8_S5_S8_NS_16NumericConverterIS5_S5_LNS_15FloatRoundStyleE2EEELi4ELi4EEEvNS_4gemm9GemmCoordET_T0_T1_T2_SH_illll --------------------------
	.section	.text._ZN7cutlass9reference6device6kernel26TensorScaleBiasGemmBatchedINS_9TensorRefINS_6half_tENS_6layout8RowMajorEEES8_S5_S8_NS_16NumericConverterIS5_S5_LNS_15FloatRoundStyleE2EEELi4ELi4EEEvNS_4gemm9GemmCoordET_T0_T1_T2_SH_illll,"ax",@progbits
	.sectioninfo	@"SHI_REGISTERS=128"
	.align	128
        .global         _ZN7cutlass9reference6device6kernel26TensorScaleBiasGemmBatchedINS_9TensorRefINS_6half_tENS_6layout8RowMajorEEES8_S5_S8_NS_16NumericConverterIS5_S5_LNS_15FloatRoundStyleE2EEELi4ELi4EEEvNS_4gemm9GemmCoordET_T0_T1_T2_SH_illll
        .type           _ZN7cutlass9reference6device6kernel26TensorScaleBiasGemmBatchedINS_9TensorRefINS_6half_tENS_6layout8RowMajorEEES8_S5_S8_NS_16NumericConverterIS5_S5_LNS_15FloatRoundStyleE2EEELi4ELi4EEEvNS_4gemm9GemmCoordET_T0_T1_T2_SH_illll,@function
        .size           _ZN7cutlass9reference6device6kernel26TensorScaleBiasGemmBatchedINS_9TensorRefINS_6half_tENS_6layout8RowMajorEEES8_S5_S8_NS_16NumericConverterIS5_S5_LNS_15FloatRoundStyleE2EEELi4ELi4EEEvNS_4gemm9GemmCoordET_T0_T1_T2_SH_illll,(.L_x_246 - _ZN7cutlass9reference6device6kernel26TensorScaleBiasGemmBatchedINS_9TensorRefINS_6half_tENS_6layout8RowMajorEEES8_S5_S8_NS_16NumericConverterIS5_S5_LNS_15FloatRoundStyleE2EEELi4ELi4EEEvNS_4gemm9GemmCoordET_T0_T1_T2_SH_illll)
        .other          _ZN7cutlass9reference6device6kernel26TensorScaleBiasGemmBatchedINS_9TensorRefINS_6half_tENS_6layout8RowMajorEEES8_S5_S8_NS_16NumericConverterIS5_S5_LNS_15FloatRoundStyleE2EEELi4ELi4EEEvNS_4gemm9GemmCoordET_T0_T1_T2_SH_illll,@"STO_CUDA_ENTRY STV_DEFAULT"
_ZN7cutlass9reference6device6kernel26TensorScaleBiasGemmBatchedINS_9TensorRefINS_6half_tENS_6layout8RowMajorEEES8_S5_S8_NS_16NumericConverterIS5_S5_LNS_15FloatRoundStyleE2EEELi4ELi4EEEvNS_4gemm9GemmCoordET_T0_T1_T2_SH_illll:
.text._ZN7cutlass9reference6device6kernel26TensorScaleBiasGemmBatchedINS_9TensorRefINS_6half_tENS_6layout8RowMajorEEES8_S5_S8_NS_16NumericConverterIS5_S5_LNS_15FloatRoundStyleE2EEELi4ELi4EEEvNS_4gemm9GemmCoordET_T0_T1_T2_SH_illll:
[----:B------:R-:W-:Y:S02]  /*0000*/  IMAD.MOV.U32 R1, RZ, RZ, c[0x0][0x28] ;  /* 0x00000a00ff017624 */ /* 0x000fe400078e00ff */
[----:B------:R-:W0:Y:S01]  /*0010*/  S2UR UR12, SR_CTAID.Z ;  /* 0x00000000000c79c3 */ /* 0x000e220000002700 */
[----:B------:R-:W-:Y:S02]  /*0020*/  ULDC.64 UR8, c[0x0][0x1c0] ;  /* 0x0000700000087ab9 */ /* 0x000fe40000000a00 */
[----:B------:R-:W-:Y:S02]  /*0030*/  ULDC.64 UR14, c[0x0][0x1c8] ;  /* 0x00007200000e7ab9 */ /* 0x000fe40000000a00 */
[----:B------:R-:W-:Y:S02]  /*0040*/  ULDC.64 UR16, c[0x0][0x1d0] ;  /* 0x0000740000107ab9 */ /* 0x000fe40000000a00 */
[----:B0-----:R-:W-:Y:S02]  /*0050*/  USHF.R.S32.HI UR10, URZ, 0x1f, UR12 ;  /* 0x0000001f3f0a7899 */ /* 0x001fe4000801140c */
[----:B------:R-:W-:Y:S02]  /*0060*/  UIMAD.WIDE.U32 UR4, UR12, UR8, URZ ;  /* 0x000000080c0472a5 */ /* 0x000fe4000f8e003f */
[----:B------:R-:W-:-:S02]  /*0070*/  UIMAD UR6, UR10, UR8, URZ ;  /* 0x000000080a0672a4 */ /* 0x000fc4000f8e023f */
[----:B------:R-:W-:Y:S02]  /*0080*/  UIMAD UR8, UR10, UR14, URZ ;  /* 0x0000000e0a0872a4 */ /* 0x000fe4000f8e023f */
[----:B------:R-:W-:Y:S02]  /*0090*/  UIMAD UR26, UR12, UR9, UR6 ;  /* 0x000000090c1a72a4 */ /* 0x000fe4000f8e0206 */
[----:B------:R-:W-:Y:S02]  /*00a0*/  UIMAD.WIDE.U32 UR6, UR12, UR14, URZ ;  /* 0x0000000e0c0672a5 */ /* 0x000fe4000f8e003f */
[----:B------:R-:W-:Y:S02]  /*00b0*/  UIMAD UR24, UR12, UR15, UR8 ;  /* 0x0000000f0c1872a4 */ /* 0x000fe4000f8e0208 */
[----:B------:R-:W-:Y:S02]  /*00c0*/  UIADD3 UR26, UR5, UR26, URZ ;  /* 0x0000001a051a7290 */ /* 0x000fe4000fffe03f */
[----:B------:R-:W-:-:S02]  /*00d0*/  ULDC.64 UR14, c[0x0][0x170] ;  /* 0x00005c00000e7ab9 */ /* 0x000fc40000000a00 */
[----:B------:R-:W-:Y:S02]  /*00e0*/  ULEA UR13, UP0, UR4, UR14, 0x1 ;  /* 0x0000000e040d7291 */ /* 0x000fe4000f80083f */
[----:B------:R-:W-:Y:S02]  /*00f0*/  UIMAD UR11, UR10, UR16, URZ ;  /* 0x000000100a0b72a4 */ /* 0x000fe4000f8e023f */
[----:B------:R-:W-:Y:S02]  /*0100*/  ULEA.HI.X UR26, UR4, UR15, UR26, 0x1, UP0 ;  /* 0x0000000f041a7291 */ /* 0x000fe400080f0c1a */
[----:B------:R-:W-:Y:S02]  /*0110*/  UIMAD.WIDE.U32 UR8, UR12, UR16, URZ ;  /* 0x000000100c0872a5 */ /* 0x000fe4000f8e003f */
[----:B------:R-:W-:Y:S02]  /*0120*/  ULDC UR15, c[0x0][0x1b8] ;  /* 0x00006e00000f7ab9 */ /* 0x000fe40000000800 */
[----:B------:R-:W-:-:S02]  /*0130*/  UISETP.GE.AND UP0, UPT, UR12, UR15, UPT ;  /* 0x0000000f0c00728c */ /* 0x000fc4000bf06270 */
[----:B------:R-:W-:Y:S02]  /*0140*/  UIMAD UR20, UR12, UR17, UR11 ;  /* 0x000000110c1472a4 */ /* 0x000fe4000f8e020b */
[----:B------:R-:W-:Y:S02]  /*0150*/  ULDC.64 UR4, c[0x0][0x180] ;  /* 0x0000600000047ab9 */ /* 0x000fe40000000a00 */
[----:B------:R-:W-:Y:S01]  /*0160*/  ULDC.64 UR16, c[0x0][0x1d8] ;  /* 0x0000760000107ab9 */ /* 0x000fe20000000a00 */
[----:B------:R-:W-:Y:S01]  /*0170*/  PLOP3.LUT P0, PT, PT, PT, UP0, 0x80, 0x0 ;  /* 0x000000000000781c */ /* 0x000fe20003f0f008 */
[----:B------:R-:W-:Y:S02]  /*0180*/  UIMAD UR14, UR10, UR16, URZ ;  /* 0x000000100a0e72a4 */ /* 0x000fe4000f8e023f */
[----:B------:R-:W-:Y:S02]  /*0190*/  UIMAD.WIDE.U32 UR10, UR12, UR16, URZ ;  /* 0x000000100c0a72a5 */ /* 0x000fe4000f8e003f */
[----:B------:R-:W-:-:S02]  /*01a0*/  UIMAD UR14, UR12, UR17, UR14 ;  /* 0x000000110c0e72a4 */ /* 0x000fc4000f8e020e */
[----:B------:R-:W-:Y:S02]  /*01b0*/  ULEA UR23, UP1, UR6, UR4, 0x1 ;  /* 0x0000000406177291 */ /* 0x000fe4000f82083f */
[----:B------:R-:W-:Y:S02]  /*01c0*/  UIADD3 UR24, UR7, UR24, URZ ;  /* 0x0000001807187290 */ /* 0x000fe4000fffe03f */
[----:B------:R-:W-:Y:S02]  /*01d0*/  UIADD3 UR20, UR9, UR20, URZ ;  /* 0x0000001409147290 */ /* 0x000fe4000fffe03f */
[----:B------:R-:W-:Y:S02]  /*01e0*/  UIADD3 UR27, UR11, UR14, URZ ;  /* 0x0000000e0b1b7290 */ /* 0x000fe4000fffe03f */
[----:B------:R-:W-:Y:S02]  /*01f0*/  ULEA.HI.X UR24, UR6, UR5, UR24, 0x1, UP1 ;  /* 0x0000000506187291 */ /* 0x000fe400088f0c18 */
[----:B------:R-:W-:-:S02]  /*0200*/  ULDC.64 UR16, c[0x0][0x1a8] ;  /* 0x00006a0000107ab9 */ /* 0x000fc40000000a00 */
[----:B------:R-:W-:Y:S02]  /*0210*/  ULDC.64 UR6, c[0x0][0x198] ;  /* 0x0000660000067ab9 */ /* 0x000fe40000000a00 */
[----:B------:R-:W-:Y:S02]  /*0220*/  ULEA UR19, UP1, UR8, UR6, 0x1 ;  /* 0x0000000608137291 */ /* 0x000fe4000f82083f */
[----:B------:R-:W-:Y:S02]  /*0230*/  ULEA UR18, UP0, UR10, UR16, 0x1 ;  /* 0x000000100a127291 */ /* 0x000fe4000f80083f */
[----:B------:R-:W-:Y:S02]  /*0240*/  USHF.L.U64.HI UR20, UR8, 0x1, UR20 ;  /* 0x0000000108147899 */ /* 0x000fe40008010214 */
[----:B------:R-:W-:Y:S01]  /*0250*/  USHF.L.U64.HI UR27, UR10, 0x1, UR27 ;  /* 0x000000010a1b7899 */ /* 0x000fe2000801021b */
[----:B------:R-:W-:Y:S11]  /*0260*/  @P0 EXIT ;  /* 0x000000000000094d */ /* 0x000ff60003800000 */
[----:B------:R-:W0:Y:S01]  /*0270*/  S2R R90, SR_TID.Y ;  /* 0x00000000005a7919 */ /* 0x000e220000002200 */
[----:B------:R-:W-:Y:S01]  /*0280*/  LOP3.LUT R0, R0, 0xfffffffb, RZ, 0xc0, !PT ;  /* 0xfffffffb00007812 */ /* 0x000fe200078ec0ff */
[----:B------:R-:W-:-:S02]  /*0290*/  ULDC UR14, c[0x0][0x14] ;  /* 0x00000500000e7ab9 */ /* 0x000fc40000000800 */
[----:B------:R-:W0:Y:S01]  /*02a0*/  S2R R5, SR_CTAID.Y ;  /* 0x0000000000057919 */ /* 0x000e220000002600 */
[----:B------:R-:W-:Y:S02]  /*02b0*/  ULDC.64 UR8, c[0x0][0x1c0] ;  /* 0x0000700000087ab9 */ /* 0x000fe40000000a00 */
[----:B------:R-:W-:Y:S01]  /*02c0*/  UIMAD.WIDE.U32 UR4, UR14, UR8, URZ ;  /* 0x000000080e0472a5 */ /* 0x000fe2000f8e003f */
[----:B------:R-:W1:Y:S01]  /*02d0*/  S2R R2, SR_TID.X ;  /* 0x0000000000027919 */ /* 0x000e620000002100 */
[----:B------:R-:W-:Y:S02]  /*02e0*/  ULDC.64 UR28, c[0x0][0x1c8] ;  /* 0x00007200001c7ab9 */ /* 0x000fe40000000a00 */
[----:B------:R-:W-:Y:S01]  /*02f0*/  ULDC.64 UR30, c[0x0][0x1d0] ;  /* 0x00007400001e7ab9 */ /* 0x000fe20000000a00 */
[----:B------:R-:W1:Y:S01]  /*0300*/  S2R R3, SR_CTAID.X ;  /* 0x0000000000037919 */ /* 0x000e620000002500 */
[----:B------:R-:W-:Y:S02]  /*0310*/  UIADD3.X UR20, UR20, UR7, URZ, UP1, !UPT ;  /* 0x0000000714147290 */ /* 0x000fe40008ffe43f */
[----:B------:R-:W-:-:S02]  /*0320*/  UIADD3.X UR27, UR27, UR17, URZ, UP0, !UPT ;  /* 0x000000111b1b7290 */ /* 0x000fc400087fe43f */
[----:B------:R-:W-:Y:S02]  /*0330*/  ULDC.64 UR32, c[0x0][0x1d8] ;  /* 0x0000760000207ab9 */ /* 0x000fe40000000a00 */
[----:B------:R-:W-:Y:S02]  /*0340*/  UIMAD UR17, UR14, UR9, UR5 ;  /* 0x000000090e1172a4 */ /* 0x000fe4000f8e0205 */
[----:B------:R-:W-:Y:S02]  /*0350*/  UIMAD.WIDE.U32 UR6, UR14, UR28, URZ ;  /* 0x0000001c0e0672a5 */ /* 0x000fe4000f8e003f */
[----:B------:R-:W-:Y:S02]  /*0360*/  UIMAD.WIDE.U32 UR10, UR14, UR30, URZ ;  /* 0x0000001e0e0a72a5 */ /* 0x000fe4000f8e003f */
[----:B------:R-:W-:Y:S02]  /*0370*/  UIMAD.WIDE.U32 UR8, UR14, UR32, URZ ;  /* 0x000000200e0872a5 */ /* 0x000fe4000f8e003f */
[----:B------:R-:W-:Y:S01]  /*0380*/  UIMAD UR16, UR14, UR29, UR7 ;  /* 0x0000001d0e1072a4 */ /* 0x000fe2000f8e0207 */
[----:B0-----:R-:W-:Y:S01]  /*0390*/  IMAD R90, R5, c[0x0][0x4], R90 ;  /* 0x00000100055a7a24 */ /* 0x001fe200078e025a */
[----:B------:R-:W-:-:S02]  /*03a0*/  UIMAD UR15, UR14, UR31, UR11 ;  /* 0x0000001f0e0f72a4 */ /* 0x000fc4000f8e020b */
[----:B------:R-:W-:Y:S01]  /*03b0*/  UIMAD UR14, UR14, UR33, UR9 ;  /* 0x000000210e0e72a4 */ /* 0x000fe2000f8e0209 */
[----:B------:R-:W-:Y:S01]  /*03c0*/  IMAD.SHL.U32 R90, R90, 0x4, RZ ;  /* 0x000000045a5a7824 */ /* 0x000fe200078e00ff */
[----:B------:R-:W-:Y:S02]  /*03d0*/  USHF.L.U32 UR29, UR10, 0x1, URZ ;  /* 0x000000010a1d7899 */ /* 0x000fe4000800063f */
[----:B------:R-:W-:Y:S01]  /*03e0*/  USHF.L.U32 UR28, UR8, 0x1, URZ ;  /* 0x00000001081c7899 */ /* 0x000fe2000800063f */
[----:B-1----:R-:W-:Y:S01]  /*03f0*/  IMAD R2, R3, c[0x0][0x0], R2 ;  /* 0x0000000003027a24 */ /* 0x002fe200078e0202 */
[C---:B------:R-:W-:Y:S01]  /*0400*/  ISETP.GE.AND P0, PT, R90.reuse, c[0x0][0x164], PT ;  /* 0x000059005a007a0c */ /* 0x040fe20003f06270 */
[----:B------:R-:W-:Y:S01]  /*0410*/  UMOV UR25, UR13 ;  /* 0x0000000d00197c82 */ /* 0x000fe20008000000 */
[----:B------:R-:W-:Y:S01]  /*0420*/  IADD3 R88, R90, 0x1, RZ ;  /* 0x000000015a587810 */ /* 0x000fe20007ffe0ff */
[----:B------:R-:W-:Y:S01]  /*0430*/  IMAD.SHL.U32 R33, R2, 0x4, RZ ;  /* 0x0000000402217824 */ /* 0x000fe200078e00ff */
[C---:B------:R-:W-:Y:S01]  /*0440*/  IADD3 R86, R90.reuse, 0x2, RZ ;  /* 0x000000025a567810 */ /* 0x040fe20007ffe0ff */
[----:B------:R-:W-:Y:S01]  /*0450*/  USHF.L.U64.HI UR10, UR10, 0x1, UR15 ;  /* 0x000000010a0a7899 */ /* 0x000fe2000801020f */
[----:B------:R-:W-:Y:S01]  /*0460*/  IADD3 R84, R90, 0x3, RZ ;  /* 0x000000035a547810 */ /* 0x000fe20007ffe0ff */
[----:B------:R-:W-:Y:S01]  /*0470*/  USHF.L.U64.HI UR8, UR8, 0x1, UR14 ;  /* 0x0000000108087899 */ /* 0x000fe2000801020e */
[C---:B------:R-:W-:Y:S01]  /*0480*/  ISETP.LT.AND P3, PT, R33.reuse, c[0x0][0x160], !P0 ;  /* 0x0000580021007a0c */ /* 0x040fe20004761270 */
[----:B------:R-:W-:Y:S01]  /*0490*/  UMOV UR21, UR19 ;  /* 0x0000001300157c82 */ /* 0x000fe20008000000 */
[C---:B------:R-:W-:Y:S01]  /*04a0*/  IADD3 R29, R33.reuse, 0x1, RZ ;  /* 0x00000001211d7810 */ /* 0x040fe20007ffe0ff */
[----:B------:R-:W-:Y:S01]  /*04b0*/  UMOV UR13, UR18 ;  /* 0x00000012000d7c82 */ /* 0x000fe20008000000 */
[----:B------:R-:W-:Y:S01]  /*04c0*/  IADD3 R25, R33, 0x2, RZ ;  /* 0x0000000221197810 */ /* 0x000fe20007ffe0ff */
[----:B------:R-:W-:Y:S01]  /*04d0*/  UMOV UR22, UR20 ;  /* 0x0000001400167c82 */ /* 0x000fe20008000000 */
[----:B------:R-:W-:Y:S01]  /*04e0*/  ISETP.LT.AND P2, PT, R29, c[0x0][0x160], !P0 ;  /* 0x000058001d007a0c */ /* 0x000fe20004741270 */
[----:B------:R-:W-:Y:S01]  /*04f0*/  USHF.L.U64.HI UR11, UR4, 0x1, UR17 ;  /* 0x00000001040b7899 */ /* 0x000fe20008010211 */
[----:B------:R-:W-:Y:S01]  /*0500*/  ISETP.LT.AND P1, PT, R25, c[0x0][0x160], !P0 ;  /* 0x0000580019007a0c */ /* 0x000fe20004721270 */
[----:B------:R-:W-:Y:S01]  /*0510*/  USHF.L.U64.HI UR9, UR6, 0x1, UR16 ;  /* 0x0000000106097899 */ /* 0x000fe20008010210 */
[----:B------:R-:W-:Y:S01]  /*0520*/  IADD3 R21, R33, 0x3, RZ ;  /* 0x0000000321157810 */ /* 0x000fe20007ffe0ff */
[----:B------:R-:W-:Y:S01]  /*0530*/  UMOV UR15, UR27 ;  /* 0x0000001b000f7c82 */ /* 0x000fe20008000000 */
[----:B------:R-:W-:Y:S01]  /*0540*/  @P3 LOP3.LUT R0, R0, 0x4, RZ, 0xfc, !PT ;  /* 0x0000000400003812 */ /* 0x000fe200078efcff */
[----:B------:R-:W-:Y:S01]  /*0550*/  UMOV UR14, UR27 ;  /* 0x0000001b000e7c82 */ /* 0x000fe20008000000 */
[----:B------:R-:W-:-:S02]  /*0560*/  ISETP.LT.AND P0, PT, R21, c[0x0][0x160], !P0 ;  /* 0x0000580015007a0c */ /* 0x000fc40004701270 */
[----:B------:R-:W-:Y:S02]  /*0570*/  LOP3.LUT R0, R0, 0xfffffffd, RZ, 0xc0, !PT ;  /* 0xfffffffd00007812 */ /* 0x000fe400078ec0ff */
[----:B------:R-:W-:Y:S02]  /*0580*/  SHF.R.S32.HI R2, RZ, 0x1f, R33 ;  /* 0x0000001fff027819 */ /* 0x000fe40000011421 */
[----:B------:R-:W-:Y:S02]  /*0590*/  @P2 LOP3.LUT R0, R0, 0x2, RZ, 0xfc, !PT ;  /* 0x0000000200002812 */ /* 0x000fe400078efcff */
[----:B------:R-:W-:Y:S01]  /*05a0*/  ISETP.GE.AND P2, PT, R88, c[0x0][0x164], PT ;  /* 0x0000590058007a0c */ /* 0x000fe20003f46270 */
[----:B------:R-:W-:Y:S01]  /*05b0*/  IMAD R8, R2, c[0x0][0x188], RZ ;  /* 0x0000620002087a24 */ /* 0x000fe200078e02ff */
[----:B------:R-:W-:Y:S01]  /*05c0*/  LOP3.LUT R0, R0, 0xfffffbff, RZ, 0xc0, !PT ;  /* 0xfffffbff00007812 */ /* 0x000fe200078ec0ff */
[----:B------:R-:W-:Y:S01]  /*05d0*/  IMAD R6, R2, c[0x0][0x178], RZ ;  /* 0x00005e0002067a24 */ /* 0x000fe200078e02ff */
[----:B------:R-:W-:Y:S01]  /*05e0*/  ISETP.LT.AND P3, PT, R25, c[0x0][0x160], !P2 ;  /* 0x0000580019007a0c */ /* 0x000fe20005761270 */
[C---:B------:R-:W-:Y:S01]  /*05f0*/  IMAD R9, R33.reuse, c[0x0][0x18c], R8 ;  /* 0x0000630021097a24 */ /* 0x040fe200078e0208 */
[----:B------:R-:W-:Y:S01]  /*0600*/  @P1 LOP3.LUT R0, R0, 0x400, RZ, 0xfc, !PT ;  /* 0x0000040000001812 */ /* 0x000fe200078efcff */
[----:B------:R-:W-:Y:S01]  /*0610*/  IMAD R7, R33, c[0x0][0x17c], R6 ;  /* 0x00005f0021077a24 */ /* 0x000fe200078e0206 */
[----:B------:R-:W-:-:S02]  /*0620*/  SHF.R.S32.HI R3, RZ, 0x1f, R25 ;  /* 0x0000001fff037819 */ /* 0x000fc40000011419 */
[----:B------:R-:W-:Y:S02]  /*0630*/  LOP3.LUT R0, R0, 0xfffffdff, RZ, 0xc0, !PT ;  /* 0xfffffdff00007812 */ /* 0x000fe400078ec0ff */
[----:B------:R-:W-:Y:S01]  /*0640*/  ISETP.GE.AND P4, PT, R86, c[0x0][0x164], PT ;  /* 0x0000590056007a0c */ /* 0x000fe20003f86270 */
[C---:B------:R-:W-:Y:S01]  /*0650*/  IMAD R8, R3.reuse, c[0x0][0x178], RZ ;  /* 0x00005e0003087a24 */ /* 0x040fe200078e02ff */
[----:B------:R-:W-:Y:S01]  /*0660*/  @P0 LOP3.LUT R0, R0, 0x200, RZ, 0xfc, !PT ;  /* 0x0000020000000812 */ /* 0x000fe200078efcff */
[----:B------:R-:W-:Y:S01]  /*0670*/  IMAD R10, R3, c[0x0][0x188], RZ ;  /* 0x00006200030a7a24 */ /* 0x000fe200078e02ff */
[----:B------:R-:W-:Y:S01]  /*0680*/  ISETP.LT.AND P0, PT, R33, c[0x0][0x160], !P2 ;  /* 0x0000580021007a0c */ /* 0x000fe20005701270 */
[C---:B------:R-:W-:Y:S01]  /*0690*/  IMAD R111, R25.reuse, c[0x0][0x17c], R8 ;  /* 0x00005f00196f7a24 */ /* 0x040fe200078e0208 */
[----:B------:R-:W-:Y:S01]  /*06a0*/  LOP3.LUT R0, R0, 0xfffffeff, RZ, 0xc0, !PT ;  /* 0xfffffeff00007812 */ /* 0x000fe200078ec0ff */
[----:B------:R-:W-:Y:S01]  /*06b0*/  IMAD R119, R25, c[0x0][0x18c], R10 ;  /* 0x0000630019777a24 */ /* 0x000fe200078e020a */
[----:B------:R-:W-:-:S02]  /*06c0*/  P2R R3, PR, RZ, 0x1 ;  /* 0x00000001ff037803 */ /* 0x000fc40000000000 */
[----:B------:R-:W-:Y:S02]  /*06d0*/  ISETP.LT.AND P0, PT, R21, c[0x0][0x160], !P2 ;  /* 0x0000580015007a0c */ /* 0x000fe40005701270 */
[----:B------:R-:W-:Y:S02]  /*06e0*/  @P3 LOP3.LUT R0, R0, 0x100, RZ, 0xfc, !PT ;  /* 0x0000010000003812 */ /* 0x000fe400078efcff */
[----:B------:R-:W-:Y:S02]  /*06f0*/  ISETP.LT.AND P5, PT, R25, c[0x0][0x160], !P4 ;  /* 0x0000580019007a0c */ /* 0x000fe400067a1270 */
[----:B------:R-:W-:Y:S02]  /*0700*/  LOP3.LUT R0, R0, 0xffffff7f, RZ, 0xc0, !PT ;  /* 0xffffff7f00007812 */ /* 0x000fe400078ec0ff */
[----:B------:R-:W-:Y:S02]  /*0710*/  ISETP.GE.AND P6, PT, R84, c[0x0][0x164], PT ;  /* 0x0000590054007a0c */ /* 0x000fe40003fc6270 */
[----:B------:R-:W-:-:S02]  /*0720*/  SHF.R.S32.HI R2, RZ, 0x1f, R29 ;  /* 0x0000001fff027819 */ /* 0x000fc4000001141d */
[----:B------:R-:W-:Y:S02]  /*0730*/  @P0 LOP3.LUT R0, R0, 0x80, RZ, 0xfc, !PT ;  /* 0x0000008000000812 */ /* 0x000fe400078efcff */
[----:B------:R-:W-:Y:S01]  /*0740*/  ISETP.LT.AND P0, PT, R21, c[0x0][0x160], !P4 ;  /* 0x0000580015007a0c */ /* 0x000fe20006701270 */
[----:B------:R-:W-:Y:S01]  /*0750*/  IMAD R6, R2, c[0x0][0x178], RZ ;  /* 0x00005e0002067a24 */ /* 0x000fe200078e02ff */
[----:B------:R-:W-:Y:S01]  /*0760*/  LOP3.LUT R0, R0, 0xffffffbf, RZ, 0xc0, !PT ;  /* 0xffffffbf00007812 */ /* 0x000fe200078ec0ff */
[----:B------:R-:W-:Y:S01]  /*0770*/  IMAD R2, R2, c[0x0][0x188], RZ ;  /* 0x0000620002027a24 */ /* 0x000fe200078e02ff */
[----:B------:R-:W-:Y:S01]  /*0780*/  SHF.R.S32.HI R4, RZ, 0x1f, R21 ;  /* 0x0000001fff047819 */ /* 0x000fe20000011415 */
[C---:B------:R-:W-:Y:S01]  /*0790*/  IMAD R13, R29.reuse, c[0x0][0x17c], R6 ;  /* 0x00005f001d0d7a24 */ /* 0x040fe200078e0206 */
[----:B------:R-:W-:Y:S01]  /*07a0*/  @P5 LOP3.LUT R0, R0, 0x40, RZ, 0xfc, !PT ;  /* 0x0000004000005812 */ /* 0x000fe200078efcff */
[C---:B------:R-:W-:Y:S01]  /*07b0*/  IMAD R17, R29.reuse, c[0x0][0x18c], R2 ;  /* 0x000063001d117a24 */ /* 0x040fe200078e0202 */
[----:B------:R-:W-:Y:S01]  /*07c0*/  ISETP.LT.AND P1, PT, R29, c[0x0][0x160], !P2 ;  /* 0x000058001d007a0c */ /* 0x000fe20005721270 */
[----:B------:R-:W-:Y:S01]  /*07d0*/  IMAD R12, R4, c[0x0][0x178], RZ ;  /* 0x00005e00040c7a24 */ /* 0x000fe200078e02ff */
[----:B------:R-:W-:Y:S01]  /*07e0*/  LOP3.LUT R0, R0, 0xffffffdf, RZ, 0xc0, !PT ;  /* 0xffffffdf00007812 */ /* 0x000fe200078ec0ff */
[----:B------:R-:W-:Y:S01]  /*07f0*/  IMAD R4, R4, c[0x0][0x188], RZ ;  /* 0x0000620004047a24 */ /* 0x000fe200078e02ff */
[----:B------:R-:W-:Y:S01]  /*0800*/  ISETP.LT.AND P2, PT, R33, c[0x0][0x160], !P4 ;  /* 0x0000580021007a0c */ /* 0x000fe20006741270 */
[C---:B------:R-:W-:Y:S01]  /*0810*/  IMAD R93, R21.reuse, c[0x0][0x17c], R12 ;  /* 0x00005f00155d7a24 */ /* 0x040fe200078e020c */
[----:B------:R-:W-:Y:S01]  /*0820*/  @P0 LOP3.LUT R0, R0, 0x20, RZ, 0xfc, !PT ;  /* 0x0000002000000812 */ /* 0x000fe200078efcff */
[----:B------:R-:W-:Y:S01]  /*0830*/  IMAD R95, R21, c[0x0][0x18c], R4 ;  /* 0x00006300155f7a24 */ /* 0x000fe200078e0204 */
[----:B------:R-:W-:-:S02]  /*0840*/  ISETP.LT.AND P0, PT, R25, c[0x0][0x160], !P6 ;  /* 0x0000580019007a0c */ /* 0x000fc40007701270 */
[----:B------:R-:W-:Y:S02]  /*0850*/  ISETP.LT.AND P3, PT, R29, c[0x0][0x160], !P4 ;  /* 0x000058001d007a0c */ /* 0x000fe40006761270 */
[----:B------:R-:W-:Y:S02]  /*0860*/  ISETP.LT.AND P4, PT, R33, c[0x0][0x160], !P6 ;  /* 0x0000580021007a0c */ /* 0x000fe40007781270 */
[----:B------:R-:W-:Y:S02]  /*0870*/  ISETP.LT.AND P5, PT, R29, c[0x0][0x160], !P6 ;  /* 0x000058001d007a0c */ /* 0x000fe400077a1270 */
[----:B------:R-:W-:Y:S02]  /*0880*/  LOP3.LUT R0, R0, 0xffffffef, RZ, 0xc0, !PT ;  /* 0xffffffef00007812 */ /* 0x000fe400078ec0ff */
[----:B------:R-:W-:Y:S02]  /*0890*/  ISETP.LT.AND P6, PT, R21, c[0x0][0x160], !P6 ;  /* 0x0000580015007a0c */ /* 0x000fe400077c1270 */
[----:B------:R-:W-:-:S02]  /*08a0*/  SHF.R.S32.HI R91, RZ, 0x1f, R90 ;  /* 0x0000001fff5b7819 */ /* 0x000fc4000001145a */
[----:B------:R-:W-:Y:S02]  /*08b0*/  SHF.R.S32.HI R89, RZ, 0x1f, R88 ;  /* 0x0000001fff597819 */ /* 0x000fe40000011458 */
[----:B------:R-:W-:Y:S01]  /*08c0*/  SHF.R.S32.HI R87, RZ, 0x1f, R86 ;  /* 0x0000001fff577819 */ /* 0x000fe20000011456 */
[C---:B------:R-:W-:Y:S01]  /*08d0*/  IMAD.WIDE.U32 R82, R33.reuse, c[0x0][0x178], R90 ;  /* 0x00005e0021527a25 */ /* 0x040fe200078e005a */
[----:B------:R-:W-:Y:S02]  /*08e0*/  SHF.R.S32.HI R85, RZ, 0x1f, R84 ;  /* 0x0000001fff557819 */ /* 0x000fe40000011454 */
[----:B------:R-:W-:Y:S01]  /*08f0*/  @P0 LOP3.LUT R0, R0, 0x10, RZ, 0xfc, !PT ;  /* 0x0000001000000812 */ /* 0x000fe200078efcff */
[----:B------:R-:W-:Y:S01]  /*0900*/  IMAD.WIDE.U32 R66, R33, c[0x0][0x178], R88 ;  /* 0x00005e0021427a25 */ /* 0x000fe200078e0058 */
[----:B------:R-:W-:Y:S02]  /*0910*/  ISETP.NE.AND P0, PT, R3, RZ, PT ;  /* 0x000000ff0300720c */ /* 0x000fe40003f05270 */
[----:B------:R-:W-:Y:S01]  /*0920*/  LOP3.LUT R0, R0, 0xfffffff7, RZ, 0xc0, !PT ;  /* 0xfffffff700007812 */ /* 0x000fe200078ec0ff */
[----:B------:R-:W-:-:S03]  /*0930*/  IMAD.WIDE.U32 R50, R33, c[0x0][0x178], R86 ;  /* 0x00005e0021327a25 */ /* 0x000fc600078e0056 */
[----:B------:R-:W-:Y:S01]  /*0940*/  @P6 LOP3.LUT R0, R0, 0x8, RZ, 0xfc, !PT ;  /* 0x0000000800006812 */ /* 0x000fe200078efcff */
[----:B------:R-:W-:-:S04]  /*0950*/  IMAD.WIDE.U32 R34, R33, c[0x0][0x178], R84 ;  /* 0x00005e0021227a25 */ /* 0x000fc800078e0054 */
        /* <DEDUP_REMOVED lines=28> */
[----:B------:R-:W-:Y:S02]  /*0b20*/  IMAD.IADD R2, R83, 0x1, R7 ;  /* 0x0000000153027824 */ /* 0x000fe400078e0207 */
[C---:B------:R-:W-:Y:S02]  /*0b30*/  IMAD.IADD R4, R7.reuse, 0x1, R67 ;  /* 0x0000000107047824 */ /* 0x040fe400078e0243 */
[C---:B------:R-:W-:Y:S02]  /*0b40*/  IMAD.IADD R5, R7.reuse, 0x1, R51 ;  /* 0x0000000107057824 */ /* 0x040fe400078e0233 */
[----:B------:R-:W-:Y:S02]  /*0b50*/  IMAD.IADD R6, R7, 0x1, R35 ;  /* 0x0000000107067824 */ /* 0x000fe400078e0223 */
[----:B------:R-:W-:Y:S02]  /*0b60*/  IMAD.IADD R3, R81, 0x1, R9 ;  /* 0x0000000151037824 */ /* 0x000fe400078e0209 */
[----:B------:R-:W-:-:S02]  /*0b70*/  IMAD.IADD R7, R9, 0x1, R65 ;  /* 0x0000000109077824 */ /* 0x000fc400078e0241 */
[----:B------:R-:W-:Y:S02]  /*0b80*/  IMAD.IADD R8, R9, 0x1, R49 ;  /* 0x0000000109087824 */ /* 0x000fe400078e0231 */
[----:B------:R-:W-:Y:S02]  /*0b90*/  IMAD.IADD R10, R79, 0x1, R13 ;  /* 0x000000014f0a7824 */ /* 0x000fe400078e020d */
        /* <DEDUP_REMOVED lines=12> */
[----:B------:R-:W-:Y:S02]  /*0c60*/  IMAD.IADD R13, R13, 0x1, R31 ;  /* 0x000000010d0d7824 */ /* 0x000fe400078e021f */
[----:B------:R-:W-:Y:S02]  /*0c70*/  IMAD.IADD R17, R17, 0x1, R29 ;  /* 0x0000000111117824 */ /* 0x000fe400078e021d */
[----:B------:R-:W-:Y:S02]  /*0c80*/  IMAD.IADD R111, R111, 0x1, R27 ;  /* 0x000000016f6f7824 */ /* 0x000fe400078e021b */
[----:B------:R-:W-:-:S02]  /*0c90*/  IMAD.IADD R119, R119, 0x1, R25 ;  /* 0x0000000177777824 */ /* 0x000fc400078e0219 */
[----:B------:R-:W-:Y:S02]  /*0ca0*/  IMAD.IADD R121, R71, 0x1, R93 ;  /* 0x0000000147797824 */ /* 0x000fe400078e025d */
[C---:B------:R-:W-:Y:S02]  /*0cb0*/  IMAD.IADD R123, R93.reuse, 0x1, R55 ;  /* 0x000000015d7b7824 */ /* 0x040fe400078e0237 */
[C---:B------:R-:W-:Y:S02]  /*0cc0*/  IMAD.IADD R125, R93.reuse, 0x1, R39 ;  /* 0x000000015d7d7824 */ /* 0x040fe400078e0227 */
[----:B------:R-:W-:Y:S02]  /*0cd0*/  IMAD.IADD R108, R93, 0x1, R23 ;  /* 0x000000015d6c7824 */ /* 0x000fe400078e0217 */
[----:B------:R-:W-:Y:S02]  /*0ce0*/  IMAD.IADD R110, R69, 0x1, R95 ;  /* 0x00000001456e7824 */ /* 0x000fe400078e025f */
[----:B------:R-:W-:-:S02]  /*0cf0*/  IMAD.IADD R112, R95, 0x1, R53 ;  /* 0x000000015f707824 */ /* 0x000fc400078e0235 */
[C---:B------:R-:W-:Y:S02]  /*0d00*/  IMAD.IADD R114, R95.reuse, 0x1, R37 ;  /* 0x000000015f727824 */ /* 0x040fe400078e0225 */
[----:B------:R-:W-:Y:S02]  /*0d10*/  IMAD.IADD R116, R95, 0x1, R21 ;  /* 0x000000015f747824 */ /* 0x000fe400078e0215 */
.L_x_51:
[----:B------:R-:W-:Y:S01]  /*0d20*/  ISETP.NE.U32.AND P6, PT, RZ, UR19, PT ;  /* 0x00000013ff007c0c */ /* 0x000fe2000bfc5070 */
[----:B------:R-:W-:Y:S01]  /*0d30*/  BMOV.32.CLEAR RZ, B0 ;  /* 0x0000000000ff7355 */ /* 0x000fe20000100000 */
[----:B------:R-:W-:Y:S02]  /*0d40*/  BSSY B0, `(.L_x_0) ;  /* 0x00002bf000007945 */ /* 0x000fe40003800000 */
[----:B------:R-:W-:-:S12]  /*0d50*/  ISETP.NE.AND.EX P6, PT, RZ, UR20, PT, P6 ;  /* 0x00000014ff007c0c */ /* 0x000fd8000bfc5360 */
[----:B0-----:R-:W-:Y:S05]  /*0d60*/  @!P6 BRA `(.L_x_1) ;  /* 0x000015200000e947 */ /* 0x001fea0003800000 */
[C---:B------:R-:W-:Y:S01]  /*0d70*/  LEA R94, P6, R88.reuse, UR21, 0x1 ;  /* 0x00000015585e7c11 */ /* 0x040fe2000f8c08ff */
[----:B------:R-:W-:Y:S01]  /*0d80*/  BMOV.32.CLEAR RZ, B1 ;  /* 0x0000000001ff7355 */ /* 0x000fe20000100000 */
[----:B------:R-:W-:Y:S02]  /*0d90*/  BSSY B1, `(.L_x_2) ;  /* 0x0000016000017945 */ /* 0x000fe40003800000 */
[----:B------:R-:W-:Y:S02]  /*0da0*/  LEA.HI.X R95, R88, UR22, R89, 0x1, P6 ;  /* 0x00000016585f7c11 */ /* 0x000fe4000b0f0c59 */
[----:B------:R-:W-:-:S12]  /*0db0*/  LOP3.LUT P6, RZ, R0, 0x4, RZ, 0xc0, !PT ;  /* 0x0000000400ff7812 */ /* 0x000fd800078cc0ff */
[----:B------:R-:W-:Y:S05]  /*0dc0*/  @!P6 BRA `(.L_x_3) ;  /* 0x000001200000e947 */ /* 0x000fea0003800000 */
[C---:B------:R-:W-:Y:S02]  /*0dd0*/  LEA R98, P6, R90.reuse, UR21, 0x1 ;  /* 0x000000155a627c11 */ /* 0x040fe4000f8c08ff */
[----:B------:R-:W-:Y:S02]  /*0de0*/  P2R R92, PR, RZ, 0x1 ;  /* 0x00000001ff5c7803 */ /* 0x000fe40000000000 */
[----:B------:R-:W-:Y:S02]  /*0df0*/  LEA.HI.X R99, R90, UR22, R91, 0x1, P6 ;  /* 0x000000165a637c11 */ /* 0x000fe4000b0f0c5b */
[C---:B------:R-:W-:Y:S02]  /*0e00*/  LEA R96, P6, R82.reuse, UR25, 0x1 ;  /* 0x0000001952607c11 */ /* 0x040fe4000f8c08ff */
[----:B------:R-:W-:Y:S02]  /*0e10*/  PRMT R102, RZ, 0x7610, R102 ;  /* 0x00007610ff667816 */ /* 0x000fe40000000066 */
[----:B------:R-:W-:-:S02]  /*0e20*/  LEA.HI.X R97, R82, UR26, R2, 0x1, P6 ;  /* 0x0000001a52617c11 */ /* 0x000fc4000b0f0c02 */
[----:B------:R-:W-:Y:S01]  /*0e30*/  ISETP.NE.U32.AND P6, PT, RZ, UR13, PT ;  /* 0x0000000dff007c0c */ /* 0x000fe2000bfc5070 */
[----:B------:R-:W2:Y:S03]  /*0e40*/  LDG.E.U16.SYS R98, [R98] ;  /* 0x0000000062627381 */ /* 0x000ea600001ee500 */
[----:B------:R-:W-:Y:S02]  /*0e50*/  ISETP.NE.AND.EX P6, PT, RZ, UR14, PT, P6 ;  /* 0x0000000eff007c0c */ /* 0x000fe4000bfc5360 */
[----:B------:R-:W2:Y:S10]  /*0e60*/  LDG.E.U16.SYS R97, [R96] ;  /* 0x0000000060617381 */ /* 0x000eb400001ee500 */
[----:B------:R-:W-:-:S04]  /*0e70*/  @P6 LEA R100, P0, R90, UR18, 0x1 ;  /* 0x000000125a646c11 */ /* 0x000fc8000f8008ff */
[----:B------:R-:W-:-:S08]  /*0e80*/  @P6 LEA.HI.X R101, R90, UR15, R91, 0x1, P0 ;  /* 0x0000000f5a656c11 */ /* 0x000fd000080f0c5b */
[----:B------:R-:W2:Y:S01]  /*0e90*/  @P6 LDG.E.U16.SYS R102, [R100] ;  /* 0x0000000064666381 */ /* 0x000ea200001ee500 */
[----:B------:R-:W-:Y:S02]  /*0ea0*/  ISETP.NE.AND P0, PT, R92, RZ, PT ;  /* 0x000000ff5c00720c */ /* 0x000fe40003f05270 */
[----:B------:R-:W-:-:S04]  /*0eb0*/  LEA R92, P6, R80, UR23, 0x1 ;  /* 0x00000017505c7c11 */ /* 0x000fc8000f8c08ff */
[----:B------:R-:W-:Y:S01]  /*0ec0*/  LEA.HI.X R93, R80, UR24, R3, 0x1, P6 ;  /* 0x00000018505d7c11 */ /* 0x000fe2000b0f0c03 */
[----:B--2---:R-:W-:-:S08]  /*0ed0*/  HFMA2 R97, R98.H0_H0, R97.H0_H0, R102.H0_H0 ;  /* 0x2000006162617231 */ /* 0x004fd00000040866 */
[----:B------:R0:W-:Y:S02]  /*0ee0*/  STG.E.U16.SYS [R92], R97 ;  /* 0x000000615c007386 */ /* 0x0001e4000010e500 */
.L_x_3:
[----:B------:R-:W-:Y:S05]  /*0ef0*/  BSYNC B1 ;  /* 0x0000000000017941 */ /* 0x000fea0003800000 */
.L_x_2:
[----:B------:R-:W-:Y:S01]  /*0f00*/  LOP3.LUT P6, RZ, R0, 0x2, RZ, 0xc0, !PT ;  /* 0x0000000200ff7812 */ /* 0x000fe200078cc0ff */
[----:B------:R-:W-:Y:S01]  /*0f10*/  BMOV.32.CLEAR RZ, B1 ;  /* 0x0000000001ff7355 */ /* 0x000fe20000100000 */
[----:B------:R-:W-:Y:S10]  /*0f20*/  BSSY B1, `(.L_x_4) ;  /* 0x0000014000017945 */ /* 0x000ff40003800000 */
[----:B------:R-:W-:Y:S05]  /*0f30*/  @!P6 BRA `(.L_x_5) ;  /* 0x000001200000e947 */ /* 0x000fea0003800000 */
[----:B------:R-:W-:Y:S02]  /*0f40*/  LEA R96, P6, R90, UR21, 0x1 ;  /* 0x000000155a607c11 */ /* 0x000fe4000f8c08ff */
[----:B------:R-:W-:-:S02]  /*0f50*/  P2R R100, PR, RZ, 0x1 ;  /* 0x00000001ff647803 */ /* 0x000fc40000000000 */
[----:B0-----:R-:W-:Y:S02]  /*0f60*/  LEA.HI.X R97, R90, UR22, R91, 0x1, P6 ;  /* 0x000000165a617c11 */ /* 0x001fe4000b0f0c5b */
[C---:B------:R-:W-:Y:S02]  /*0f70*/  LEA R98, P6, R78.reuse, UR25, 0x1 ;  /* 0x000000194e627c11 */ /* 0x040fe4000f8c08ff */
[----:B------:R-:W-:Y:S02]  /*0f80*/  PRMT R102, RZ, 0x7610, R102 ;  /* 0x00007610ff667816 */ /* 0x000fe40000000066 */
[----:B------:R-:W-:Y:S02]  /*0f90*/  LEA.HI.X R99, R78, UR26, R10, 0x1, P6 ;  /* 0x0000001a4e637c11 */ /* 0x000fe4000b0f0c0a */
[----:B------:R-:W-:Y:S01]  /*0fa0*/  ISETP.NE.U32.AND P6, PT, RZ, UR13, PT ;  /* 0x0000000dff007c0c */ /* 0x000fe2000bfc5070 */
[----:B------:R-:W2:Y:S03]  /*0fb0*/  LDG.E.U16.SYS R96, [R96] ;  /* 0x0000000060607381 */ /* 0x000ea600001ee500 */
[----:B------:R-:W-:-:S02]  /*0fc0*/  ISETP.NE.AND.EX P6, PT, RZ, UR14, PT, P6 ;  /* 0x0000000eff007c0c */ /* 0x000fc4000bfc5360 */
        /* <DEDUP_REMOVED lines=9> */
.L_x_5:
[----:B------:R-:W-:Y:S05]  /*1060*/  BSYNC B1 ;  /* 0x0000000000017941 */ /* 0x000fea0003800000 */
.L_x_4:
[----:B------:R-:W-:Y:S01]  /*1070*/  LOP3.LUT P6, RZ, R0, 0x400, RZ, 0xc0, !PT ;  /* 0x0000040000ff7812 */ /* 0x000fe200078cc0ff */
[----:B------:R-:W-:Y:S01]  /*1080*/  BMOV.32.CLEAR RZ, B1 ;  /* 0x0000000001ff7355 */ /* 0x000fe20000100000 */
[----:B------:R-:W-:Y:S10]  /*1090*/  BSSY B1, `(.L_x_6) ;  /* 0x0000014000017945 */ /* 0x000ff40003800000 */
[----:B------:R-:W-:Y:S05]  /*10a0*/  @!P6 BRA `(.L_x_7) ;  /* 0x000001200000e947 */ /* 0x000fea0003800000 */
[----:B------:R-:W-:Y:S02]  /*10b0*/  LEA R96, P6, R90, UR21, 0x1 ;  /* 0x000000155a607c11 */ /* 0x000fe4000f8c08ff */
[----:B0-----:R-:W-:-:S02]  /*10c0*/  P2R R100, PR, RZ, 0x1 ;  /* 0x00000001ff647803 */ /* 0x001fc40000000000 */
[----:B------:R-:W-:Y:S02]  /*10d0*/  LEA.HI.X R97, R90, UR22, R91, 0x1, P6 ;  /* 0x000000165a617c11 */ /* 0x000fe4000b0f0c5b */
        /* <DEDUP_REMOVED lines=15> */
.L_x_7:
[----:B------:R-:W-:Y:S05]  /*11d0*/  BSYNC B1 ;  /* 0x0000000000017941 */ /* 0x000fea0003800000 */
.L_x_6:
        /* <DEDUP_REMOVED lines=22> */
.L_x_9:
[----:B------:R-:W-:Y:S05]  /*1340*/  BSYNC B1 ;  /* 0x0000000000017941 */ /* 0x000fea0003800000 */
.L_x_8:
[----:B------:R-:W-:Y:S01]  /*1350*/  BMOV.32.CLEAR RZ, B1 ;  /* 0x0000000001ff7355 */ /* 0x000fe20000100000 */
[----:B------:R-:W-:Y:S01]  /*1360*/  BSSY B1, `(.L_x_10) ;  /* 0x0000012000017945 */ /* 0x000fe20003800000 */
[----:B------:R-:W-:Y:S05]  /*1370*/  @!P0 BRA `(.L_x_11) ;  /* 0x0000010000008947 */ /* 0x000fea0003800000 */
[C---:B------:R-:W-:Y:S01]  /*1380*/  LEA R96, P6, R66.reuse, UR25, 0x1 ;  /* 0x0000001942607c11 */ /* 0x040fe2000f8c08ff */
[----:B0-----:R-:W2:Y:S01]  /*1390*/  LDG.E.U16.SYS R101, [R94] ;  /* 0x000000005e657381 */ /* 0x001ea200001ee500 */
[----:B------:R-:W-:Y:S02]  /*13a0*/  P2R R100, PR, RZ, 0x1 ;  /* 0x00000001ff647803 */ /* 0x000fe40000000000 */
[----:B------:R-:W-:Y:S02]  /*13b0*/  LEA.HI.X R97, R66, UR26, R4, 0x1, P6 ;  /* 0x0000001a42617c11 */ /* 0x000fe4000b0f0c04 */
[----:B------:R-:W-:-:S04]  /*13c0*/  LEA R92, P6, R64, UR23, 0x1 ;  /* 0x00000017405c7c11 */ /* 0x000fc8000f8c08ff */
[----:B------:R-:W-:Y:S02]  /*13d0*/  LEA.HI.X R93, R64, UR24, R7, 0x1, P6 ;  /* 0x00000018405d7c11 */ /* 0x000fe4000b0f0c07 */
[----:B------:R-:W-:Y:S01]  /*13e0*/  ISETP.NE.U32.AND P6, PT, RZ, UR13, PT ;  /* 0x0000000dff007c0c */ /* 0x000fe2000bfc5070 */
[----:B------:R-:W2:Y:S03]  /*13f0*/  LDG.E.U16.SYS R97, [R96] ;  /* 0x0000000060617381 */ /* 0x000ea600001ee500 */
[----:B------:R-:W-:-:S12]  /*1400*/  ISETP.NE.AND.EX P6, PT, RZ, UR14, PT, P6 ;  /* 0x0000000eff007c0c */ /* 0x000fd8000bfc5360 */
[----:B------:R-:W-:-:S04]  /*1410*/  @P6 LEA R98, P0, R88, UR18, 0x1 ;  /* 0x0000001258626c11 */ /* 0x000fc8000f8008ff */
[----:B------:R-:W-:-:S08]  /*1420*/  @P6 LEA.HI.X R99, R88, UR15, R89, 0x1, P0 ;  /* 0x0000000f58636c11 */ /* 0x000fd000080f0c59 */
[----:B------:R-:W-:Y:S02]  /*1430*/  ISETP.NE.AND P0, PT, R100, RZ, PT ;  /* 0x000000ff6400720c */ /* 0x000fe40003f05270 */
[----:B------:R-:W-:-:S08]  /*1440*/  PRMT R100, RZ, 0x7610, R100 ;  /* 0x00007610ff647816 */ /* 0x000fd00000000064 */
[----:B------:R-:W2:Y:S02]  /*1450*/  @P6 LDG.E.U16.SYS R100, [R98] ;  /* 0x0000000062646381 */ /* 0x000ea400001ee500 */
[----:B--2---:R-:W-:-:S08]  /*1460*/  HFMA2 R97, R101.H0_H0, R97.H0_H0, R100.H0_H0 ;  /* 0x2000006165617231 */ /* 0x004fd00000040864 */
[----:B------:R0:W-:Y:S02]  /*1470*/  STG.E.U16.SYS [R92], R97 ;  /* 0x000000615c007386 */ /* 0x0001e4000010e500 */
.L_x_11:
[----:B------:R-:W-:Y:S05]  /*1480*/  BSYNC B1 ;  /* 0x0000000000017941 */ /* 0x000fea0003800000 */
.L_x_10:
        /* <DEDUP_REMOVED lines=19> */
.L_x_13:
[----:B------:R-:W-:Y:S05]  /*15c0*/  BSYNC B1 ;  /* 0x0000000000017941 */ /* 0x000fea0003800000 */
.L_x_12:
[----:B------:R-:W-:Y:S01]  /*15d0*/  LOP3.LUT P6, RZ, R0, 0x100, RZ, 0xc0, !PT ;  /* 0x0000010000ff7812 */ /* 0x000fe200078cc0ff */
[----:B------:R-:W-:Y:S01]  /*15e0*/  BMOV.32.CLEAR RZ, B1 ;  /* 0x0000000001ff7355 */ /* 0x000fe20000100000 */
[----:B------:R-:W-:Y:S10]  /*15f0*/  BSSY B1, `(.L_x_14) ;  /* 0x0000012000017945 */ /* 0x000ff40003800000 */
[----:B------:R-:W-:Y:S05]  /*1600*/  @!P6 BRA `(.L_x_15) ;  /* 0x000001000000e947 */ /* 0x000fea0003800000 */
[----:B------:R-:W-:Y:S01]  /*1610*/  LEA R98, P6, R58, UR25, 0x1 ;  /* 0x000000193a627c11 */ /* 0x000fe2000f8c08ff */
[----:B0-----:R-:W2:Y:S01]  /*1620*/  LDG.E.U16.SYS R101, [R94] ;  /* 0x000000005e657381 */ /* 0x001ea200001ee500 */
[----:B------:R-:W-:-:S02]  /*1630*/  P2R R100, PR, RZ, 0x1 ;  /* 0x00000001ff647803 */ /* 0x000fc40000000000 */
        /* <DEDUP_REMOVED lines=13> */
.L_x_15:
[----:B------:R-:W-:Y:S05]  /*1710*/  BSYNC B1 ;  /* 0x0000000000017941 */ /* 0x000fea0003800000 */
.L_x_14:
        /* <DEDUP_REMOVED lines=20> */
.L_x_17:
[----:B------:R-:W-:Y:S05]  /*1860*/  BSYNC B1 ;  /* 0x0000000000017941 */ /* 0x000fea0003800000 */
.L_x_16:
[----:B------:R-:W-:Y:S01]  /*1870*/  BMOV.32.CLEAR RZ, B1 ;  /* 0x0000000001ff7355 */ /* 0x000fe20000100000 */
[----:B------:R-:W-:Y:S01]  /*1880*/  BSSY B1, `(.L_x_18) ;  /* 0x0000012000017945 */ /* 0x000fe20003800000 */
[----:B------:R-:W-:Y:S05]  /*1890*/  @!P2 BRA `(.L_x_19) ;  /* 0x000001000000a947 */ /* 0x000fea0003800000 */
[C---:B0-----:R-:W-:Y:S01]  /*18a0*/  LEA R96, P6, R50.reuse, UR25, 0x1 ;  /* 0x0000001932607c11 */ /* 0x041fe2000f8c08ff */
[----:B------:R-:W2:Y:S01]  /*18b0*/  LDG.E.U16.SYS R101, [R94+0x2] ;  /* 0x000002005e657381 */ /* 0x000ea200001ee500 */
        /* <DEDUP_REMOVED lines=14> */
.L_x_19:
[----:B------:R-:W-:Y:S05]  /*19a0*/  BSYNC B1 ;  /* 0x0000000000017941 */ /* 0x000fea0003800000 */
.L_x_18:
[----:B------:R-:W-:Y:S01]  /*19b0*/  BMOV.32.CLEAR RZ, B1 ;  /* 0x0000000001ff7355 */ /* 0x000fe20000100000 */
[----:B------:R-:W-:Y:S01]  /*19c0*/  BSSY B1, `(.L_x_20) ;  /* 0x0000012000017945 */ /* 0x000fe20003800000 */
[----:B------:R-:W-:Y:S05]  /*19d0*/  @!P3 BRA `(.L_x_21) ;  /* 0x000001000000b947 */ /* 0x000fea0003800000 */
[C---:B------:R-:W-:Y:S01]  /*19e0*/  LEA R98, P6, R46.reuse, UR25, 0x1 ;  /* 0x000000192e627c11 */ /* 0x040fe2000f8c08ff */
[----:B0-----:R-:W2:Y:S01]  /*19f0*/  LDG.E.U16.SYS R101, [R94+0x2] ;  /* 0x000002005e657381 */ /* 0x001ea200001ee500 */
        /* <DEDUP_REMOVED lines=14> */
.L_x_21:
[----:B------:R-:W-:Y:S05]  /*1ae0*/  BSYNC B1 ;  /* 0x0000000000017941 */ /* 0x000fea0003800000 */
.L_x_20:
[----:B------:R-:W-:Y:S01]  /*1af0*/  LOP3.LUT P6, RZ, R0, 0x40, RZ, 0xc0, !PT ;  /* 0x0000004000ff7812 */ /* 0x000fe200078cc0ff */
[----:B------:R-:W-:Y:S01]  /*1b00*/  BMOV.32.CLEAR RZ, B1 ;  /* 0x0000000001ff7355 */ /* 0x000fe20000100000 */
[----:B------:R-:W-:Y:S10]  /*1b10*/  BSSY B1, `(.L_x_22) ;  /* 0x0000012000017945 */ /* 0x000ff40003800000 */
[----:B------:R-:W-:Y:S05]  /*1b20*/  @!P6 BRA `(.L_x_23) ;  /* 0x000001000000e947 */ /* 0x000fea0003800000 */
[----:B------:R-:W-:Y:S01]  /*1b30*/  LEA R98, P6, R42, UR25, 0x1 ;  /* 0x000000192a627c11 */ /* 0x000fe2000f8c08ff */
[----:B0-----:R-:W2:Y:S01]  /*1b40*/  LDG.E.U16.SYS R101, [R94+0x2] ;  /* 0x000002005e657381 */ /* 0x001ea200001ee500 */
        /* <DEDUP_REMOVED lines=14> */
.L_x_23:
[----:B------:R-:W-:Y:S05]  /*1c30*/  BSYNC B1 ;  /* 0x0000000000017941 */ /* 0x000fea0003800000 */
.L_x_22:
        /* <DEDUP_REMOVED lines=20> */
.L_x_25:
[----:B------:R-:W-:Y:S05]  /*1d80*/  BSYNC B1 ;  /* 0x0000000000017941 */ /* 0x000fea0003800000 */
.L_x_24:
        /* <DEDUP_REMOVED lines=19> */
.L_x_27:
[----:B------:R-:W-:Y:S05]  /*1ec0*/  BSYNC B1 ;  /* 0x0000000000017941 */ /* 0x000fea0003800000 */
.L_x_26:
        /* <DEDUP_REMOVED lines=19> */
.L_x_29:
[----:B------:R-:W-:Y:S05]  /*2000*/  BSYNC B1 ;  /* 0x0000000000017941 */ /* 0x000fea0003800000 */
.L_x_28:
        /* <DEDUP_REMOVED lines=20> */
.L_x_31:
[----:B------:R-:W-:Y:S05]  /*2150*/  BSYNC B1 ;  /* 0x0000000000017941 */ /* 0x000fea0003800000 */
.L_x_30:
[----:B------:R-:W-:-:S12]  /*2160*/  LOP3.LUT P6, RZ, R0, 0x8, RZ, 0xc0, !PT ;  /* 0x0000000800ff7812 */ /* 0x000fd800078cc0ff */
[----:B------:R-:W-:Y:S05]  /*2170*/  @!P6 BRA `(.L_x_32) ;  /* 0x000017b00000e947 */ /* 0x000fea0003800000 */
[C---:B------:R-:W-:Y:S01]  /*2180*/  LEA R98, P6, R22.reuse, UR25, 0x1 ;  /* 0x0000001916627c11 */ /* 0x040fe2000f8c08ff */
[----:B------:R-:W2:Y:S01]  /*2190*/  LDG.E.U16.SYS R94, [R94+0x4] ;  /* 0x000004005e5e7381 */ /* 0x000ea200001ee500 */
[----:B0-----:R-:W-:Y:S02]  /*21a0*/  P2R R100, PR, RZ, 0x1 ;  /* 0x00000001ff647803 */ /* 0x001fe40000000000 */
        /* <DEDUP_REMOVED lines=12> */
[----:B------:R0:W-:Y:S01]  /*2270*/  STG.E.U16.SYS [R96], R99 ;  /* 0x0000006360007386 */ /* 0x0001e2000010e500 */
[----:B------:R-:W-:Y:S05]  /*2280*/  BRA `(.L_x_32) ;  /* 0x000016a000007947 */ /* 0x000fea0003800000 */
.L_x_1:
[----:B------:R-:W-:Y:S01]  /*2290*/  ISETP.NE.U32.AND P6, PT, RZ, UR13, PT ;  /* 0x0000000dff007c0c */ /* 0x000fe2000bfc5070 */
[----:B------:R-:W-:Y:S01]  /*22a0*/  BMOV.32.CLEAR RZ, B1 ;  /* 0x0000000001ff7355 */ /* 0x000fe20000100000 */
[----:B------:R-:W-:Y:S01]  /*22b0*/  LOP3.LUT R0, R0, 0xfffffffe, RZ, 0xc0, !PT ;  /* 0xfffffffe00007812 */ /* 0x000fe200078ec0ff */
[----:B------:R-:W-:Y:S01]  /*22c0*/  BSSY B1, `(.L_x_33) ;  /* 0x0000062000017945 */ /* 0x000fe20003800000 */
[----:B------:R-:W-:-:S12]  /*22d0*/  ISETP.NE.AND.EX P6, PT, RZ, UR14, PT, P6 ;  /* 0x0000000eff007c0c */ /* 0x000fd8000bfc5360 */
[----:B------:R-:W-:Y:S01]  /*22e0*/  @P6 LOP3.LUT R0, R0, 0x1, RZ, 0xfc, !PT ;  /* 0x0000000100006812 */ /* 0x000fe200078efcff */
[----:B------:R-:W-:Y:S05]  /*22f0*/  @!P6 BRA `(.L_x_34) ;  /* 0x000003600000e947 */ /* 0x000fea0003800000 */
[----:B------:R-:W-:Y:S02]  /*2300*/  P2R R105, PR, RZ, 0x2 ;  /* 0x00000002ff697803 */ /* 0x000fe40000000000 */
[C---:B------:R-:W-:Y:S02]  /*2310*/  LOP3.LUT P1, RZ, R0.reuse, 0x4, RZ, 0xc0, !PT ;  /* 0x0000000400ff7812 */ /* 0x040fe4000782c0ff */
[----:B------:R-:W-:Y:S02]  /*2320*/  P2R R104, PR, RZ, 0x1 ;  /* 0x00000001ff687803 */ /* 0x000fe40000000000 */
[----:B------:R-:W-:-:S08]  /*2330*/  LOP3.LUT P0, RZ, R0, 0x2, RZ, 0xc0, !PT ;  /* 0x0000000200ff7812 */ /* 0x000fd0000780c0ff */
[----:B------:R-:W-:-:S04]  /*2340*/  @P1 LEA R102, P6, R90, UR18, 0x1 ;  /* 0x000000125a661c11 */ /* 0x000fc8000f8c08ff */
[----:B------:R-:W-:Y:S02]  /*2350*/  @P1 LEA.HI.X R103, R90, UR15, R91, 0x1, P6 ;  /* 0x0000000f5a671c11 */ /* 0x000fe4000b0f0c5b */
[----:B------:R-:W-:-:S04]  /*2360*/  @P1 LEA R100, P6, R82, UR25, 0x1 ;  /* 0x0000001952641c11 */ /* 0x000fc8000f8c08ff */
[----:B------:R-:W-:Y:S02]  /*2370*/  @P1 LEA.HI.X R101, R82, UR26, R2, 0x1, P6 ;  /* 0x0000001a52651c11 */ /* 0x000fe4000b0f0c02 */
[----:B------:R-:W2:Y:S01]  /*2380*/  @P1 LDG.E.U16.SYS R102, [R102] ;  /* 0x0000000066661381 */ /* 0x000ea200001ee500 */
[----:B------:R-:W-:-:S04]  /*2390*/  @P1 LEA R98, P6, R80, UR23, 0x1 ;  /* 0x0000001750621c11 */ /* 0x000fc8000f8c08ff */
[----:B------:R-:W-:Y:S01]  /*23a0*/  @P1 LEA.HI.X R99, R80, UR24, R3, 0x1, P6 ;  /* 0x0000001850631c11 */ /* 0x000fe2000b0f0c03 */
[----:B------:R-:W2:Y:S07]  /*23b0*/  @P1 LDG.E.U16.SYS R101, [R100] ;  /* 0x0000000064651381 */ /* 0x000eae00001ee500 */
[----:B------:R-:W-:-:S04]  /*23c0*/  @P0 LEA R96, P6, R90, UR18, 0x1 ;  /* 0x000000125a600c11 */ /* 0x000fc8000f8c08ff */
[----:B------:R-:W-:Y:S02]  /*23d0*/  @P0 LEA.HI.X R97, R90, UR15, R91, 0x1, P6 ;  /* 0x0000000f5a610c11 */ /* 0x000fe4000b0f0c5b */
[----:B------:R-:W-:-:S04]  /*23e0*/  @P0 LEA R94, P6, R78, UR25, 0x1 ;  /* 0x000000194e5e0c11 */ /* 0x000fc8000f8c08ff */
[----:B------:R-:W-:Y:S02]  /*23f0*/  @P0 LEA.HI.X R95, R78, UR26, R10, 0x1, P6 ;  /* 0x0000001a4e5f0c11 */ /* 0x000fe4000b0f0c0a */
[----:B------:R-:W-:-:S04]  /*2400*/  @P0 LEA R92, P6, R76, UR23, 0x1 ;  /* 0x000000174c5c0c11 */ /* 0x000fc8000f8c08ff */
[----:B------:R-:W-:-:S08]  /*2410*/  @P0 LEA.HI.X R93, R76, UR24, R14, 0x1, P6 ;  /* 0x000000184c5d0c11 */ /* 0x000fd0000b0f0c0e */
[----:B------:R-:W-:Y:S01]  /*2420*/  LOP3.LUT P6, RZ, R0, 0x400, RZ, 0xc0, !PT ;  /* 0x0000040000ff7812 */ /* 0x000fe200078cc0ff */
[----:B--2---:R-:W-:-:S08]  /*2430*/  @P1 HFMA2 R101, R101.H0_H0, c[0x0] [0x190].H0_H0, R102.H0_H0 ;  /* 0x2000640065651a31 */ /* 0x004fd00000040866 */
[----:B------:R0:W-:Y:S04]  /*2440*/  @P1 STG.E.U16.SYS [R98], R101 ;  /* 0x0000006562001386 */ /* 0x0001e8000010e500 */
[----:B------:R-:W2:Y:S04]  /*2450*/  @P0 LDG.E.U16.SYS R96, [R96] ;  /* 0x0000000060600381 */ /* 0x000ea800001ee500 */
[----:B------:R-:W2:Y:S01]  /*2460*/  @P0 LDG.E.U16.SYS R95, [R94] ;  /* 0x000000005e5f0381 */ /* 0x000ea200001ee500 */
[----:B------:R-:W-:Y:S01]  /*2470*/  BMOV.32.CLEAR RZ, B2 ;  /* 0x0000000002ff7355 */ /* 0x000fe20000100000 */
[----:B------:R-:W-:Y:S01]  /*2480*/  BSSY B2, `(.L_x_35) ;  /* 0x0000010000027945 */ /* 0x000fe20003800000 */
[----:B------:R-:W-:Y:S01]  /*2490*/  ISETP.NE.AND P1, PT, R105, RZ, PT ;  /* 0x000000ff6900720c */ /* 0x000fe20003f25270 */
[----:B--2---:R-:W-:-:S08]  /*24a0*/  @P0 HFMA2 R95, R95.H0_H0, c[0x0] [0x190].H0_H0, R96.H0_H0 ;  /* 0x200064005f5f0a31 */ /* 0x004fd00000040860 */
[----:B------:R0:W-:Y:S01]  /*24b0*/  @P0 STG.E.U16.SYS [R92], R95 ;  /* 0x0000005f5c000386 */ /* 0x0001e2000010e500 */
[----:B------:R-:W-:Y:S01]  /*24c0*/  ISETP.NE.AND P0, PT, R104, RZ, PT ;  /* 0x000000ff6800720c */ /* 0x000fe20003f05270 */
[----:B------:R-:W-:Y:S06]  /*24d0*/  @!P6 BRA `(.L_x_36) ;  /* 0x000000a00000e947 */ /* 0x000fec0003800000 */
[----:B------:R-:W-:-:S04]  /*24e0*/  LEA R96, P6, R90, UR18, 0x1 ;  /* 0x000000125a607c11 */ /* 0x000fc8000f8c08ff */
[----:B------:R-:W-:Y:S02]  /*24f0*/  LEA.HI.X R97, R90, UR15, R91, 0x1, P6 ;  /* 0x0000000f5a617c11 */ /* 0x000fe4000b0f0c5b */
[----:B------:R-:W-:-:S04]  /*2500*/  LEA R94, P6, R74, UR25, 0x1 ;  /* 0x000000194a5e7c11 */ /* 0x000fc8000f8c08ff */
[----:B0-----:R-:W-:Y:S02]  /*2510*/  LEA.HI.X R95, R74, UR26, R18, 0x1, P6 ;  /* 0x0000001a4a5f7c11 */ /* 0x001fe4000b0f0c12 */
[----:B------:R-:W2:Y:S01]  /*2520*/  LDG.E.U16.SYS R96, [R96] ;  /* 0x0000000060607381 */ /* 0x000ea200001ee500 */
[----:B------:R-:W-:-:S04]  /*2530*/  LEA R92, P6, R72, UR23, 0x1 ;  /* 0x00000017485c7c11 */ /* 0x000fc8000f8c08ff */
[----:B------:R-:W-:Y:S01]  /*2540*/  LEA.HI.X R93, R72, UR24, R113, 0x1, P6 ;  /* 0x00000018485d7c11 */ /* 0x000fe2000b0f0c71 */
[----:B------:R-:W2:Y:S02]  /*2550*/  LDG.E.U16.SYS R95, [R94] ;  /* 0x000000005e5f7381 */ /* 0x000ea400001ee500 */
[----:B--2---:R-:W-:-:S08]  /*2560*/  HFMA2 R95, R95.H0_H0, c[0x0] [0x190].H0_H0, R96.H0_H0 ;  /* 0x200064005f5f7a31 */ /* 0x004fd00000040860 */
[----:B------:R0:W-:Y:S02]  /*2570*/  STG.E.U16.SYS [R92], R95 ;  /* 0x0000005f5c007386 */ /* 0x0001e4000010e500 */
.L_x_36:
[----:B------:R-:W-:Y:S05]  /*2580*/  BSYNC B2 ;  /* 0x0000000000027941 */ /* 0x000fea0003800000 */
.L_x_35:
[----:B------:R-:W-:-:S12]  /*2590*/  LOP3.LUT P6, RZ, R0, 0x200, RZ, 0xc0, !PT ;  /* 0x0000020000ff7812 */ /* 0x000fd800078cc0ff */
[----:B------:R-:W-:Y:S05]  /*25a0*/  @!P6 BRA `(.L_x_37) ;  /* 0x000003300000e947 */ /* 0x000fea0003800000 */
        /* <DEDUP_REMOVED lines=9> */
[----:B------:R0:W-:Y:S01]  /*2640*/  STG.E.U16.SYS [R92], R95 ;  /* 0x0000005f5c007386 */ /* 0x0001e2000010e500 */
[----:B------:R-:W-:Y:S05]  /*2650*/  BRA `(.L_x_37) ;  /* 0x0000028000007947 */ /* 0x000fea0003800000 */
.L_x_34:
[----:B------:R-:W-:Y:S02]  /*2660*/  P2R R124, PR, RZ, 0x8 ;  /* 0x00000008ff7c7803 */ /* 0x000fe40000000000 */
[C---:B------:R-:W-:Y:S02]  /*2670*/  LOP3.LUT P3, RZ, R0.reuse, 0x4, RZ, 0xc0, !PT ;  /* 0x0000000400ff7812 */ /* 0x040fe4000786c0ff */
[----:B------:R-:W-:Y:S02]  /*2680*/  P2R R122, PR, RZ, 0x4 ;  /* 0x00000004ff7a7803 */ /* 0x000fe40000000000 */
[C---:B------:R-:W-:Y:S02]  /*2690*/  LOP3.LUT P2, RZ, R0.reuse, 0x2, RZ, 0xc0, !PT ;  /* 0x0000000200ff7812 */ /* 0x040fe4000784c0ff */
[----:B------:R-:W-:Y:S02]  /*26a0*/  P2R R120, PR, RZ, 0x2 ;  /* 0x00000002ff787803 */ /* 0x000fe40000000000 */
[----:B------:R-:W-:-:S02]  /*26b0*/  LOP3.LUT P1, RZ, R0, 0x400, RZ, 0xc0, !PT ;  /* 0x0000040000ff7812 */ /* 0x000fc4000782c0ff */
[----:B------:R-:W-:Y:S02]  /*26c0*/  P2R R118, PR, RZ, 0x1 ;  /* 0x00000001ff767803 */ /* 0x000fe40000000000 */
[----:B------:R-:W-:Y:S02]  /*26d0*/  @P3 LEA R104, P6, R80, UR23, 0x1 ;  /* 0x0000001750683c11 */ /* 0x000fe4000f8c08ff */
[----:B------:R-:W-:Y:S02]  /*26e0*/  LOP3.LUT P0, RZ, R0, 0x200, RZ, 0xc0, !PT ;  /* 0x0000020000ff7812 */ /* 0x000fe4000780c0ff */
[----:B------:R-:W-:-:S08]  /*26f0*/  @P3 LEA.HI.X R105, R80, UR24, R3, 0x1, P6 ;  /* 0x0000001850693c11 */ /* 0x000fd0000b0f0c03 */
[----:B------:R-:W-:-:S04]  /*2700*/  @P2 LEA R102, P6, R78, UR25, 0x1 ;  /* 0x000000194e662c11 */ /* 0x000fc8000f8c08ff */
[----:B------:R-:W-:Y:S02]  /*2710*/  @P2 LEA.HI.X R103, R78, UR26, R10, 0x1, P6 ;  /* 0x0000001a4e672c11 */ /* 0x000fe4000b0f0c0a */
[----:B------:R-:W-:-:S04]  /*2720*/  @P2 LEA R100, P6, R76, UR23, 0x1 ;  /* 0x000000174c642c11 */ /* 0x000fc8000f8c08ff */
[----:B------:R-:W-:-:S08]  /*2730*/  @P2 LEA.HI.X R101, R76, UR24, R14, 0x1, P6 ;  /* 0x000000184c652c11 */ /* 0x000fd0000b0f0c0e */
[----:B------:R-:W-:-:S04]  /*2740*/  @P1 LEA R98, P6, R74, UR25, 0x1 ;  /* 0x000000194a621c11 */ /* 0x000fc8000f8c08ff */
[----:B------:R-:W-:Y:S02]  /*2750*/  @P1 LEA.HI.X R99, R74, UR26, R18, 0x1, P6 ;  /* 0x0000001a4a631c11 */ /* 0x000fe4000b0f0c12 */
[----:B------:R-:W-:-:S04]  /*2760*/  @P1 LEA R96, P6, R72, UR23, 0x1 ;  /* 0x0000001748601c11 */ /* 0x000fc8000f8c08ff */
[----:B------:R-:W-:-:S08]  /*2770*/  @P1 LEA.HI.X R97, R72, UR24, R113, 0x1, P6 ;  /* 0x0000001848611c11 */ /* 0x000fd0000b0f0c71 */
[----:B------:R-:W-:-:S04]  /*2780*/  @P0 LEA R94, P6, R70, UR25, 0x1 ;  /* 0x00000019465e0c11 */ /* 0x000fc8000f8c08ff */
[----:B------:R-:W-:-:S08]  /*2790*/  @P0 LEA.HI.X R95, R70, UR26, R121, 0x1, P6 ;  /* 0x0000001a465f0c11 */ /* 0x000fd0000b0f0c79 */
[----:B------:R-:W-:-:S04]  /*27a0*/  @P3 LEA R106, P6, R82, UR25, 0x1 ;  /* 0x00000019526a3c11 */ /* 0x000fc8000f8c08ff */
[----:B------:R-:W-:-:S08]  /*27b0*/  @P3 LEA.HI.X R107, R82, UR26, R2, 0x1, P6 ;  /* 0x0000001a526b3c11 */ /* 0x000fd0000b0f0c02 */
[----:B------:R-:W2:Y:S01]  /*27c0*/  @P3 LDG.E.U16.SYS R106, [R106] ;  /* 0x000000006a6a3381 */ /* 0x000ea200001ee500 */
[----:B------:R-:W-:-:S04]  /*27d0*/  @P0 LEA R92, P6, R68, UR23, 0x1 ;  /* 0x00000017445c0c11 */ /* 0x000fc8000f8c08ff */
[----:B------:R-:W-:Y:S01]  /*27e0*/  @P0 LEA.HI.X R93, R68, UR24, R110, 0x1, P6 ;  /* 0x00000018445d0c11 */ /* 0x000fe2000b0f0c6e */
[----:B--2---:R-:W-:-:S08]  /*27f0*/  @P3 HFMA2 R107, R106.H0_H0, c[0x0] [0x190].H0_H0, RZ.H0_H0 ;  /* 0x200064006a6b3a31 */ /* 0x004fd000000408ff */
[----:B------:R0:W-:Y:S04]  /*2800*/  @P3 STG.E.U16.SYS [R104], R107 ;  /* 0x0000006b68003386 */ /* 0x0001e8000010e500 */
[----:B------:R-:W2:Y:S02]  /*2810*/  @P2 LDG.E.U16.SYS R102, [R102] ;  /* 0x0000000066662381 */ /* 0x000ea400001ee500 */
[----:B--2---:R-:W-:-:S08]  /*2820*/  @P2 HFMA2 R103, R102.H0_H0, c[0x0] [0x190].H0_H0, RZ.H0_H0 ;  /* 0x2000640066672a31 */ /* 0x004fd000000408ff */
[----:B------:R0:W-:Y:S04]  /*2830*/  @P2 STG.E.U16.SYS [R100], R103 ;  /* 0x0000006764002386 */ /* 0x0001e8000010e500 */
[----:B------:R-:W2:Y:S02]  /*2840*/  @P1 LDG.E.U16.SYS R98, [R98] ;  /* 0x0000000062621381 */ /* 0x000ea400001ee500 */
[----:B--2---:R-:W-:-:S08]  /*2850*/  @P1 HFMA2 R99, R98.H0_H0, c[0x0] [0x190].H0_H0, RZ.H0_H0 ;  /* 0x2000640062631a31 */ /* 0x004fd000000408ff */
[----:B------:R0:W-:Y:S04]  /*2860*/  @P1 STG.E.U16.SYS [R96], R99 ;  /* 0x0000006360001386 */ /* 0x0001e8000010e500 */
[----:B------:R-:W2:Y:S01]  /*2870*/  @P0 LDG.E.U16.SYS R94, [R94] ;  /* 0x000000005e5e0381 */ /* 0x000ea200001ee500 */
[----:B------:R-:W-:Y:S02]  /*2880*/  ISETP.NE.AND P3, PT, R124, RZ, PT ;  /* 0x000000ff7c00720c */ /* 0x000fe40003f65270 */
[----:B------:R-:W-:Y:S02]  /*2890*/  ISETP.NE.AND P2, PT, R122, RZ, PT ;  /* 0x000000ff7a00720c */ /* 0x000fe40003f45270 */
[----:B------:R-:W-:Y:S01]  /*28a0*/  ISETP.NE.AND P1, PT, R120, RZ, PT ;  /* 0x000000ff7800720c */ /* 0x000fe20003f25270 */
[----:B--2---:R-:W-:-:S08]  /*28b0*/  @P0 HFMA2 R95, R94.H0_H0, c[0x0] [0x190].H0_H0, RZ.H0_H0 ;  /* 0x200064005e5f0a31 */ /* 0x004fd000000408ff */
[----:B------:R0:W-:Y:S01]  /*28c0*/  @P0 STG.E.U16.SYS [R92], R95 ;  /* 0x0000005f5c000386 */ /* 0x0001e2000010e500 */
[----:B------:R-:W-:-:S07]  /*28d0*/  ISETP.NE.AND P0, PT, R118, RZ, PT ;  /* 0x000000ff7600720c */ /* 0x000fce0003f05270 */
.L_x_37:
[----:B------:R-:W-:Y:S05]  /*28e0*/  BSYNC B1 ;  /* 0x0000000000017941 */ /* 0x000fea0003800000 */
.L_x_33:
[----:B------:R-:W-:Y:S01]  /*28f0*/  LOP3.LUT P6, RZ, R0, 0x1, RZ, 0xc0, !PT ;  /* 0x0000000100ff7812 */ /* 0x000fe200078cc0ff */
[----:B------:R-:W-:Y:S01]  /*2900*/  BMOV.32.CLEAR RZ, B1 ;  /* 0x0000000001ff7355 */ /* 0x000fe20000100000 */
[----:B------:R-:W-:Y:S10]  /*2910*/  BSSY B1, `(.L_x_38) ;  /* 0x0000054000017945 */ /* 0x000ff40003800000 */
[----:B------:R-:W-:Y:S05]  /*2920*/  @!P6 BRA `(.L_x_39) ;  /* 0x000003000000e947 */ /* 0x000fea0003800000 */
[----:B------:R-:W-:-:S04]  /*2930*/  @P0 LEA R102, P6, R88, UR18, 0x1 ;  /* 0x0000001258660c11 */ /* 0x000fc8000f8c08ff */
[----:B0-----:R-:W-:Y:S02]  /*2940*/  @P0 LEA.HI.X R103, R88, UR15, R89, 0x1, P6 ;  /* 0x0000000f58670c11 */ /* 0x001fe4000b0f0c59 */
        /* <DEDUP_REMOVED lines=19> */
[----:B--2---:R-:W-:-:S08]  /*2a80*/  @P1 HFMA2 R95, R95.H0_H0, c[0x0] [0x190].H0_H0, R96.H0_H0 ;  /* 0x200064005f5f1a31 */ /* 0x004fd00000040860 */
[----:B------:R0:W-:Y:S01]  /*2a90*/  @P1 STG.E.U16.SYS [R92], R95 ;  /* 0x0000005f5c001386 */ /* 0x0001e2000010e500 */
        /* <DEDUP_REMOVED lines=11> */
.L_x_41:
[----:B------:R-:W-:Y:S05]  /*2b50*/  BSYNC B2 ;  /* 0x0000000000027941 */ /* 0x000fea0003800000 */
.L_x_40:
        /* <DEDUP_REMOVED lines=13> */
.L_x_39:
[C---:B0-----:R-:W-:Y:S02]  /*2c30*/  @P0 LEA R104, P6, R64.reuse, UR23, 0x1 ;  /* 0x0000001740680c11 */ /* 0x041fe4000f8c08ff */
[----:B------:R-:W-:Y:S02]  /*2c40*/  P2R R120, PR, RZ, 0x8 ;  /* 0x00000008ff787803 */ /* 0x000fe40000000000 */
[----:B------:R-:W-:Y:S02]  /*2c50*/  @P0 LEA.HI.X R105, R64, UR24, R7, 0x1, P6 ;  /* 0x0000001840690c11 */ /* 0x000fe4000b0f0c07 */
[C---:B------:R-:W-:Y:S02]  /*2c60*/  LOP3.LUT P3, RZ, R0.reuse, 0x100, RZ, 0xc0, !PT ;  /* 0x0000010000ff7812 */ /* 0x040fe4000786c0ff */
[----:B------:R-:W-:Y:S02]  /*2c70*/  P2R R118, PR, RZ, 0x4 ;  /* 0x00000004ff767803 */ /* 0x000fe40000000000 */
[----:B------:R-:W-:-:S02]  /*2c80*/  LOP3.LUT P2, RZ, R0, 0x80, RZ, 0xc0, !PT ;  /* 0x0000008000ff7812 */ /* 0x000fc4000784c0ff */
        /* <DEDUP_REMOVED lines=24> */
[----:B------:R-:W-:Y:S01]  /*2e10*/  ISETP.NE.AND P3, PT, R120, RZ, PT ;  /* 0x000000ff7800720c */ /* 0x000fe20003f65270 */
[----:B--2---:R-:W-:-:S08]  /*2e20*/  @P2 HFMA2 R95, R94.H0_H0, c[0x0] [0x190].H0_H0, RZ.H0_H0 ;  /* 0x200064005e5f2a31 */ /* 0x004fd000000408ff */
[----:B------:R0:W-:Y:S01]  /*2e30*/  @P2 STG.E.U16.SYS [R92], R95 ;  /* 0x0000005f5c002386 */ /* 0x0001e2000010e500 */
[----:B------:R-:W-:-:S07]  /*2e40*/  ISETP.NE.AND P2, PT, R118, RZ, PT ;  /* 0x000000ff7600720c */ /* 0x000fce0003f45270 */
.L_x_42:
[----:B------:R-:W-:Y:S05]  /*2e50*/  BSYNC B1 ;  /* 0x0000000000017941 */ /* 0x000fea0003800000 */
.L_x_38:
        /* <DEDUP_REMOVED lines=38> */
.L_x_46:
[----:B------:R-:W-:Y:S05]  /*30c0*/  BSYNC B2 ;  /* 0x0000000000027941 */ /* 0x000fea0003800000 */
.L_x_45:
        /* <DEDUP_REMOVED lines=13> */
.L_x_44:
        /* <DEDUP_REMOVED lines=34> */
.L_x_47:
[----:B------:R-:W-:Y:S05]  /*33c0*/  BSYNC B1 ;  /* 0x0000000000017941 */ /* 0x000fea0003800000 */
.L_x_43:
[----:B------:R-:W-:-:S12]  /*33d0*/  LOP3.LUT P6, RZ, R0, 0x1, RZ, 0xc0, !PT ;  /* 0x0000000100ff7812 */ /* 0x000fd800078cc0ff */
        /* <DEDUP_REMOVED lines=35> */
.L_x_50:
[----:B------:R-:W-:Y:S05]  /*3610*/  BSYNC B1 ;  /* 0x0000000000017941 */ /* 0x000fea0003800000 */
.L_x_49:
        /* <DEDUP_REMOVED lines=13> */
.L_x_48:
        /* <DEDUP_REMOVED lines=23> */
[----:B------:R-:W0:Y:S02]  /*3860*/  @P5 LDG.E.U16.SYS R94, [R94] ;  /* 0x000000005e5e5381 */ /* 0x000e2400001ee500 */
[----:B0-----:R-:W-:-:S08]  /*3870*/  @P5 HFMA2 R93, R94.H0_H0, c[0x0] [0x190].H0_H0, RZ.H0_H0 ;  /* 0x200064005e5d5a31 */ /* 0x001fd000000408ff */
[----:B------:R-:W-:-:S08]  /*3880*/  PRMT R95, R93, 0x7610, R95 ;  /* 0x000076105d5f7816 */ /* 0x000fd0000000005f */
[----:B------:R0:W-:Y:S04]  /*3890*/  @P5 STG.E.U16.SYS [R96], R95 ;  /* 0x0000005f60005386 */ /* 0x0001e8000010e500 */
[----:B------:R-:W2:Y:S02]  /*38a0*/  @P1 LDG.E.U16.SYS R98, [R98] ;  /* 0x0000000062621381 */ /* 0x000ea400001ee500 */
[----:B--2---:R-:W-:-:S08]  /*38b0*/  @P1 HFMA2 R93, R98.H0_H0, c[0x0] [0x190].H0_H0, RZ.H0_H0 ;  /* 0x20006400625d1a31 */ /* 0x004fd000000408ff */
[----:B0-----:R-:W-:-:S08]  /*38c0*/  PRMT R97, R93, 0x7610, R97 ;  /* 0x000076105d617816 */ /* 0x001fd00000000061 */
[----:B------:R0:W-:Y:S04]  /*38d0*/  @P1 STG.E.U16.SYS [R100], R97 ;  /* 0x0000006164001386 */ /* 0x0001e8000010e500 */
[----:B------:R-:W2:Y:S01]  /*38e0*/  @P0 LDG.E.U16.SYS R102, [R102] ;  /* 0x0000000066660381 */ /* 0x000ea200001ee500 */
[----:B------:R-:W-:Y:S01]  /*38f0*/  ISETP.NE.AND P1, PT, R120, RZ, PT ;  /* 0x000000ff7800720c */ /* 0x000fe20003f25270 */
[----:B--2---:R-:W-:-:S08]  /*3900*/  @P0 HFMA2 R93, R102.H0_H0, c[0x0] [0x190].H0_H0, RZ.H0_H0 ;  /* 0x20006400665d0a31 */ /* 0x004fd000000408ff */
[----:B------:R0:W-:Y:S01]  /*3910*/  @P0 STG.E.U16.SYS [R106], R93 ;  /* 0x0000005d6a000386 */ /* 0x0001e2000010e500 */
[----:B------:R-:W-:-:S07]  /*3920*/  ISETP.NE.AND P0, PT, R118, RZ, PT ;  /* 0x000000ff7600720c */ /* 0x000fce0003f05270 */
.L_x_32:
[----:B------:R-:W-:Y:S05]  /*3930*/  BSYNC B0 ;  /* 0x0000000000007941 */ /* 0x000fea0003800000 */
.L_x_0:
[----:B------:R-:W-:Y:S02]  /*3940*/  ULDC UR16, c[0x0][0x14] ;  /* 0x0000050000107ab9 */ /* 0x000fe40000000800 */
[----:B------:R-:W-:Y:S02]  /*3950*/  ULEA UR25, UP4, UR4, UR25, 0x1 ;  /* 0x0000001904197291 */ /* 0x000fe4000f88083f */
[----:B------:R-:W-:Y:S02]  /*3960*/  UIADD3 UR12, UR12, UR16, URZ ;  /* 0x000000100c0c7290 */ /* 0x000fe4000fffe03f */
[----:B------:R-:W-:Y:S02]  /*3970*/  ULDC UR17, c[0x0][0x1b8] ;  /* 0x00006e0000117ab9 */ /* 0x000fe40000000800 */
[----:B------:R-:W-:Y:S02]  /*3980*/  UIADD3.X UR26, UR26, UR11, URZ, UP4, !UPT ;  /* 0x0000000b1a1a7290 */ /* 0x000fe4000a7fe43f */
[----:B------:R-:W-:-:S02]  /*3990*/  UISETP.GE.AND UP4, UPT, UR12, UR17, UPT ;  /* 0x000000110c00728c */ /* 0x000fc4000bf86270 */
[----:B------:R-:W-:Y:S02]  /*39a0*/  ULEA UR23, UP5, UR6, UR23, 0x1 ;  /* 0x0000001706177291 */ /* 0x000fe4000f8a083f */
[----:B------:R-:W-:Y:S02]  /*39b0*/  UIADD3 UR21, UP0, UR21, UR29, URZ ;  /* 0x0000001d15157290 */ /* 0x000fe4000ff1e03f */
[----:B------:R-:W-:Y:S01]  /*39c0*/  PLOP3.LUT P6, PT, PT, PT, UP4, 0x40, 0x0 ;  /* 0x000000000000781c */ /* 0x000fe20003fce848 */
[----:B------:R-:W-:Y:S02]  /*39d0*/  UIADD3 UR19, UP1, UR19, UR29, URZ ;  /* 0x0000001d13137290 */ /* 0x000fe4000ff3e03f */
[----:B------:R-:W-:Y:S02]  /*39e0*/  UIADD3 UR18, UP2, UR18, UR28, URZ ;  /* 0x0000001c12127290 */ /* 0x000fe4000ff5e03f */
[----:B------:R-:W-:Y:S02]  /*39f0*/  UIADD3 UR13, UP3, UR13, UR28, URZ ;  /* 0x0000001c0d0d7290 */ /* 0x000fe4000ff7e03f */
[----:B------:R-:W-:-:S02]  /*3a00*/  UIADD3.X UR24, UR24, UR9, URZ, UP5, !UPT ;  /* 0x0000000918187290 */ /* 0x000fc4000affe43f */
[----:B------:R-:W-:Y:S02]  /*3a10*/  UIADD3.X UR22, UR22, UR10, URZ, UP0, !UPT ;  /* 0x0000000a16167290 */ /* 0x000fe400087fe43f */
[----:B------:R-:W-:Y:S02]  /*3a20*/  UIADD3.X UR20, UR20, UR10, URZ, UP1, !UPT ;  /* 0x0000000a14147290 */ /* 0x000fe40008ffe43f */
[----:B------:R-:W-:Y:S02]  /*3a30*/  UIADD3.X UR15, UR15, UR8, URZ, UP2, !UPT ;  /* 0x000000080f0f7290 */ /* 0x000fe400097fe43f */
[----:B------:R-:W-:Y:S01]  /*3a40*/  UIADD3.X UR14, UR14, UR8, URZ, UP3, !UPT ;  /* 0x000000080e0e7290 */ /* 0x000fe20009ffe43f */
[----:B------:R-:W-:Y:S05]  /*3a50*/  @P6 BRA `(.L_x_51) ;  /* 0xffffd2c000006947 */ /* 0x000fea000383ffff */
[----:B------:R-:W-:-:S01]  /*3a60*/  NOP ;  /* 0x0000000000007918 */ /* 0x000fc20000000000 */
[----:B------:R-:W-:Y:S05]  /*3a70*/  EXIT ;  /* 0x000000000000794d */ /* 0x000fea0003800000 */
.L_x_52:
[----:B------:R-:W-:-:S00]  /*3a80*/  BRA `(.L_x_52) ;  /* 0xfffffff000007947 */ /* 0x000fc0000383ffff */
[----:B------:R-:W-:-:S00]  /*3a90*/  NOP ;  /* 0x0000000000007918 */ /* 0x000fc00000000000 */
[----:B------:R-:W-:-:S00]  /*3aa0*/  NOP ;  /* 0x0000000000007918 */ /* 0x000fc00000000000 */
[----:B------:R-:W-:-:S00]  /*3ab0*/  NOP ;  /* 0x0000000000007918 */ /* 0x000fc00000000000 */
[----:B------:R-:W-:-:S00]  /*3ac0*/  NOP ;  /* 0x0000000000007918 */ /* 0x000fc00000000000 */
[----:B------:R-:W-:-:S00]  /*3ad0*/  NOP ;  /* 0x0000000000007918 */ /* 0x000fc00000000000 */
[----:B------:R-:W-:-:S00]  /*3ae0*/  NOP ;  /* 0x0000000000007918 */ /* 0x000fc00000000000 */
[----:B------:R-:W-:-:S00]  /*3af0*/  NOP ;  /* 0x0000000000007918 */ /* 0x000fc00000000000 */
.L_x_246:


//--------------------- .text._ZN7cutlass9reference6device6kernel11GemmComplexINS_6half_tENS_6layout8RowMajorES4_NS5_11ColumnMajorES4_S6_S4_S4_S4_NS_16NumericConverterIS4_S4_LNS_15FloatRoundStyleE2EEENS_12multiply_addIS4_S4_S4_EELi4ELi16EEEvNS_4gemm9GemmCoordET5_NS_9TensorRefIT_T0_EENS_16ComplexTransformENSG_IT1_T2_EESK_SF_NSG_IT3_T4_EENSG_IT7_SP_EET6_illll --------------------------
	.section	.text._ZN7cutlass9reference6device6kernel11GemmComplexINS_6half_tENS_6layout8RowMajorES4_NS5_11ColumnMajorES4_S6_S4_S4_S4_NS_16NumericConverterIS4_S4_LNS_15FloatRoundStyleE2EEENS_12multiply_addIS4_S4_S4_EELi4ELi16EEEvNS_4gemm9GemmCoordET5_NS_9TensorRefIT_T0_EENS_16ComplexTransformENSG_IT1_T2_EESK_SF_NSG_IT3_T4_EENSG_IT7_SP_EET6_illll,"ax",@progbits
	.sectioninfo	@"SHI_REGISTERS=255"
	.align	128
        .global         _ZN7cutlass9reference6device6kernel11GemmComplexINS_6half_tENS_6layout8RowMajorES4_NS5_11ColumnMajorES4_S6_S4_S4_S4_NS_16NumericConverterIS4_S4_LNS_15FloatRoundStyleE2EEENS_12multiply_addIS4_S4_S4_EELi4ELi16EEEvNS_4gemm9GemmCoordET5_NS_9TensorRefIT_T0_EENS_16ComplexTransformENSG_IT1_T2_EESK_SF_NSG_IT3_T4_EENSG_IT7_SP_EET6_illll
        .type           _ZN7cutlass9reference6device6kernel11GemmComplexINS_6half_tENS_6layout8RowMajorES4_NS5_11ColumnMajorES4_S6_S4_S4_S4_NS_16NumericConverterIS4_S4_LNS_15FloatRoundStyleE2EEENS_12multiply_addIS4_S4_S4_EELi4ELi16EEEvNS_4gemm9GemmCoordET5_NS_9TensorRefIT_T0_EENS_16ComplexTransformENSG_IT1_T2_EESK_SF_NSG_IT3_T4_EENSG_IT7_SP_EET6_illll,@function
        .size           _ZN7cutlass9reference6device6kernel11GemmComplexINS_6half_tENS_6layout8RowMajorES4_NS5_11ColumnMajorES4_S6_S4_S4_S4_NS_16NumericConverterIS4_S4_LNS_15FloatRoundStyleE2EEENS_12multiply_addIS4_S4_S4_EELi4ELi16EEEvNS_4gemm9GemmCoordET5_NS_9TensorRefIT_T0_EENS_16ComplexTransformENSG_IT1_T2_EESK_SF_NSG_IT3_T4_EENSG_IT7_SP_EET6_illll,(.L_x_247 - _ZN7cutlass9reference6device6kernel11GemmComplexINS_6half_tENS_6layout8RowMajorES4_NS5_11ColumnMajorES4_S6_S4_S4_S4_NS_16NumericConverterIS4_S4_LNS_15FloatRoundStyleE2EEENS_12multiply_addIS4_S4_S4_EELi4ELi16EEEvNS_4gemm9GemmCoordET5_NS_9TensorRefIT_T0_EENS_16ComplexTransformENSG_IT1_T2_EESK_SF_NSG_IT3_T4_EENSG_IT7_SP_EET6_illll)
        .other          _ZN7cutlass9reference6device6kernel11GemmComplexINS_6half_tENS_6layout8RowMajorES4_NS5_11ColumnMajorES4_S6_S4_S4_S4_NS_16NumericConverterIS4_S4_LNS_15FloatRoundStyleE2EEENS_12multiply_addIS4_S4_S4_EELi4ELi16EEEvNS_4gemm9GemmCoordET5_NS_9TensorRefIT_T0_EENS_16ComplexTransformENSG_IT1_T2_EESK_SF_NSG_IT3_T4_EENSG_IT7_SP_EET6_illll,@"STO_CUDA_ENTRY STV_DEFAULT"
_ZN7cutlass9reference6device6kernel11GemmComplexINS_6half_tENS_6layout8RowMajorES4_NS5_11ColumnMajorES4_S6_S4_S4_S4_NS_16NumericConverterIS4_S4_LNS_15FloatRoundStyleE2EEENS_12multiply_addIS4_S4_S4_EELi4ELi16EEEvNS_4gemm9GemmCoordET5_NS_9TensorRefIT_T0_EENS_16ComplexTransformENSG_IT1_T2_EESK_SF_NSG_IT3_T4_EENSG_IT7_SP_EET6_illll:
.text._ZN7cutlass9reference6device6kernel11GemmComplexINS_6half_tENS_6layout8RowMajorES4_NS5_11ColumnMajorES4_S6_S4_S4_S4_NS_16NumericConverterIS4_S4_LNS_15FloatRoundStyleE2EEENS_12multiply_addIS4_S4_S4_EELi4ELi16EEEvNS_4gemm9GemmCoordET5_NS_9TensorRefIT_T0_EENS_16ComplexTransformENSG_IT1_T2_EESK_SF_NSG_IT3_T4_EENSG_IT7_SP_EET6_illll:
[----:B------:R-:W-:-:S04]  /*0000*/  IMAD.MOV.U32 R1, RZ, RZ, c[0x0][0x28] ;  /* 0x00000a00ff017624 */ /* 0x000fc800078e00ff */
[----:B------:R-:W0:Y:S01]  /*0010*/  S2R R181, SR_CTAID.Z ;  /* 0x0000000000b57919 */ /* 0x000e220000002700 */
[----:B------:R-:W-:Y:S02]  /*0020*/  IADD3 R1, R1, -0x70, RZ ;  /* 0xffffff9001017810 */ /* 0x000fe40007ffe0ff */
[----:B0-----:R-:W-:-:S12]  /*0030*/  ISETP.GE.AND P0, PT, R181, c[0x0][0x1c4], PT ;  /* 0x00007100b5007a0c */ /* 0x001fd80003f06270 */
[----:B------:R-:W-:Y:S05]  /*0040*/  @P0 EXIT ;  /* 0x000000000000094d */ /* 0x000fea0003800000 */
[----:B------:R-:W0:Y:S01]  /*0050*/  S2R R6, SR_TID.X ;  /* 0x0000000000067919 */ /* 0x000e220000002100 */
[----:B------:R-:W-:Y:S01]  /*0060*/  SHF.R.S32.HI R10, RZ, 0x1f, R181 ;  /* 0x0000001fff0a7819 */ /* 0x000fe200000114b5 */
[C---:B------:R-:W-:Y:S01]  /*0070*/  IMAD.WIDE.U32 R2, R181.reuse, c[0x0][0x1d0], RZ ;  /* 0x00007400b5027a25 */ /* 0x040fe200078e00ff */
[----:B------:R-:W-:Y:S01]  /*0080*/  LOP3.LUT R174, R174, 0xfdffffff, RZ, 0xc0, !PT ;  /* 0xfdffffffaeae7812 */ /* 0x000fe200078ec0ff */
[----:B------:R-:W0:Y:S01]  /*0090*/  S2R R5, SR_CTAID.X ;  /* 0x0000000000057919 */ /* 0x000e220000002500 */
[----:B------:R-:W-:Y:S01]  /*00a0*/  ISETP.NE.U32.AND P2, PT, RZ, c[0x0][0x1a0], PT ;  /* 0x00006800ff007a0c */ /* 0x000fe20003f45070 */
[----:B------:R-:W-:Y:S01]  /*00b0*/  IMAD R0, R10, c[0x0][0x1d0], RZ ;  /* 0x000074000a007a24 */ /* 0x000fe200078e02ff */
[----:B------:R-:W-:Y:S01]  /*00c0*/  LOP3.LUT R24, R24, 0xfffffffd, RZ, 0xc0, !PT ;  /* 0xfffffffd18187812 */ /* 0x000fe200078ec0ff */
[----:B------:R-:W1:Y:S01]  /*00d0*/  S2R R92, SR_CTAID.Y ;  /* 0x00000000005c7919 */ /* 0x000e620000002600 */
[----:B------:R-:W-:Y:S01]  /*00e0*/  IMAD R8, R10, c[0x0][0x1c8], RZ ;  /* 0x000072000a087a24 */ /* 0x000fe200078e02ff */
[----:B------:R-:W-:Y:S01]  /*00f0*/  ISETP.NE.AND.EX P2, PT, RZ, c[0x0][0x1a4], PT, P2 ;  /* 0x00006900ff007a0c */ /* 0x000fe20003f45320 */
[----:B------:R-:W-:Y:S01]  /*0100*/  IMAD R9, R181, c[0x0][0x1d4], R0 ;  /* 0x00007500b5097a24 */ /* 0x000fe200078e0200 */
[----:B------:R-:W1:Y:S01]  /*0110*/  S2R R7, SR_TID.Y ;  /* 0x0000000000077919 */ /* 0x000e620000002200 */
[----:B------:R-:W-:Y:S01]  /*0120*/  LEA R0, P0, R2, c[0x0][0x188], 0x1 ;  /* 0x0000620002007a11 */ /* 0x000fe200078008ff */
[C---:B------:R-:W-:Y:S01]  /*0130*/  IMAD R14, R10.reuse, c[0x0][0x1e0], RZ ;  /* 0x000078000a0e7a24 */ /* 0x040fe200078e02ff */
[----:B------:R-:W-:Y:S01]  /*0140*/  UMOV UR4, URZ ;  /* 0x0000003f00047c82 */ /* 0x000fe20008000000 */
[----:B------:R-:W-:Y:S01]  /*0150*/  IMAD.IADD R3, R3, 0x1, R9 ;  /* 0x0000000103037824 */ /* 0x000fe200078e0209 */
[----:B------:R-:W-:Y:S01]  /*0160*/  UMOV UR5, URZ ;  /* 0x0000003f00057c82 */ /* 0x000fe20008000000 */
[----:B------:R-:W-:-:S02]  /*0170*/  IMAD R12, R10, c[0x0][0x1d8], RZ ;  /* 0x000076000a0c7a24 */ /* 0x000fc400078e02ff */
[----:B------:R-:W-:Y:S01]  /*0180*/  IMAD.WIDE.U32 R10, R181, c[0x0][0x1e0], RZ ;  /* 0x00007800b50a7a25 */ /* 0x000fe200078e00ff */
[----:B------:R-:W-:-:S03]  /*0190*/  LEA.HI.X R2, R2, c[0x0][0x18c], R3, 0x1, P0 ;  /* 0x0000630002027a11 */ /* 0x000fc600000f0c03 */
[C---:B------:R-:W-:Y:S02]  /*01a0*/  IMAD R13, R181.reuse, c[0x0][0x1e4], R14 ;  /* 0x00007900b50d7a24 */ /* 0x040fe400078e020e */
[----:B------:R-:W-:Y:S02]  /*01b0*/  IMAD R25, R181, c[0x0][0x1dc], R12 ;  /* 0x00007700b5197a24 */ /* 0x000fe400078e020c */
[----:B0-----:R-:W-:Y:S02]  /*01c0*/  IMAD R6, R5, c[0x0][0x0], R6 ;  /* 0x0000000005067a24 */ /* 0x001fe400078e0206 */
[----:B------:R-:W-:-:S04]  /*01d0*/  IMAD.WIDE.U32 R4, R181, c[0x0][0x1c8], RZ ;  /* 0x00007200b5047a25 */ /* 0x000fc800078e00ff */
[----:B------:R-:W-:Y:S01]  /*01e0*/  IMAD.IADD R13, R11, 0x1, R13 ;  /* 0x000000010b0d7824 */ /* 0x000fe200078e020d */
[----:B------:R-:W-:Y:S01]  /*01f0*/  LEA R3, P0, R4, c[0x0][0x170], 0x1 ;  /* 0x00005c0004037a11 */ /* 0x000fe200078008ff */
[----:B-1----:R-:W-:Y:S02]  /*0200*/  IMAD R92, R92, c[0x0][0x4], R7 ;  /* 0x000001005c5c7a24 */ /* 0x002fe400078e0207 */
[----:B------:R-:W-:Y:S02]  /*0210*/  IMAD R7, R181, c[0x0][0x1cc], R8 ;  /* 0x00007300b5077a24 */ /* 0x000fe400078e0208 */
[----:B------:R-:W-:Y:S02]  /*0220*/  IMAD.MOV.U32 R12, RZ, RZ, R10 ;  /* 0x000000ffff0c7224 */ /* 0x000fe400078e000a */
[----:B------:R-:W-:Y:S02]  /*0230*/  IMAD.IADD R5, R5, 0x1, R7 ;  /* 0x0000000105057824 */ /* 0x000fe400078e0207 */
[----:B------:R-:W-:-:S02]  /*0240*/  IMAD.SHL.U32 R92, R92, 0x10, RZ ;  /* 0x000000105c5c7824 */ /* 0x000fc400078e00ff */
[----:B------:R-:W-:Y:S01]  /*0250*/  IMAD.WIDE.U32 R8, R181, c[0x0][0x1d8], RZ ;  /* 0x00007600b5087a25 */ /* 0x000fe200078e00ff */
[----:B------:R-:W-:Y:S02]  /*0260*/  LEA.HI.X R4, R4, c[0x0][0x174], R5, 0x1, P0 ;  /* 0x00005d0004047a11 */ /* 0x000fe400000f0c05 */
[--C-:B------:R-:W-:Y:S01]  /*0270*/  SHF.R.S32.HI R93, RZ, 0x1f, R92.reuse ;  /* 0x0000001fff5d7819 */ /* 0x100fe2000001145c */
[----:B------:R-:W-:Y:S01]  /*0280*/  IMAD.SHL.U32 R5, R6, 0x4, RZ ;  /* 0x0000000406057824 */ /* 0x000fe200078e00ff */
[----:B------:R-:W-:Y:S01]  /*0290*/  LEA R6, P0, R10, c[0x0][0x1b0], 0x1 ;  /* 0x00006c000a067a11 */ /* 0x000fe200078008ff */
[----:B------:R-:W-:Y:S01]  /*02a0*/  IMAD.IADD R25, R9, 0x1, R25 ;  /* 0x0000000109197824 */ /* 0x000fe200078e0219 */
[----:B------:R-:W-:Y:S01]  /*02b0*/  LEA R9, P5, R8, c[0x0][0x1a0], 0x1 ;  /* 0x0000680008097a11 */ /* 0x000fe200078a08ff */
[C---:B------:R-:W-:Y:S01]  /*02c0*/  IMAD.WIDE.U32 R192, R5.reuse, c[0x0][0x1a8], R92 ;  /* 0x00006a0005c07a25 */ /* 0x040fe200078e005c */
[----:B------:R-:W-:Y:S02]  /*02d0*/  SHF.R.S32.HI R180, RZ, 0x1f, R5 ;  /* 0x0000001fffb47819 */ /* 0x000fe40000011405 */
[C---:B------:R-:W-:Y:S01]  /*02e0*/  IADD3 R176, R5.reuse, 0x1, RZ ;  /* 0x0000000105b07810 */ /* 0x040fe20007ffe0ff */
[----:B------:R-:W-:Y:S01]  /*02f0*/  IMAD.WIDE.U32 R98, R5, c[0x0][0x1b8], R92 ;  /* 0x00006e0005627a25 */ /* 0x000fe200078e005c */
[----:B------:R-:W-:-:S02]  /*0300*/  LEA.HI.X R7, R10, c[0x0][0x1b4], R13, 0x1, P0 ;  /* 0x00006d000a077a11 */ /* 0x000fc400000f0c0d */
[----:B------:R-:W-:Y:S01]  /*0310*/  SHF.R.S32.HI R179, RZ, 0x1f, R176 ;  /* 0x0000001fffb37819 */ /* 0x000fe200000114b0 */
[C---:B------:R-:W-:Y:S01]  /*0320*/  IMAD R10, R180.reuse, c[0x0][0x1b8], RZ ;  /* 0x00006e00b40a7a24 */ /* 0x040fe200078e02ff */
[C---:B------:R-:W-:Y:S01]  /*0330*/  IADD3 R175, R5.reuse, 0x2, RZ ;  /* 0x0000000205af7810 */ /* 0x040fe20007ffe0ff */
[----:B------:R-:W-:Y:S01]  /*0340*/  IMAD R40, R180, c[0x0][0x1a8], RZ ;  /* 0x00006a00b4287a24 */ /* 0x000fe200078e02ff */
[----:B------:R-:W-:Y:S01]  /*0350*/  SHF.L.U64.HI R25, R8, 0x1, R25 ;  /* 0x0000000108197819 */ /* 0x000fe20000010219 */
[C---:B------:R-:W-:Y:S01]  /*0360*/  IMAD R45, R5.reuse, c[0x0][0x1bc], R10 ;  /* 0x00006f00052d7a24 */ /* 0x040fe200078e020a */
[----:B------:R-:W-:Y:S01]  /*0370*/  SHF.R.S32.HI R178, RZ, 0x1f, R175 ;  /* 0x0000001fffb27819 */ /* 0x000fe200000114af */
[C---:B------:R-:W-:Y:S01]  /*0380*/  IMAD.WIDE.U32 R10, R5.reuse, c[0x0][0x1b8], R12 ;  /* 0x00006e00050a7a25 */ /* 0x040fe200078e000c */
[----:B------:R-:W-:Y:S02]  /*0390*/  IADD3 R8, R5, 0x3, RZ ;  /* 0x0000000305087810 */ /* 0x000fe40007ffe0ff */
[----:B------:R-:W-:Y:S01]  /*03a0*/  IADD3.X R25, R25, c[0x0][0x1a4], RZ, P5, !PT ;  /* 0x0000690019197a10 */ /* 0x000fe20002ffe4ff */
[----:B------:R-:W-:Y:S01]  /*03b0*/  IMAD R15, R179, c[0x0][0x1b8], RZ ;  /* 0x00006e00b30f7a24 */ /* 0x000fe200078e02ff */
[----:B------:R-:W-:Y:S01]  /*03c0*/  IADD3 R22, P0, P4, R10, 0xf, R92 ;  /* 0x0000000f0a167810 */ /* 0x000fe20007c1e05c */
[----:B------:R-:W-:Y:S01]  /*03d0*/  IMAD R10, R178, c[0x0][0x1b8], RZ ;  /* 0x00006e00b20a7a24 */ /* 0x000fe200078e02ff */
[----:B------:R-:W-:Y:S01]  /*03e0*/  SHF.R.S32.HI R177, RZ, 0x1f, R8 ;  /* 0x0000001fffb17819 */ /* 0x000fe20000011408 */
[C---:B------:R-:W-:Y:S01]  /*03f0*/  IMAD R189, R176.reuse, c[0x0][0x1bc], R15 ;  /* 0x00006f00b0bd7a24 */ /* 0x040fe200078e020f */
[----:B------:R-:W-:Y:S01]  /*0400*/  SEL R182, R9, RZ, P2 ;  /* 0x000000ff09b67207 */ /* 0x000fe20001000000 */
[----:B------:R-:W-:Y:S01]  /*0410*/  IMAD.WIDE.U32 R14, R176, c[0x0][0x1b8], R12 ;  /* 0x00006e00b00e7a25 */ /* 0x000fe200078e000c */
[----:B------:R-:W-:-:S02]  /*0420*/  SEL R183, R25, RZ, P2 ;  /* 0x000000ff19b77207 */ /* 0x000fc40001000000 */
[----:B------:R-:W-:Y:S01]  /*0430*/  SEL R9, R9, c[0x0][0x1a0], P2 ;  /* 0x0000680009097a07 */ /* 0x000fe20001000000 */
[----:B------:R-:W-:Y:S01]  /*0440*/  IMAD.IADD R17, R45, 0x1, R11 ;  /* 0x000000012d117824 */ /* 0x000fe200078e020b */
[----:B------:R-:W-:Y:S01]  /*0450*/  IADD3 R20, P1, P3, R14, 0xf, R92 ;  /* 0x0000000f0e147810 */ /* 0x000fe20007b3e05c */
[----:B------:R-:W-:Y:S01]  /*0460*/  IMAD R47, R175, c[0x0][0x1bc], R10 ;  /* 0x00006f00af2f7a24 */ /* 0x000fe200078e020a */
[----:B------:R-:W-:Y:S01]  /*0470*/  SEL R25, R25, c[0x0][0x1a4], P2 ;  /* 0x0000690019197a07 */ /* 0x000fe20001000000 */
[----:B------:R-:W-:Y:S01]  /*0480*/  IMAD.IADD R15, R189, 0x1, R15 ;  /* 0x00000001bd0f7824 */ /* 0x000fe200078e020f */
[----:B------:R-:W-:Y:S01]  /*0490*/  IADD3.X R23, R17, RZ, R93, P0, P4 ;  /* 0x000000ff11177210 */ /* 0x000fe200007e845d */
[----:B------:R-:W-:Y:S01]  /*04a0*/  IMAD.WIDE.U32 R10, R175, c[0x0][0x1b8], R12 ;  /* 0x00006e00af0a7a25 */ /* 0x000fe200078e000c */
[----:B------:R-:W-:Y:S02]  /*04b0*/  IADD3 R14, R92, 0x6, RZ ;  /* 0x000000065c0e7810 */ /* 0x000fe40007ffe0ff */
[----:B------:R-:W-:Y:S01]  /*04c0*/  IADD3.X R21, R15, RZ, R93, P1, P3 ;  /* 0x000000ff0f157210 */ /* 0x000fe20000fe645d */
[----:B------:R-:W-:Y:S01]  /*04d0*/  IMAD.IADD R29, R47, 0x1, R11 ;  /* 0x000000012f1d7824 */ /* 0x000fe200078e020b */
[----:B------:R-:W-:Y:S01]  /*04e0*/  IADD3 R32, P0, P6, R10, 0xf, R92 ;  /* 0x0000000f0a207810 */ /* 0x000fe20007e1e05c */
[----:B------:R-:W-:Y:S01]  /*04f0*/  IMAD R19, R177, c[0x0][0x1b8], RZ ;  /* 0x00006e00b1137a24 */ /* 0x000fe200078e02ff */
[----:B------:R-:W-:Y:S01]  /*0500*/  ISETP.GE.AND P1, PT, R5, c[0x0][0x160], PT ;  /* 0x0000580005007a0c */ /* 0x000fe20003f26270 */
[----:B------:R-:W-:Y:S01]  /*0510*/  IMAD.WIDE.U32 R12, R8, c[0x0][0x1b8], R12 ;  /* 0x00006e00080c7a25 */ /* 0x000fe200078e000c */
[----:B------:R-:W-:Y:S01]  /*0520*/  IADD3.X R33, R29, RZ, R93, P0, P6 ;  /* 0x000000ff1d217210 */ /* 0x000fe200007ec45d */
[----:B------:R-:W-:Y:S01]  /*0530*/  STL.64 [R1+0x48], R22 ;  /* 0x0000481601007387 */ /* 0x000fe20000100a00 */
[----:B------:R-:W-:Y:S01]  /*0540*/  ISETP.LT.AND P0, PT, R92, c[0x0][0x164], !P1 ;  /* 0x000059005c007a0c */ /* 0x000fe20004f01270 */
[----:B------:R-:W-:Y:S01]  /*0550*/  IMAD R191, R8, c[0x0][0x1bc], R19 ;  /* 0x00006f0008bf7a24 */ /* 0x000fe200078e0213 */
[----:B------:R-:W-:Y:S01]  /*0560*/  IADD3 R10, R92, 0x2, RZ ;  /* 0x000000025c0a7810 */ /* 0x000fe20007ffe0ff */
[----:B------:R0:W-:Y:S01]  /*0570*/  STL.64 [R1+0x40], R20 ;  /* 0x0000401401007387 */ /* 0x0001e20000100a00 */
[----:B------:R-:W-:Y:S01]  /*0580*/  P2R R41, PR, RZ, 0x1 ;  /* 0x00000001ff297803 */ /* 0x000fe20000000000 */
[----:B------:R-:W-:Y:S01]  /*0590*/  IMAD.IADD R27, R191, 0x1, R13 ;  /* 0x00000001bf1b7824 */ /* 0x000fe200078e020d */
[----:B------:R-:W-:Y:S01]  /*05a0*/  ISETP.LT.AND P0, PT, R10, c[0x0][0x164], !P1 ;  /* 0x000059000a007a0c */ /* 0x000fe20004f01270 */
[----:B------:R-:W-:Y:S01]  /*05b0*/  IMAD R43, R5, c[0x0][0x1ac], R40 ;  /* 0x00006b00052b7a24 */ /* 0x000fe200078e0228 */
[--C-:B------:R-:W-:Y:S01]  /*05c0*/  IADD3 R30, P3, P4, R12, 0xf, R92.reuse ;  /* 0x0000000f0c1e7810 */ /* 0x100fe20007c7e05c */
[--C-:B------:R-:W-:Y:S01]  /*05d0*/  IMAD.WIDE.U32 R58, R176, c[0x0][0x1a8], R92.reuse ;  /* 0x00006a00b03a7a25 */ /* 0x100fe200078e005c */
[----:B------:R-:W-:Y:S01]  /*05e0*/  IADD3 R11, R92, 0x3, RZ ;  /* 0x000000035c0b7810 */ /* 0x000fe20007ffe0ff */
[----:B------:R-:W-:Y:S01]  /*05f0*/  STL.64 [R1+0x38], R32 ;  /* 0x0000382001007387 */ /* 0x000fe20000100a00 */
[--C-:B------:R-:W-:Y:S01]  /*0600*/  IADD3.X R31, R27, RZ, R93.reuse, P3, P4 ;  /* 0x000000ff1b1f7210 */ /* 0x100fe20001fe845d */
[----:B------:R-:W-:Y:S01]  /*0610*/  IMAD.WIDE.U32 R54, R175, c[0x0][0x1a8], R92 ;  /* 0x00006a00af367a25 */ /* 0x000fe200078e005c */
[----:B------:R-:W-:-:S02]  /*0620*/  ISETP.LT.AND P3, PT, R11, c[0x0][0x164], !P1 ;  /* 0x000059000b007a0c */ /* 0x000fc40004f61270 */
[----:B------:R-:W-:Y:S01]  /*0630*/  IADD3 R12, R92, 0x4, RZ ;  /* 0x000000045c0c7810 */ /* 0x000fe20007ffe0ff */
[--C-:B------:R-:W-:Y:S01]  /*0640*/  IMAD.WIDE.U32 R52, R8, c[0x0][0x1a8], R92.reuse ;  /* 0x00006a0008347a25 */ /* 0x100fe200078e005c */
[----:B------:R-:W-:Y:S02]  /*0650*/  @P0 LOP3.LUT R174, R174, 0x2000000, RZ, 0xfc, !PT ;  /* 0x02000000aeae0812 */ /* 0x000fe400078efcff */
[----:B------:R-:W-:Y:S01]  /*0660*/  ISETP.LT.AND P0, PT, R12, c[0x0][0x164], !P1 ;  /* 0x000059000c007a0c */ /* 0x000fe20004f01270 */
[----:B------:R-:W-:Y:S01]  /*0670*/  IMAD.WIDE.U32 R102, R175, c[0x0][0x1b8], R92 ;  /* 0x00006e00af667a25 */ /* 0x000fe200078e005c */
[----:B------:R-:W-:Y:S01]  /*0680*/  LOP3.LUT R174, R174, 0xffdfffff, RZ, 0xc0, !PT ;  /* 0xffdfffffaeae7812 */ /* 0x000fe200078ec0ff */
[----:B------:R1:W-:Y:S01]  /*0690*/  STL.64 [R1+0x30], R30 ;  /* 0x0000301e01007387 */ /* 0x0003e20000100a00 */
[----:B------:R-:W-:Y:S01]  /*06a0*/  IADD3 R13, R92, 0x5, RZ ;  /* 0x000000055c0d7810 */ /* 0x000fe20007ffe0ff */
[----:B------:R-:W-:Y:S01]  /*06b0*/  IMAD R40, R178, c[0x0][0x1a8], RZ ;  /* 0x00006a00b2287a24 */ /* 0x000fe200078e02ff */
[----:B------:R-:W-:Y:S01]  /*06c0*/  @P3 LOP3.LUT R174, R174, 0x200000, RZ, 0xfc, !PT ;  /* 0x00200000aeae3812 */ /* 0x000fe200078efcff */
[----:B------:R-:W-:Y:S01]  /*06d0*/  IMAD R49, R177, c[0x0][0x1a8], RZ ;  /* 0x00006a00b1317a24 */ /* 0x000fe200078e02ff */
[----:B------:R-:W-:Y:S01]  /*06e0*/  ISETP.LT.AND P2, PT, R13, c[0x0][0x164], !P1 ;  /* 0x000059000d007a0c */ /* 0x000fe20004f41270 */
[----:B------:R-:W-:Y:S01]  /*06f0*/  IMAD.IADD R186, R103, 0x1, R47 ;  /* 0x0000000167ba7824 */ /* 0x000fe200078e022f */
[----:B------:R-:W-:Y:S01]  /*0700*/  LOP3.LUT R174, R174, 0xfffdffff, RZ, 0xc0, !PT ;  /* 0xfffdffffaeae7812 */ /* 0x000fe200078ec0ff */
[----:B------:R-:W-:Y:S01]  /*0710*/  STL.64 [R1+0x28], R58 ;  /* 0x0000283a01007387 */ /* 0x000fe20000100a00 */
[----:B------:R-:W-:Y:S01]  /*0720*/  IADD3 R94, R92, 0x1, RZ ;  /* 0x000000015c5e7810 */ /* 0x000fe20007ffe0ff */
[----:B------:R-:W-:Y:S01]  /*0730*/  IMAD R40, R175, c[0x0][0x1ac], R40 ;  /* 0x00006b00af287a24 */ /* 0x000fe200078e0228 */
[----:B------:R-:W-:Y:S01]  /*0740*/  @P0 LOP3.LUT R174, R174, 0x20000, RZ, 0xfc, !PT ;  /* 0x00020000aeae0812 */ /* 0x000fe200078efcff */
[----:B------:R-:W-:Y:S01]  /*0750*/  STL.64 [R1+0x20], R54 ;  /* 0x0000203601007387 */ /* 0x000fe20000100a00 */
[----:B------:R-:W-:Y:S01]  /*0760*/  ISETP.LT.AND P0, PT, R14, c[0x0][0x164], !P1 ;  /* 0x000059000e007a0c */ /* 0x000fe20004f01270 */
[----:B------:R-:W-:Y:S01]  /*0770*/  IMAD R49, R8, c[0x0][0x1ac], R49 ;  /* 0x00006b0008317a24 */ /* 0x000fe200078e0231 */
[----:B------:R-:W-:Y:S01]  /*0780*/  LOP3.LUT R174, R174, 0xffffdfff, RZ, 0xc0, !PT ;  /* 0xffffdfffaeae7812 */ /* 0x000fe200078ec0ff */
[----:B------:R-:W-:Y:S01]  /*0790*/  STL.64 [R1+0x18], R52 ;  /* 0x0000183401007387 */ /* 0x000fe20000100a00 */
[----:B------:R-:W-:Y:S01]  /*07a0*/  IADD3 R15, R92, 0x7, RZ ;  /* 0x000000075c0f7810 */ /* 0x000fe20007ffe0ff */
[----:B------:R-:W-:Y:S01]  /*07b0*/  IMAD.IADD R184, R99, 0x1, R45 ;  /* 0x0000000163b87824 */ /* 0x000fe200078e022d */
[----:B------:R-:W-:Y:S01]  /*07c0*/  @P2 LOP3.LUT R174, R174, 0x2000, RZ, 0xfc, !PT ;  /* 0x00002000aeae2812 */ /* 0x000fe200078efcff */
[----:B------:R-:W-:Y:S01]  /*07d0*/  IMAD.IADD R44, R53, 0x1, R49 ;  /* 0x00000001352c7824 */ /* 0x000fe200078e0231 */
[----:B------:R-:W-:Y:S01]  /*07e0*/  ISETP.LT.AND P6, PT, R94, c[0x0][0x164], !P1 ;  /* 0x000059005e007a0c */ /* 0x000fe20004fc1270 */
[----:B------:R-:W-:Y:S01]  /*07f0*/  IMAD.WIDE.U32 R100, R176, c[0x0][0x1b8], R92 ;  /* 0x00006e00b0647a25 */ /* 0x000fe200078e005c */
[----:B------:R-:W-:-:S02]  /*0800*/  ISETP.LT.AND P3, PT, R15, c[0x0][0x164], !P1 ;  /* 0x000059000f007a0c */ /* 0x000fc40004f61270 */
[----:B------:R-:W-:Y:S01]  /*0810*/  LOP3.LUT R174, R174, 0xfffffdff, RZ, 0xc0, !PT ;  /* 0xfffffdffaeae7812 */ /* 0x000fe200078ec0ff */
[----:B------:R-:W-:Y:S01]  /*0820*/  IMAD.WIDE.U32 R104, R8, c[0x0][0x1b8], R92 ;  /* 0x00006e0008687a25 */ /* 0x000fe200078e005c */
[C---:B------:R-:W-:Y:S02]  /*0830*/  IADD3 R17, R92.reuse, 0x9, RZ ;  /* 0x000000095c117810 */ /* 0x040fe40007ffe0ff */
[----:B------:R-:W-:Y:S01]  /*0840*/  IADD3 R16, R92, 0x8, RZ ;  /* 0x000000085c107810 */ /* 0x000fe20007ffe0ff */
[----:B------:R-:W-:Y:S01]  /*0850*/  IMAD.IADD R185, R101, 0x1, R189 ;  /* 0x0000000165b97824 */ /* 0x000fe200078e02bd */
[----:B------:R-:W-:Y:S01]  /*0860*/  @P0 LOP3.LUT R174, R174, 0x200, RZ, 0xfc, !PT ;  /* 0x00000200aeae0812 */ /* 0x000fe200078efcff */
[----:B------:R-:W-:Y:S01]  /*0870*/  IMAD.IADD R187, R105, 0x1, R191 ;  /* 0x0000000169bb7824 */ /* 0x000fe200078e02bf */
[----:B------:R-:W-:Y:S02]  /*0880*/  ISETP.LT.AND P0, PT, R17, c[0x0][0x164], !P1 ;  /* 0x0000590011007a0c */ /* 0x000fe40004f01270 */
[----:B------:R-:W-:-:S02]  /*0890*/  ISETP.LT.AND P2, PT, R16, c[0x0][0x164], !P1 ;  /* 0x0000590010007a0c */ /* 0x000fc40004f41270 */
[----:B------:R-:W-:Y:S02]  /*08a0*/  LOP3.LUT R174, R174, 0xffffffdf, RZ, 0xc0, !PT ;  /* 0xffffffdfaeae7812 */ /* 0x000fe400078ec0ff */
[----:B------:R-:W-:Y:S02]  /*08b0*/  IADD3 R18, R92, 0xa, RZ ;  /* 0x0000000a5c127810 */ /* 0x000fe40007ffe0ff */
[----:B------:R-:W-:Y:S02]  /*08c0*/  @P6 LOP3.LUT R24, R24, 0x2, RZ, 0xfc, !PT ;  /* 0x0000000218186812 */ /* 0x000fe400078efcff */
[----:B------:R-:W-:Y:S02]  /*08d0*/  @P3 LOP3.LUT R174, R174, 0x20, RZ, 0xfc, !PT ;  /* 0x00000020aeae3812 */ /* 0x000fe400078efcff */
[----:B------:R-:W-:Y:S02]  /*08e0*/  ISETP.LT.AND P3, PT, R18, c[0x0][0x164], !P1 ;  /* 0x0000590012007a0c */ /* 0x000fe40004f61270 */
[----:B------:R-:W-:-:S02]  /*08f0*/  LOP3.LUT R24, R24, 0xdfffffff, RZ, 0xc0, !PT ;  /* 0xdfffffff18187812 */ /* 0x000fc400078ec0ff */
[----:B------:R-:W-:Y:S02]  /*0900*/  LOP3.LUT R174, R174, 0xfffffffd, RZ, 0xc0, !PT ;  /* 0xfffffffdaeae7812 */ /* 0x000fe400078ec0ff */
[----:B------:R-:W-:Y:S02]  /*0910*/  IADD3 R19, R92, 0xb, RZ ;  /* 0x0000000b5c137810 */ /* 0x000fe40007ffe0ff */
[----:B------:R-:W-:Y:S02]  /*0920*/  @P0 LOP3.LUT R24, R24, 0x20000000, RZ, 0xfc, !PT ;  /* 0x2000000018180812 */ /* 0x000fe400078efcff */
[----:B------:R-:W-:Y:S02]  /*0930*/  @P2 LOP3.LUT R174, R174, 0x2, RZ, 0xfc, !PT ;  /* 0x00000002aeae2812 */ /* 0x000fe400078efcff */
[----:B------:R-:W-:Y:S02]  /*0940*/  ISETP.LT.AND P2, PT, R19, c[0x0][0x164], !P1 ;  /* 0x0000590013007a0c */ /* 0x000fe40004f41270 */
[----:B------:R-:W-:-:S02]  /*0950*/  LOP3.LUT R24, R24, 0xfdffffff, RZ, 0xc0, !PT ;  /* 0xfdffffff18187812 */ /* 0x000fc400078ec0ff */
[----:B0-----:R-:W-:Y:S02]  /*0960*/  IADD3 R20, R92, 0xc, RZ ;  /* 0x0000000c5c147810 */ /* 0x001fe40007ffe0ff */
[----:B------:R-:W-:Y:S02]  /*0970*/  @P3 LOP3.LUT R24, R24, 0x2000000, RZ, 0xfc, !PT ;  /* 0x0200000018183812 */ /* 0x000fe400078efcff */
[----:B------:R-:W-:Y:S02]  /*0980*/  ISETP.LT.AND P0, PT, R20, c[0x0][0x164], !P1 ;  /* 0x0000590014007a0c */ /* 0x000fe40004f01270 */
[----:B------:R-:W-:Y:S02]  /*0990*/  LOP3.LUT R24, R24, 0xffdfffff, RZ, 0xc0, !PT ;  /* 0xffdfffff18187812 */ /* 0x000fe400078ec0ff */
[----:B------:R-:W-:Y:S02]  /*09a0*/  IADD3 R21, R92, 0xd, RZ ;  /* 0x0000000d5c157810 */ /* 0x000fe40007ffe0ff */
[----:B------:R-:W-:-:S02]  /*09b0*/  @P2 LOP3.LUT R24, R24, 0x200000, RZ, 0xfc, !PT ;  /* 0x0020000018182812 */ /* 0x000fc400078efcff */
[----:B------:R-:W-:Y:S02]  /*09c0*/  ISETP.LT.AND P3, PT, R21, c[0x0][0x164], !P1 ;  /* 0x0000590015007a0c */ /* 0x000fe40004f61270 */
[----:B------:R-:W-:Y:S02]  /*09d0*/  LOP3.LUT R24, R24, 0xfffdffff, RZ, 0xc0, !PT ;  /* 0xfffdffff18187812 */ /* 0x000fe400078ec0ff */
[----:B------:R-:W-:Y:S02]  /*09e0*/  IADD3 R22, R92, 0xe, RZ ;  /* 0x0000000e5c167810 */ /* 0x000fe40007ffe0ff */
[----:B------:R-:W-:Y:S02]  /*09f0*/  @P0 LOP3.LUT R24, R24, 0x20000, RZ, 0xfc, !PT ;  /* 0x0002000018180812 */ /* 0x000fe400078efcff */
[----:B------:R-:W-:Y:S02]  /*0a00*/  ISETP.LT.AND P2, PT, R22, c[0x0][0x164], !P1 ;  /* 0x0000590016007a0c */ /* 0x000fe40004f41270 */
[----:B------:R-:W-:-:S02]  /*0a10*/  LOP3.LUT R24, R24, 0xffffdfff, RZ, 0xc0, !PT ;  /* 0xffffdfff18187812 */ /* 0x000fc400078ec0ff */
[----:B------:R-:W-:Y:S02]  /*0a20*/  IADD3 R23, R92, 0xf, RZ ;  /* 0x0000000f5c177810 */ /* 0x000fe40007ffe0ff */
[----:B------:R-:W-:Y:S02]  /*0a30*/  @P3 LOP3.LUT R24, R24, 0x2000, RZ, 0xfc, !PT ;  /* 0x0000200018183812 */ /* 0x000fe400078efcff */
[----:B------:R-:W-:Y:S02]  /*0a40*/  ISETP.LT.AND P0, PT, R23, c[0x0][0x164], !P1 ;  /* 0x0000590017007a0c */ /* 0x000fe40004f01270 */
[----:B------:R-:W-:Y:S02]  /*0a50*/  LOP3.LUT R24, R24, 0xfffffdff, RZ, 0xc0, !PT ;  /* 0xfffffdff18187812 */ /* 0x000fe400078ec0ff */
[----:B------:R-:W-:Y:S02]  /*0a60*/  LOP3.LUT R174, R174, 0xfeffffff, RZ, 0xc0, !PT ;  /* 0xfeffffffaeae7812 */ /* 0x000fe400078ec0ff */
[----:B------:R-:W-:-:S02]  /*0a70*/  @P2 LOP3.LUT R24, R24, 0x200, RZ, 0xfc, !PT ;  /* 0x0000020018182812 */ /* 0x000fc400078efcff */
[----:B------:R-:W-:Y:S02]  /*0a80*/  ISETP.GE.AND P2, PT, R176, c[0x0][0x160], PT ;  /* 0x00005800b0007a0c */ /* 0x000fe40003f46270 */
[----:B------:R-:W-:Y:S02]  /*0a90*/  LOP3.LUT R24, R24, 0xffffffdf, RZ, 0xc0, !PT ;  /* 0xffffffdf18187812 */ /* 0x000fe400078ec0ff */
[----:B------:R-:W-:Y:S02]  /*0aa0*/  ISETP.LT.AND P3, PT, R10, c[0x0][0x164], !P2 ;  /* 0x000059000a007a0c */ /* 0x000fe40005761270 */
[----:B------:R-:W-:Y:S02]  /*0ab0*/  ISETP.LT.AND P4, PT, R94, c[0x0][0x164], !P2 ;  /* 0x000059005e007a0c */ /* 0x000fe40005781270 */
[----:B------:R-:W-:Y:S02]  /*0ac0*/  @P0 LOP3.LUT R24, R24, 0x20, RZ, 0xfc, !PT ;  /* 0x0000002018180812 */ /* 0x000fe400078efcff */
[----:B------:R-:W-:-:S02]  /*0ad0*/  ISETP.LT.AND P0, PT, R11, c[0x0][0x164], !P2 ;  /* 0x000059000b007a0c */ /* 0x000fc40005701270 */
[----:B------:R-:W-:Y:S02]  /*0ae0*/  LOP3.LUT R24, R24, 0xfffffffe, RZ, 0xc0, !PT ;  /* 0xfffffffe18187812 */ /* 0x000fe400078ec0ff */
[--C-:B------:R-:W-:Y:S02]  /*0af0*/  SHF.R.S32.HI R95, RZ, 0x1f, R94.reuse ;  /* 0x0000001fff5f7819 */ /* 0x100fe4000001145e */
[----:B------:R-:W-:Y:S02]  /*0b00*/  @P3 LOP3.LUT R174, R174, 0x1000000, RZ, 0xfc, !PT ;  /* 0x01000000aeae3812 */ /* 0x000fe400078efcff */
[----:B------:R-:W-:Y:S01]  /*0b10*/  @P4 LOP3.LUT R24, R24, 0x1, RZ, 0xfc, !PT ;  /* 0x0000000118184812 */ /* 0x000fe200078efcff */
[--C-:B------:R-:W-:Y:S01]  /*0b20*/  IMAD.WIDE.U32 R60, R5, c[0x0][0x1a8], R94.reuse ;  /* 0x00006a00053c7a25 */ /* 0x100fe200078e005e */
[----:B------:R-:W-:Y:S02]  /*0b30*/  ISETP.LT.AND P4, PT, R12, c[0x0][0x164], !P2 ;  /* 0x000059000c007a0c */ /* 0x000fe40005781270 */
[----:B------:R-:W-:Y:S01]  /*0b40*/  LOP3.LUT R174, R174, 0xffefffff, RZ, 0xc0, !PT ;  /* 0xffefffffaeae7812 */ /* 0x000fe200078ec0ff */
[----:B------:R-:W-:Y:S01]  /*0b50*/  IMAD.WIDE.U32 R56, R176, c[0x0][0x1a8], R94 ;  /* 0x00006a00b0387a25 */ /* 0x000fe200078e005e */
[----:B------:R-:W-:-:S02]  /*0b60*/  ISETP.LT.AND P3, PT, R13, c[0x0][0x164], !P2 ;  /* 0x000059000d007a0c */ /* 0x000fc40005761270 */
[----:B------:R-:W-:Y:S01]  /*0b70*/  @P0 LOP3.LUT R174, R174, 0x100000, RZ, 0xfc, !PT ;  /* 0x00100000aeae0812 */ /* 0x000fe200078efcff */
[C-C-:B------:R-:W-:Y:S01]  /*0b80*/  IMAD.WIDE.U32 R110, R175.reuse, c[0x0][0x1b8], R94.reuse ;  /* 0x00006e00af6e7a25 */ /* 0x140fe200078e005e */
[----:B------:R-:W-:Y:S01]  /*0b90*/  ISETP.LT.AND P0, PT, R14, c[0x0][0x164], !P2 ;  /* 0x000059000e007a0c */ /* 0x000fe20005701270 */
[----:B------:R-:W-:Y:S01]  /*0ba0*/  STL.64 [R1+0x10], R60 ;  /* 0x0000103c01007387 */ /* 0x000fe20000100a00 */
[----:B------:R-:W-:Y:S01]  /*0bb0*/  LOP3.LUT R174, R174, 0xfffeffff, RZ, 0xc0, !PT ;  /* 0xfffeffffaeae7812 */ /* 0x000fe200078ec0ff */
[--C-:B------:R-:W-:Y:S01]  /*0bc0*/  IMAD.WIDE.U32 R50, R175, c[0x0][0x1a8], R94.reuse ;  /* 0x00006a00af327a25 */ /* 0x100fe200078e005e */
[----:B------:R-:W-:Y:S01]  /*0bd0*/  LOP3.LUT R24, R24, 0xefffffff, RZ, 0xc0, !PT ;  /* 0xefffffff18187812 */ /* 0x000fe200078ec0ff */
[----:B------:R-:W-:Y:S01]  /*0be0*/  STL.64 [R1+0x8], R56 ;  /* 0x0000083801007387 */ /* 0x000fe20000100a00 */
[----:B------:R-:W-:Y:S01]  /*0bf0*/  @P4 LOP3.LUT R174, R174, 0x10000, RZ, 0xfc, !PT ;  /* 0x00010000aeae4812 */ /* 0x000fe200078efcff */
[----:B------:R-:W-:Y:S01]  /*0c00*/  IMAD.WIDE.U32 R106, R5, c[0x0][0x1b8], R94 ;  /* 0x00006e00056a7a25 */ /* 0x000fe200078e005e */
[----:B------:R-:W-:-:S02]  /*0c10*/  ISETP.LT.AND P4, PT, R15, c[0x0][0x164], !P2 ;  /* 0x000059000f007a0c */ /* 0x000fc40005781270 */
[----:B------:R-:W-:Y:S01]  /*0c20*/  LOP3.LUT R174, R174, 0xffffefff, RZ, 0xc0, !PT ;  /* 0xffffefffaeae7812 */ /* 0x000fe200078ec0ff */
[----:B------:R-:W-:Y:S01]  /*0c30*/  IMAD.IADD R190, R47, 0x1, R111 ;  /* 0x000000012fbe7824 */ /* 0x000fe200078e026f */
[----:B------:R-:W-:Y:S01]  /*0c40*/  STL.64 [R1], R50 ;  /* 0x0000003201007387 */ /* 0x000fe20000100a00 */
[----:B------:R-:W-:Y:S01]  /*0c50*/  IMAD.WIDE.U32 R194, R8, c[0x0][0x1a8], R94 ;  /* 0x00006a0008c27a25 */ /* 0x000fe200078e005e */
[----:B------:R-:W-:Y:S02]  /*0c60*/  @P3 LOP3.LUT R174, R174, 0x1000, RZ, 0xfc, !PT ;  /* 0x00001000aeae3812 */ /* 0x000fe400078efcff */
[----:B------:R-:W-:Y:S01]  /*0c70*/  ISETP.LT.AND P3, PT, R16, c[0x0][0x164], !P2 ;  /* 0x0000590010007a0c */ /* 0x000fe20005761270 */
[----:B------:R-:W-:Y:S01]  /*0c80*/  IMAD.IADD R188, R45, 0x1, R107 ;  /* 0x000000012dbc7824 */ /* 0x000fe200078e026b */
[----:B------:R-:W-:Y:S01]  /*0c90*/  LOP3.LUT R174, R174, 0xfffffeff, RZ, 0xc0, !PT ;  /* 0xfffffeffaeae7812 */ /* 0x000fe200078ec0ff */
[----:B------:R-:W-:Y:S01]  /*0ca0*/  IMAD.IADD R45, R55, 0x1, R40 ;  /* 0x00000001372d7824 */ /* 0x000fe200078e0228 */
[----:B------:R-:W-:Y:S01]  /*0cb0*/  ISETP.LT.AND P1, PT, R92, c[0x0][0x164], !P2 ;  /* 0x000059005c007a0c */ /* 0x000fe20005721270 */
[----:B------:R-:W-:Y:S01]  /*0cc0*/  IMAD.IADD R40, R40, 0x1, R51 ;  /* 0x0000000128287824 */ /* 0x000fe200078e0233 */
[----:B------:R-:W-:Y:S01]  /*0cd0*/  @P0 LOP3.LUT R174, R174, 0x100, RZ, 0xfc, !PT ;  /* 0x00000100aeae0812 */ /* 0x000fe200078efcff */
[----:B------:R-:W-:Y:S01]  /*0ce0*/  IMAD.WIDE.U32 R108, R176, c[0x0][0x1b8], R94 ;  /* 0x00006e00b06c7a25 */ /* 0x000fe200078e005e */
[----:B------:R-:W-:-:S02]  /*0cf0*/  ISETP.LT.AND P0, PT, R17, c[0x0][0x164], !P2 ;  /* 0x0000590011007a0c */ /* 0x000fc40005701270 */
[----:B------:R-:W-:Y:S01]  /*0d00*/  LOP3.LUT R174, R174, 0xffffffef, RZ, 0xc0, !PT ;  /* 0xffffffefaeae7812 */ /* 0x000fe200078ec0ff */
[----:B------:R-:W-:Y:S01]  /*0d10*/  IMAD.WIDE.U32 R112, R8, c[0x0][0x1b8], R94 ;  /* 0x00006e0008707a25 */ /* 0x000fe200078e005e */
[----:B------:R-:W-:Y:S02]  /*0d20*/  SHF.L.U64.HI R45, R54, 0x1, R45 ;  /* 0x00000001362d7819 */ /* 0x000fe4000001022d */
[----:B------:R-:W-:Y:S01]  /*0d30*/  @P4 LOP3.LUT R174, R174, 0x10, RZ, 0xfc, !PT ;  /* 0x00000010aeae4812 */ /* 0x000fe200078efcff */
[----:B------:R-:W-:Y:S01]  /*0d40*/  IMAD.IADD R189, R189, 0x1, R109 ;  /* 0x00000001bdbd7824 */ /* 0x000fe200078e026d */
[----:B------:R-:W-:Y:S01]  /*0d50*/  ISETP.LT.AND P4, PT, R18, c[0x0][0x164], !P2 ;  /* 0x0000590012007a0c */ /* 0x000fe20005781270 */
[----:B------:R-:W-:Y:S01]  /*0d60*/  IMAD.IADD R191, R191, 0x1, R113 ;  /* 0x00000001bfbf7824 */ /* 0x000fe200078e0271 */
[----:B------:R-:W-:Y:S02]  /*0d70*/  LOP3.LUT R174, R174, 0xfffffffe, RZ, 0xc0, !PT ;  /* 0xfffffffeaeae7812 */ /* 0x000fe400078ec0ff */
[----:B------:R-:W-:-:S02]  /*0d80*/  @P0 LOP3.LUT R24, R24, 0x10000000, RZ, 0xfc, !PT ;  /* 0x1000000018180812 */ /* 0x000fc400078efcff */
[----:B------:R-:W-:Y:S02]  /*0d90*/  @P3 LOP3.LUT R174, R174, 0x1, RZ, 0xfc, !PT ;  /* 0x00000001aeae3812 */ /* 0x000fe400078efcff */
[----:B------:R-:W-:Y:S02]  /*0da0*/  ISETP.LT.AND P3, PT, R19, c[0x0][0x164], !P2 ;  /* 0x0000590013007a0c */ /* 0x000fe40005761270 */
[----:B------:R-:W-:Y:S02]  /*0db0*/  LOP3.LUT R24, R24, 0xfeffffff, RZ, 0xc0, !PT ;  /* 0xfeffffff18187812 */ /* 0x000fe400078ec0ff */
[----:B------:R-:W-:Y:S02]  /*0dc0*/  ISETP.LT.AND P0, PT, R20, c[0x0][0x164], !P2 ;  /* 0x0000590014007a0c */ /* 0x000fe40005701270 */
[----:B------:R-:W-:Y:S02]  /*0dd0*/  @P4 LOP3.LUT R24, R24, 0x1000000, RZ, 0xfc, !PT ;  /* 0x0100000018184812 */ /* 0x000fe400078efcff */
[----:B------:R-:W-:-:S02]  /*0de0*/  ISETP.LT.AND P4, PT, R21, c[0x0][0x164], !P2 ;  /* 0x0000590015007a0c */ /* 0x000fc40005781270 */
[----:B------:R-:W-:Y:S02]  /*0df0*/  LOP3.LUT R24, R24, 0xffefffff, RZ, 0xc0, !PT ;  /* 0xffefffff18187812 */ /* 0x000fe400078ec0ff */
[----:B------:R-:W-:Y:S02]  /*0e00*/  LOP3.LUT R174, R174, 0xff7fffff, RZ, 0xc0, !PT ;  /* 0xff7fffffaeae7812 */ /* 0x000fe400078ec0ff */
[----:B------:R-:W-:Y:S02]  /*0e10*/  @P3 LOP3.LUT R24, R24, 0x100000, RZ, 0xfc, !PT ;  /* 0x0010000018183812 */ /* 0x000fe400078efcff */
[----:B------:R-:W-:Y:S02]  /*0e20*/  ISETP.LT.AND P3, PT, R22, c[0x0][0x164], !P2 ;  /* 0x0000590016007a0c */ /* 0x000fe40005761270 */
[----:B------:R-:W-:Y:S02]  /*0e30*/  LOP3.LUT R24, R24, 0xfffeffff, RZ, 0xc0, !PT ;  /* 0xfffeffff18187812 */ /* 0x000fe400078ec0ff */
[----:B------:R-:W-:-:S02]  /*0e40*/  SHF.R.S32.HI R26, RZ, 0x1f, R10 ;  /* 0x0000001fff1a7819 */ /* 0x000fc4000001140a */
[----:B------:R-:W-:Y:S02]  /*0e50*/  @P0 LOP3.LUT R24, R24, 0x10000, RZ, 0xfc, !PT ;  /* 0x0001000018180812 */ /* 0x000fe400078efcff */
[----:B------:R-:W-:Y:S02]  /*0e60*/  ISETP.LT.AND P0, PT, R23, c[0x0][0x164], !P2 ;  /* 0x0000590017007a0c */ /* 0x000fe40005701270 */
[----:B------:R-:W-:Y:S02]  /*0e70*/  LOP3.LUT R24, R24, 0xffffefff, RZ, 0xc0, !PT ;  /* 0xffffefff18187812 */ /* 0x000fe400078ec0ff */
[----:B------:R-:W-:Y:S02]  /*0e80*/  SHF.R.S32.HI R27, RZ, 0x1f, R11 ;  /* 0x0000001fff1b7819 */ /* 0x000fe4000001140b */
[----:B------:R-:W-:Y:S02]  /*0e90*/  @P4 LOP3.LUT R24, R24, 0x1000, RZ, 0xfc, !PT ;  /* 0x0000100018184812 */ /* 0x000fe400078efcff */
[----:B------:R-:W-:-:S02]  /*0ea0*/  ISETP.GE.AND P4, PT, R175, c[0x0][0x160], PT ;  /* 0x00005800af007a0c */ /* 0x000fc40003f86270 */
[----:B------:R-:W-:Y:S02]  /*0eb0*/  LOP3.LUT R24, R24, 0xfffffeff, RZ, 0xc0, !PT ;  /* 0xfffffeff18187812 */ /* 0x000fe400078ec0ff */
[----:B------:R-:W-:Y:S02]  /*0ec0*/  ISETP.LT.AND P5, PT, R10, c[0x0][0x164], !P4 ;  /* 0x000059000a007a0c */ /* 0x000fe400067a1270 */
[----:B------:R-:W-:Y:S02]  /*0ed0*/  @P3 LOP3.LUT R24, R24, 0x100, RZ, 0xfc, !PT ;  /* 0x0000010018183812 */ /* 0x000fe400078efcff */
[----:B------:R-:W-:Y:S02]  /*0ee0*/  ISETP.LT.AND P6, PT, R12, c[0x0][0x164], !P4 ;  /* 0x000059000c007a0c */ /* 0x000fe400067c1270 */
[----:B------:R-:W-:Y:S02]  /*0ef0*/  LOP3.LUT R24, R24, 0xffffffef, RZ, 0xc0, !PT ;  /* 0xffffffef18187812 */ /* 0x000fe400078ec0ff */
[----:B------:R-:W-:-:S02]  /*0f00*/  ISETP.LT.AND P2, PT, R92, c[0x0][0x164], !P4 ;  /* 0x000059005c007a0c */ /* 0x000fc40006741270 */
[----:B------:R-:W-:Y:S02]  /*0f10*/  @P0 LOP3.LUT R24, R24, 0x10, RZ, 0xfc, !PT ;  /* 0x0000001018180812 */ /* 0x000fe400078efcff */
[----:B------:R-:W-:Y:S02]  /*0f20*/  ISETP.LT.AND P0, PT, R11, c[0x0][0x164], !P4 ;  /* 0x000059000b007a0c */ /* 0x000fe40006701270 */
[----:B------:R-:W-:Y:S02]  /*0f30*/  @P5 LOP3.LUT R174, R174, 0x800000, RZ, 0xfc, !PT ;  /* 0x00800000aeae5812 */ /* 0x000fe400078efcff */
[----:B------:R-:W-:Y:S02]  /*0f40*/  ISETP.LT.AND P5, PT, R13, c[0x0][0x164], !P4 ;  /* 0x000059000d007a0c */ /* 0x000fe400067a1270 */
[----:B------:R-:W-:Y:S02]  /*0f50*/  LOP3.LUT R174, R174, 0xfff7ffff, RZ, 0xc0, !PT ;  /* 0xfff7ffffaeae7812 */ /* 0x000fe400078ec0ff */
[----:B------:R-:W-:-:S02]  /*0f60*/  LOP3.LUT R24, R24, 0x7fffffff, RZ, 0xc0, !PT ;  /* 0x7fffffff18187812 */ /* 0x000fc400078ec0ff */
[----:B------:R-:W-:Y:S02]  /*0f70*/  ISETP.LT.AND P3, PT, R94, c[0x0][0x164], !P4 ;  /* 0x000059005e007a0c */ /* 0x000fe40006761270 */
[----:B------:R-:W-:Y:S02]  /*0f80*/  @P0 LOP3.LUT R174, R174, 0x80000, RZ, 0xfc, !PT ;  /* 0x00080000aeae0812 */ /* 0x000fe400078efcff */
[----:B------:R-:W-:Y:S02]  /*0f90*/  ISETP.LT.AND P0, PT, R14, c[0x0][0x164], !P4 ;  /* 0x000059000e007a0c */ /* 0x000fe40006701270 */
[----:B------:R-:W-:Y:S02]  /*0fa0*/  LOP3.LUT R174, R174, 0xffff7fff, RZ, 0xc0, !PT ;  /* 0xffff7fffaeae7812 */ /* 0x000fe400078ec0ff */
[----:B------:R-:W-:Y:S02]  /*0fb0*/  SHF.R.S32.HI R28, RZ, 0x1f, R12 ;  /* 0x0000001fff1c7819 */ /* 0x000fe4000001140c */
[----:B------:R-:W-:-:S02]  /*0fc0*/  @P6 LOP3.LUT R174, R174, 0x8000, RZ, 0xfc, !PT ;  /* 0x00008000aeae6812 */ /* 0x000fc400078efcff */
[----:B------:R-:W-:Y:S02]  /*0fd0*/  ISETP.LT.AND P6, PT, R15, c[0x0][0x164], !P4 ;  /* 0x000059000f007a0c */ /* 0x000fe400067c1270 */
[----:B------:R-:W-:Y:S02]  /*0fe0*/  LOP3.LUT R174, R174, 0xfffff7ff, RZ, 0xc0, !PT ;  /* 0xfffff7ffaeae7812 */ /* 0x000fe400078ec0ff */
[----:B------:R-:W-:Y:S02]  /*0ff0*/  SHF.R.S32.HI R29, RZ, 0x1f, R13 ;  /* 0x0000001fff1d7819 */ /* 0x000fe4000001140d */
[----:B------:R-:W-:Y:S02]  /*1000*/  @P5 LOP3.LUT R174, R174, 0x800, RZ, 0xfc, !PT ;  /* 0x00000800aeae5812 */ /* 0x000fe400078efcff */
[----:B------:R-:W-:Y:S02]  /*1010*/  ISETP.LT.AND P5, PT, R16, c[0x0][0x164], !P4 ;  /* 0x0000590010007a0c */ /* 0x000fe400067a1270 */
[----:B------:R-:W-:-:S02]  /*1020*/  LOP3.LUT R174, R174, 0xffffff7f, RZ, 0xc0, !PT ;  /* 0xffffff7faeae7812 */ /* 0x000fc400078ec0ff */
[----:B-1----:R-:W-:Y:S02]  /*1030*/  SHF.R.S32.HI R30, RZ, 0x1f, R14 ;  /* 0x0000001fff1e7819 */ /* 0x002fe4000001140e */
[----:B------:R-:W-:Y:S02]  /*1040*/  @P0 LOP3.LUT R174, R174, 0x80, RZ, 0xfc, !PT ;  /* 0x00000080aeae0812 */ /* 0x000fe400078efcff */
[----:B------:R-:W-:Y:S02]  /*1050*/  ISETP.LT.AND P0, PT, R17, c[0x0][0x164], !P4 ;  /* 0x0000590011007a0c */ /* 0x000fe40006701270 */
[----:B------:R-:W-:Y:S02]  /*1060*/  LOP3.LUT R174, R174, 0xfffffff7, RZ, 0xc0, !PT ;  /* 0xfffffff7aeae7812 */ /* 0x000fe400078ec0ff */
[----:B------:R-:W-:Y:S02]  /*1070*/  @P5 LOP3.LUT R24, R24, 0x80000000, RZ, 0xfc, !PT ;  /* 0x8000000018185812 */ /* 0x000fe400078efcff */
[----:B------:R-:W-:-:S02]  /*1080*/  @P6 LOP3.LUT R174, R174, 0x8, RZ, 0xfc, !PT ;  /* 0x00000008aeae6812 */ /* 0x000fc400078efcff */
[----:B------:R-:W-:Y:S02]  /*1090*/  ISETP.LT.AND P6, PT, R18, c[0x0][0x164], !P4 ;  /* 0x0000590012007a0c */ /* 0x000fe400067c1270 */
[----:B------:R-:W-:Y:S02]  /*10a0*/  LOP3.LUT R24, R24, 0xf7ffffff, RZ, 0xc0, !PT ;  /* 0xf7ffffff18187812 */ /* 0x000fe400078ec0ff */
[----:B------:R-:W-:Y:S02]  /*10b0*/  ISETP.LT.AND P5, PT, R19, c[0x0][0x164], !P4 ;  /* 0x0000590013007a0c */ /* 0x000fe400067a1270 */
[----:B------:R-:W-:Y:S02]  /*10c0*/  @P0 LOP3.LUT R24, R24, 0x8000000, RZ, 0xfc, !PT ;  /* 0x0800000018180812 */ /* 0x000fe400078efcff */
[----:B------:R-:W-:Y:S02]  /*10d0*/  ISETP.LT.AND P0, PT, R20, c[0x0][0x164], !P4 ;  /* 0x0000590014007a0c */ /* 0x000fe40006701270 */
[----:B------:R-:W-:-:S02]  /*10e0*/  LOP3.LUT R24, R24, 0xff7fffff, RZ, 0xc0, !PT ;  /* 0xff7fffff18187812 */ /* 0x000fc400078ec0ff */
[----:B------:R-:W-:Y:S02]  /*10f0*/  LOP3.LUT R174, R174, 0xffbfffff, RZ, 0xc0, !PT ;  /* 0xffbfffffaeae7812 */ /* 0x000fe400078ec0ff */
        /* <DEDUP_REMOVED lines=11> */
[----:B------:R-:W-:Y:S02]  /*11b0*/  SHF.R.S32.HI R33, RZ, 0x1f, R17 ;  /* 0x0000001fff217819 */ /* 0x000fe40000011411 */
[----:B------:R-:W-:Y:S02]  /*11c0*/  @P6 LOP3.LUT R24, R24, 0x800, RZ, 0xfc, !PT ;  /* 0x0000080018186812 */ /* 0x000fe400078efcff */
[----:B------:R-:W-:Y:S02]  /*11d0*/  ISETP.GE.AND P6, PT, R8, c[0x0][0x160], PT ;  /* 0x0000580008007a0c */ /* 0x000fe40003fc6270 */
[----:B------:R-:W-:Y:S02]  /*11e0*/  LOP3.LUT R24, R24, 0xffffff7f, RZ, 0xc0, !PT ;  /* 0xffffff7f18187812 */ /* 0x000fe400078ec0ff */
[----:B------:R-:W-:Y:S02]  /*11f0*/  ISETP.LT.AND P4, PT, R92, c[0x0][0x164], !P6 ;  /* 0x000059005c007a0c */ /* 0x000fe40007781270 */
        /* <DEDUP_REMOVED lines=8> */
[----:B------:R-:W-:Y:S02]  /*1280*/  SHF.R.S32.HI R36, RZ, 0x1f, R20 ;  /* 0x0000001fff247819 */ /* 0x000fe40000011414 */
[----:B------:R-:W-:Y:S02]  /*1290*/  SHF.R.S32.HI R37, RZ, 0x1f, R21 ;  /* 0x0000001fff257819 */ /* 0x000fe40000011415 */
[----:B------:R-:W-:Y:S02]  /*12a0*/  SHF.R.S32.HI R38, RZ, 0x1f, R22 ;  /* 0x0000001fff267819 */ /* 0x000fe40000011416 */
[----:B------:R-:W-:Y:S02]  /*12b0*/  @P0 LOP3.LUT R174, R174, 0x400000, RZ, 0xfc, !PT ;  /* 0x00400000aeae0812 */ /* 0x000fe400078efcff */
[----:B------:R-:W-:-:S02]  /*12c0*/  ISETP.LT.AND P0, PT, R11, c[0x0][0x164], !P6 ;  /* 0x000059000b007a0c */ /* 0x000fc40007701270 */
[----:B------:R-:W-:Y:S02]  /*12d0*/  LOP3.LUT R174, R174, 0xfffbffff, RZ, 0xc0, !PT ;  /* 0xfffbffffaeae7812 */ /* 0x000fe400078ec0ff */
[----:B------:R-:W-:-:S08]  /*12e0*/  SHF.R.S32.HI R39, RZ, 0x1f, R23 ;  /* 0x0000001fff277819 */ /* 0x000fd00000011417 */
[----:B------:R-:W-:Y:S02]  /*12f0*/  @P0 LOP3.LUT R174, R174, 0x40000, RZ, 0xfc, !PT ;  /* 0x00040000aeae0812 */ /* 0x000fe400078efcff */
[----:B------:R-:W-:Y:S02]  /*1300*/  ISETP.LT.AND P0, PT, R12, c[0x0][0x164], !P6 ;  /* 0x000059000c007a0c */ /* 0x000fe40007701270 */
[----:B------:R-:W-:-:S10]  /*1310*/  LOP3.LUT R174, R174, 0xffffbfff, RZ, 0xc0, !PT ;  /* 0xffffbfffaeae7812 */ /* 0x000fd400078ec0ff */
        /* <DEDUP_REMOVED lines=10> */
[----:B------:R-:W-:-:S12]  /*13c0*/  ISETP.LT.AND P0, PT, R16, c[0x0][0x164], !P6 ;  /* 0x0000590010007a0c */ /* 0x000fd80007701270 */
        /* <DEDUP_REMOVED lines=17> */
[----:B------:R-:W-:Y:S02]  /*14e0*/  LOP3.LUT R24, R24, 0xffffffbf, RZ, 0xc0, !PT ;  /* 0xffffffbf18187812 */ /* 0x000fe400078ec0ff */
[----:B------:R-:W-:-:S08]  /*14f0*/  ISETP.LT.AND P6, PT, R23, c[0x0][0x164], !P6 ;  /* 0x0000590017007a0c */ /* 0x000fd000077c1270 */
[----:B------:R-:W-:Y:S02]  /*1500*/  @P0 LOP3.LUT R24, R24, 0x40, RZ, 0xfc, !PT ;  /* 0x0000004018180812 */ /* 0x000fe400078efcff */
[----:B------:R-:W-:Y:S01]  /*1510*/  ISETP.NE.AND P0, PT, R41, RZ, PT ;  /* 0x000000ff2900720c */ /* 0x000fe20003f05270 */
[----:B------:R-:W-:Y:S01]  /*1520*/  IMAD R41, R179, c[0x0][0x1a8], RZ ;  /* 0x00006a00b3297a24 */ /* 0x000fe200078e02ff */
[----:B------:R-:W-:-:S03]  /*1530*/  LOP3.LUT R24, R24, 0xfffffffb, RZ, 0xc0, !PT ;  /* 0xfffffffb18187812 */ /* 0x000fc600078ec0ff */
[----:B------:R-:W-:Y:S01]  /*1540*/  IMAD R42, R176, c[0x0][0x1ac], R41 ;  /* 0x00006b00b02a7a24 */ /* 0x000fe200078e0229 */
[----:B------:R-:W-:Y:S01]  /*1550*/  @P6 LOP3.LUT R24, R24, 0x4, RZ, 0xfc, !PT ;  /* 0x0000000418186812 */ /* 0x000fe200078efcff */
[----:B------:R-:W-:Y:S02]  /*1560*/  IMAD.IADD R41, R193, 0x1, R43 ;  /* 0x00000001c1297824 */ /* 0x000fe400078e022b */
[----:B------:R-:W-:Y:S02]  /*1570*/  IMAD.IADD R43, R43, 0x1, R61 ;  /* 0x000000012b2b7824 */ /* 0x000fe400078e023d */
[----:B------:R-:W-:Y:S01]  /*1580*/  IMAD.IADD R46, R59, 0x1, R42 ;  /* 0x000000013b2e7824 */ /* 0x000fe200078e022a */
[----:B------:R-:W-:Y:S01]  /*1590*/  SHF.L.U64.HI R41, R192, 0x1, R41 ;  /* 0x00000001c0297819 */ /* 0x000fe20000010229 */
[----:B------:R-:W-:Y:S01]  /*15a0*/  IMAD.IADD R42, R42, 0x1, R57 ;  /* 0x000000012a2a7824 */ /* 0x000fe200078e0239 */
[----:B------:R-:W-:Y:S02]  /*15b0*/  SHF.L.U64.HI R47, R60, 0x1, R43 ;  /* 0x000000013c2f7819 */ /* 0x000fe4000001022b */
[----:B------:R-:W-:-:S02]  /*15c0*/  SHF.L.U64.HI R43, R58, 0x1, R46 ;  /* 0x000000013a2b7819 */ /* 0x000fc4000001022e */
[----:B------:R-:W-:Y:S02]  /*15d0*/  SHF.L.U64.HI R42, R56, 0x1, R42 ;  /* 0x00000001382a7819 */ /* 0x000fe4000001022a */
[----:B------:R0:W-:Y:S04]  /*15e0*/  STL [R1+0x50], R41 ;  /* 0x0000502901007387 */ /* 0x0001e80000100800 */
[----:B------:R-:W-:Y:S04]  /*15f0*/  STL [R1+0x60], R47 ;  /* 0x0000602f01007387 */ /* 0x000fe80000100800 */
[----:B------:R1:W-:Y:S01]  /*1600*/  STL [R1+0x54], R43 ;  /* 0x0000542b01007387 */ /* 0x0003e20000100800 */
[----:B0-----:R-:W-:-:S03]  /*1610*/  IMAD.IADD R41, R49, 0x1, R195 ;  /* 0x0000000131297824 */ /* 0x001fc600078e02c3 */
[----:B------:R0:W-:Y:S04]  /*1620*/  STL [R1+0x64], R42 ;  /* 0x0000642a01007387 */ /* 0x0001e80000100800 */
[----:B------:R2:W-:Y:S01]  /*1630*/  STL [R1+0x58], R45 ;  /* 0x0000582d01007387 */ /* 0x0005e20000100800 */
[----:B-1----:R-:W-:Y:S02]  /*1640*/  SHF.L.U64.HI R43, R52, 0x1, R44 ;  /* 0x00000001342b7819 */ /* 0x002fe4000001022c */
[----:B0-----:R-:W-:Y:S02]  /*1650*/  SHF.L.U64.HI R42, R50, 0x1, R40 ;  /* 0x00000001322a7819 */ /* 0x001fe40000010228 */
[----:B------:R-:W-:-:S04]  /*1660*/  SHF.L.U64.HI R40, R194, 0x1, R41 ;  /* 0x00000001c2287819 */ /* 0x000fc80000010229 */
[----:B------:R2:W-:Y:S04]  /*1670*/  STL [R1+0x5c], R43 ;  /* 0x00005c2b01007387 */ /* 0x0005e80000100800 */
[----:B------:R2:W-:Y:S04]  /*1680*/  STL [R1+0x68], R42 ;  /* 0x0000682a01007387 */ /* 0x0005e80000100800 */
[----:B------:R2:W-:Y:S02]  /*1690*/  STL [R1+0x6c], R40 ;  /* 0x00006c2801007387 */ /* 0x0005e40000100800 */
.L_x_168:
[----:B--2---:R-:W2:Y:S04]  /*16a0*/  LDL.64 R44, [R1+0x48] ;  /* 0x00004800012c7983 */ /* 0x004ea80000100a00 */
[----:B---3--:R-:W3:Y:S04]  /*16b0*/  LDL.64 R50, [R1+0x40] ;  /* 0x0000400001327983 */ /* 0x008ee80000100a00 */
[----:B----4-:R-:W4:Y:S04]  /*16c0*/  LDL.64 R48, [R1+0x38] ;  /* 0x0000380001307983 */ /* 0x010f280000100a00 */
[----:B------:R-:W5:Y:S01]  /*16d0*/  LDL.64 R46, [R1+0x30] ;  /* 0x00003000012e7983 */ /* 0x000f620000100a00 */
[----:B------:R-:W-:Y:S01]  /*16e0*/  IMAD.MOV.U32 R43, RZ, RZ, c[0x0][0x14] ;  /* 0x00000500ff2b7624 */ /* 0x000fe200078e00ff */
[----:B------:R-:W-:Y:S01]  /*16f0*/  ULDC.U16 UR6, c[0x0][0x1c0] ;  /* 0x0000700000067ab9 */ /* 0x000fe20000000400 */
[----:B------:R-:W-:-:S02]  /*1700*/  IMAD.MOV.U32 R96, RZ, RZ, c[0x0][0x168] ;  /* 0x00005a00ff607624 */ /* 0x000fc400078e00ff */
[----:B------:R-:W-:-:S04]  /*1710*/  IMAD.WIDE.U32 R40, R43, c[0x0][0x1e0], RZ ;  /* 0x000078002b287a25 */ /* 0x000fc800078e00ff */
[----:B------:R-:W-:Y:S02]  /*1720*/  IMAD R41, R43, c[0x0][0x1e4], R41 ;  /* 0x000079002b297a24 */ /* 0x000fe400078e0229 */
[----:B------:R-:W-:Y:S02]  /*1730*/  IMAD.U32 R52, RZ, RZ, UR6 ;  /* 0x00000006ff347e24 */ /* 0x000fe4000f8e00ff */
[----:B------:R-:W-:Y:S02]  /*1740*/  IMAD R41, R41, UR4, RZ ;  /* 0x0000000429297c24 */ /* 0x000fe4000f8e02ff */
[----:B------:R-:W-:Y:S02]  /*1750*/  IMAD.U32 R53, RZ, RZ, UR6 ;  /* 0x00000006ff357e24 */ /* 0x000fe4000f8e00ff */
[----:B------:R-:W-:Y:S02]  /*1760*/  IMAD.U32 R54, RZ, RZ, UR6 ;  /* 0x00000006ff367e24 */ /* 0x000fe4000f8e00ff */
[----:B------:R-:W-:-:S02]  /*1770*/  IMAD.U32 R55, RZ, RZ, UR6 ;  /* 0x00000006ff377e24 */ /* 0x000fc4000f8e00ff */
[----:B------:R-:W-:Y:S02]  /*1780*/  IMAD.U32 R56, RZ, RZ, UR6 ;  /* 0x00000006ff387e24 */ /* 0x000fe4000f8e00ff */
[----:B------:R-:W-:Y:S02]  /*1790*/  IMAD.U32 R57, RZ, RZ, UR6 ;  /* 0x00000006ff397e24 */ /* 0x000fe4000f8e00ff */
[----:B------:R-:W-:Y:S02]  /*17a0*/  IMAD.U32 R58, RZ, RZ, UR6 ;  /* 0x00000006ff3a7e24 */ /* 0x000fe4000f8e00ff */
        /* <DEDUP_REMOVED lines=45> */
[----:B--2---:R-:W-:-:S04]  /*1a80*/  IMAD.WIDE.U32 R42, R40, UR4, R44 ;  /* 0x00000004282a7c25 */ /* 0x004fc8000f8e002c */
[----:B------:R-:W-:Y:S01]  /*1a90*/  IMAD R45, R40, UR5, R41 ;  /* 0x00000005282d7c24 */ /* 0x000fe2000f8e0229 */
[----:B------:R-:W-:Y:S01]  /*1aa0*/  LEA R114, P6, R42, c[0x0][0x1b0], 0x1 ;  /* 0x00006c002a727a11 */ /* 0x000fe200078c08ff */
[----:B------:R-:W-:Y:S02]  /*1ab0*/  IMAD.U32 R44, RZ, RZ, UR6 ;  /* 0x00000006ff2c7e24 */ /* 0x000fe4000f8e00ff */
[----:B------:R-:W-:-:S05]  /*1ac0*/  IMAD.IADD R41, R43, 0x1, R45 ;  /* 0x000000012b297824 */ /* 0x000fca00078e022d */
[----:B------:R-:W-:Y:S01]  /*1ad0*/  LEA.HI.X R115, R42, c[0x0][0x1b4], R41, 0x1, P6 ;  /* 0x00006d002a737a11 */ /* 0x000fe200030f0c29 */
[----:B---3--:R-:W-:-:S04]  /*1ae0*/  IMAD.WIDE.U32 R42, R40, UR4, R50 ;  /* 0x00000004282a7c25 */ /* 0x008fc8000f8e0032 */
[----:B------:R-:W-:Y:S01]  /*1af0*/  IMAD.IADD R41, R45, 0x1, R43 ;  /* 0x000000012d297824 */ /* 0x000fe200078e022b */
[C---:B------:R-:W-:Y:S01]  /*1b00*/  LEA R116, P6, R42.reuse, c[0x0][0x1b0], 0x1 ;  /* 0x00006c002a747a11 */ /* 0x040fe200078c08ff */
[----:B------:R-:W-:Y:S02]  /*1b10*/  IMAD.U32 R50, RZ, RZ, UR6 ;  /* 0x00000006ff327e24 */ /* 0x000fe4000f8e00ff */
[----:B------:R-:W-:Y:S01]  /*1b20*/  IMAD.U32 R51, RZ, RZ, UR6 ;  /* 0x00000006ff337e24 */ /* 0x000fe2000f8e00ff */
[----:B------:R-:W-:Y:S01]  /*1b30*/  LEA.HI.X R117, R42, c[0x0][0x1b4], R41, 0x1, P6 ;  /* 0x00006d002a757a11 */ /* 0x000fe200030f0c29 */
[----:B----4-:R-:W-:-:S04]  /*1b40*/  IMAD.WIDE.U32 R42, R40, UR4, R48 ;  /* 0x00000004282a7c25 */ /* 0x010fc8000f8e0030 */
[----:B------:R-:W-:Y:S01]  /*1b50*/  IMAD.IADD R41, R45, 0x1, R43 ;  /* 0x000000012d297824 */ /* 0x000fe200078e022b */
[C---:B------:R-:W-:Y:S01]  /*1b60*/  LEA R118, P6, R42.reuse, c[0x0][0x1b0], 0x1 ;  /* 0x00006c002a767a11 */ /* 0x040fe200078c08ff */
[----:B------:R-:W-:Y:S02]  /*1b70*/  IMAD.U32 R43, RZ, RZ, UR6 ;  /* 0x00000006ff2b7e24 */ /* 0x000fe4000f8e00ff */
[----:B------:R-:W-:Y:S01]  /*1b80*/  IMAD.U32 R48, RZ, RZ, UR6 ;  /* 0x00000006ff307e24 */ /* 0x000fe2000f8e00ff */
[----:B------:R-:W-:Y:S01]  /*1b90*/  LEA.HI.X R119, R42, c[0x0][0x1b4], R41, 0x1, P6 ;  /* 0x00006d002a777a11 */ /* 0x000fe200030f0c29 */
[----:B-----5:R-:W-:-:S04]  /*1ba0*/  IMAD.WIDE.U32 R40, R40, UR4, R46 ;  /* 0x0000000428287c25 */ /* 0x020fc8000f8e002e */
[----:B------:R-:W-:Y:S01]  /*1bb0*/  IMAD.IADD R41, R45, 0x1, R41 ;  /* 0x000000012d297824 */ /* 0x000fe200078e0229 */
[C---:B------:R-:W-:Y:S01]  /*1bc0*/  LEA R120, P6, R40.reuse, c[0x0][0x1b0], 0x1 ;  /* 0x00006c0028787a11 */ /* 0x040fe200078c08ff */
[----:B------:R-:W-:Y:S02]  /*1bd0*/  IMAD.U32 R42, RZ, RZ, UR6 ;  /* 0x00000006ff2a7e24 */ /* 0x000fe4000f8e00ff */
[----:B------:R-:W-:Y:S01]  /*1be0*/  IMAD.U32 R45, RZ, RZ, UR6 ;  /* 0x00000006ff2d7e24 */ /* 0x000fe2000f8e00ff */
[----:B------:R-:W-:Y:S01]  /*1bf0*/  LEA.HI.X R121, R40, c[0x0][0x1b4], R41, 0x1, P6 ;  /* 0x00006d0028797a11 */ /* 0x000fe200030f0c29 */
[----:B------:R-:W-:Y:S01]  /*1c00*/  IMAD.U32 R40, RZ, RZ, UR6 ;  /* 0x00000006ff287e24 */ /* 0x000fe2000f8e00ff */
[----:B------:R-:W-:Y:S01]  /*1c10*/  ISETP.GE.AND P6, PT, R96, 0x1, PT ;  /* 0x000000016000780c */ /* 0x000fe20003fc6270 */
[----:B------:R-:W-:Y:S02]  /*1c20*/  IMAD.U32 R41, RZ, RZ, UR6 ;  /* 0x00000006ff297e24 */ /* 0x000fe4000f8e00ff */
[----:B------:R-:W-:-:S02]  /*1c30*/  IMAD.U32 R46, RZ, RZ, UR6 ;  /* 0x00000006ff2e7e24 */ /* 0x000fc4000f8e00ff */
[----:B------:R-:W-:Y:S02]  /*1c40*/  IMAD.U32 R47, RZ, RZ, UR6 ;  /* 0x00000006ff2f7e24 */ /* 0x000fe4000f8e00ff */
[----:B------:R-:W-:-:S05]  /*1c50*/  IMAD.U32 R49, RZ, RZ, UR6 ;  /* 0x00000006ff317e24 */ /* 0x000fca000f8e00ff */
[----:B------:R-:W-:Y:S05]  /*1c60*/  @!P6 BRA `(.L_x_53) ;  /* 0x000032f00000e947 */ /* 0x000fea0003800000 */
[----:B------:R-:W-:Y:S02]  /*1c70*/  IMAD.MOV.U32 R197, RZ, RZ, RZ ;  /* 0x000000ffffc57224 */ /* 0x000fe400078e00ff */
        /* <DEDUP_REMOVED lines=64> */
.L_x_54:
[--C-:B------:R-:W-:Y:S01]  /*2080*/  SHF.R.S32.HI R159, RZ, 0x1f, R197.reuse ;  /* 0x0000001fff9f7819 */ /* 0x100fe200000114c5 */
[----:B------:R-:W-:Y:S01]  /*2090*/  IMAD R96, R180, c[0x0][0x178], RZ ;  /* 0x00005e00b4607a24 */ /* 0x000fe200078e02ff */
[----:B------:R-:W-:Y:S01]  /*20a0*/  P2R R200, PR, RZ, 0x8 ;  /* 0x00000008ffc87803 */ /* 0x000fe20000000000 */
[----:B------:R-:W-:Y:S01]  /*20b0*/  IMAD.MOV.U32 R158, RZ, RZ, R197 ;  /* 0x000000ffff9e7224 */ /* 0x000fe200078e00c5 */
[C---:B------:R-:W-:Y:S01]  /*20c0*/  LOP3.LUT P3, RZ, R24.reuse, 0x2, RZ, 0xc0, !PT ;  /* 0x0000000218ff7812 */ /* 0x040fe2000786c0ff */
[C---:B------:R-:W-:Y:S01]  /*20d0*/  IMAD R123, R5.reuse, c[0x0][0x17c], R96 ;  /* 0x00005f00057b7a24 */ /* 0x040fe200078e0260 */
[----:B------:R-:W-:Y:S01]  /*20e0*/  P2R R201, PR, RZ, 0x10 ;  /* 0x00000010ffc97803 */ /* 0x000fe20000000000 */
[----:B------:R-:W-:Y:S01]  /*20f0*/  IMAD.WIDE.U32 R96, R5, c[0x0][0x178], R158 ;  /* 0x00005e0005607a25 */ /* 0x000fe200078e009e */
[----:B------:R-:W-:-:S02]  /*2100*/  LOP3.LUT P4, RZ, R24, 0x1, RZ, 0xc0, !PT ;  /* 0x0000000118ff7812 */ /* 0x000fc4000788c0ff */
[----:B------:R-:W-:Y:S01]  /*2110*/  P2R R199, PR, RZ, 0x20 ;  /* 0x00000020ffc77803 */ /* 0x000fe20000000000 */
[----:B------:R-:W-:Y:S01]  /*2120*/  IMAD.IADD R97, R97, 0x1, R123 ;  /* 0x0000000161617824 */ /* 0x000fe200078e027b */
[----:B------:R-:W-:Y:S01]  /*2130*/  LEA R152, P6, R96, R3, 0x1 ;  /* 0x0000000360987211 */ /* 0x000fe200078c08ff */
[----:B------:R-:W-:Y:S01]  /*2140*/  IMAD.WIDE.U32 R160, R22, c[0x0][0x190], R158 ;  /* 0x0000640016a07a25 */ /* 0x000fe200078e009e */
[----:B------:R-:W-:Y:S02]  /*2150*/  P2R R205, PR, RZ, 0x4 ;  /* 0x00000004ffcd7803 */ /* 0x000fe40000000000 */
[----:B------:R-:W-:Y:S01]  /*2160*/  LEA.HI.X R153, R96, R4, R97, 0x1, P6 ;  /* 0x0000000460997211 */ /* 0x000fe200030f0c61 */
[----:B------:R-:W-:Y:S01]  /*2170*/  IMAD R97, R93, c[0x0][0x190], RZ ;  /* 0x000064005d617a24 */ /* 0x000fe200078e02ff */
[----:B------:R-:W-:-:S03]  /*2180*/  LOP3.LUT P5, RZ, R174, 0x2000000, RZ, 0xc0, !PT ;  /* 0x02000000aeff7812 */ /* 0x000fc600078ac0ff */
[C---:B------:R-:W-:Y:S02]  /*2190*/  IMAD R123, R92.reuse, c[0x0][0x194], R97 ;  /* 0x000065005c7b7a24 */ /* 0x040fe400078e0261 */
[----:B------:R-:W-:Y:S02]  /*21a0*/  IMAD.WIDE.U32 R96, R92, c[0x0][0x190], R158 ;  /* 0x000064005c607a25 */ /* 0x000fe400078e009e */
[----:B------:R-:W2:Y:S03]  /*21b0*/  @P3 LDG.E.U16.SYS R206, [R152] ;  /* 0x0000000098ce3381 */ /* 0x000ea600001ee500 */
[----:B------:R-:W-:Y:S01]  /*21c0*/  IMAD.IADD R97, R97, 0x1, R123 ;  /* 0x0000000161617824 */ /* 0x000fe200078e027b */
[C---:B------:R-:W-:Y:S02]  /*21d0*/  LEA R128, P6, R96.reuse, R0, 0x1 ;  /* 0x0000000060807211 */ /* 0x040fe400078c08ff */
[----:B------:R-:W3:Y:S02]  /*21e0*/  @P5 LDG.E.U16.SYS R212, [R152] ;  /* 0x0000000098d45381 */ /* 0x000ee400001ee500 */
[----:B------:R-:W-:Y:S01]  /*21f0*/  LEA.HI.X R129, R96, R2, R97, 0x1, P6 ;  /* 0x0000000260817211 */ /* 0x000fe200030f0c61 */
[----:B------:R-:W-:-:S04]  /*2200*/  IMAD R97, R179, c[0x0][0x178], RZ ;  /* 0x00005e00b3617a24 */ /* 0x000fc800078e02ff */
[C---:B------:R-:W-:Y:S02]  /*2210*/  IMAD R123, R176.reuse, c[0x0][0x17c], R97 ;  /* 0x00005f00b07b7a24 */ /* 0x040fe400078e0261 */
[----:B------:R-:W-:Y:S02]  /*2220*/  IMAD.WIDE.U32 R96, R176, c[0x0][0x178], R158 ;  /* 0x00005e00b0607a25 */ /* 0x000fe400078e009e */
[----:B------:R-:W4:Y:S03]  /*2230*/  @P2 LDG.E.U16.SYS R204, [R128] ;  /* 0x0000000080cc2381 */ /* 0x000f2600001ee500 */
[----:B------:R-:W-:Y:S01]  /*2240*/  IMAD.IADD R97, R97, 0x1, R123 ;  /* 0x0000000161617824 */ /* 0x000fe200078e027b */
[C---:B------:R-:W-:Y:S01]  /*2250*/  LEA R138, P6, R96.reuse, R3, 0x1 ;  /* 0x00000003608a7211 */ /* 0x040fe200078c08ff */
[----:B------:R-:W5:Y:S03]  /*2260*/  @P1 LDG.E.U16.SYS R203, [R128] ;  /* 0x0000000080cb1381 */ /* 0x000f6600001ee500 */
[----:B------:R-:W-:Y:S01]  /*2270*/  LEA.HI.X R139, R96, R4, R97, 0x1, P6 ;  /* 0x00000004608b7211 */ /* 0x000fe200030f0c61 */
[----:B------:R-:W-:-:S04]  /*2280*/  IMAD R96, R178, c[0x0][0x178], RZ ;  /* 0x00005e00b2607a24 */ /* 0x000fc800078e02ff */
[C---:B------:R-:W-:Y:S02]  /*2290*/  IMAD R123, R175.reuse, c[0x0][0x17c], R96 ;  /* 0x00005f00af7b7a24 */ /* 0x040fe400078e0260 */
[----:B------:R-:W-:Y:S02]  /*22a0*/  IMAD.WIDE.U32 R96, R175, c[0x0][0x178], R158 ;  /* 0x00005e00af607a25 */ /* 0x000fe400078e009e */
[----:B------:R-:W5:Y:S03]  /*22b0*/  @P1 LDG.E.U16.SYS R208, [R138] ;  /* 0x000000008ad01381 */ /* 0x000f6600001ee500 */
[----:B------:R-:W-:Y:S01]  /*22c0*/  IMAD.IADD R97, R97, 0x1, R123 ;  /* 0x0000000161617824 */ /* 0x000fe200078e027b */
[C---:B------:R-:W-:Y:S01]  /*22d0*/  LEA R148, P6, R96.reuse, R3, 0x1 ;  /* 0x0000000360947211 */ /* 0x040fe200078c08ff */
[----:B------:R-:W2:Y:S03]  /*22e0*/  @P4 LDG.E.U16.SYS R217, [R138] ;  /* 0x000000008ad94381 */ /* 0x000ea600001ee500 */
[----:B------:R-:W-:Y:S01]  /*22f0*/  LEA.HI.X R149, R96, R4, R97, 0x1, P6 ;  /* 0x0000000460957211 */ /* 0x000fe200030f0c61 */
[----:B------:R-:W-:-:S04]  /*2300*/  IMAD R97, R95, c[0x0][0x190], RZ ;  /* 0x000064005f617a24 */ /* 0x000fc800078e02ff */
[C---:B------:R-:W-:Y:S02]  /*2310*/  IMAD R123, R94.reuse, c[0x0][0x194], R97 ;  /* 0x000065005e7b7a24 */ /* 0x040fe400078e0261 */
[----:B------:R-:W-:Y:S02]  /*2320*/  IMAD.WIDE.U32 R96, R94, c[0x0][0x190], R158 ;  /* 0x000064005e607a25 */ /* 0x000fe400078e009e */
[----:B------:R-:W4:Y:S03]  /*2330*/  @P2 LDG.E.U16.SYS R211, [R148] ;  /* 0x0000000094d32381 */ /* 0x000f2600001ee500 */
[----:B------:R-:W-:Y:S01]  /*2340*/  IMAD.IADD R97, R97, 0x1, R123 ;  /* 0x0000000161617824 */ /* 0x000fe200078e027b */
[----:B------:R-:W-:-:S04]  /*2350*/  LEA R146, P6, R96, R0, 0x1 ;  /* 0x0000000060927211 */ /* 0x000fc800078c08ff */
[----:B------:R-:W-:Y:S01]  /*2360*/  LEA.HI.X R147, R96, R2, R97, 0x1, P6 ;  /* 0x0000000260937211 */ /* 0x000fe200030f0c61 */
[----:B------:R-:W-:-:S04]  /*2370*/  IMAD R97, R26, c[0x0][0x190], RZ ;  /* 0x000064001a617a24 */ /* 0x000fc800078e02ff */
[C---:B------:R-:W-:Y:S02]  /*2380*/  IMAD R123, R10.reuse, c[0x0][0x194], R97 ;  /* 0x000065000a7b7a24 */ /* 0x040fe400078e0261 */
[----:B------:R-:W-:Y:S02]  /*2390*/  IMAD.WIDE.U32 R96, R10, c[0x0][0x190], R158 ;  /* 0x000064000a607a25 */ /* 0x000fe400078e009e */
[----:B------:R0:W2:Y:S03]  /*23a0*/  @P3 LDG.E.U16.SYS R214, [R146] ;  /* 0x0000000092d63381 */ /* 0x0000a600001ee500 */
[----:B------:R-:W-:Y:S01]  /*23b0*/  IMAD.IADD R97, R97, 0x1, R123 ;  /* 0x0000000161617824 */ /* 0x000fe200078e027b */
[C---:B------:R-:W-:Y:S01]  /*23c0*/  LEA R140, P6, R96.reuse, R0, 0x1 ;  /* 0x00000000608c7211 */ /* 0x040fe200078c08ff */
[----:B------:R0:W3:Y:S03]  /*23d0*/  @P4 LDG.E.U16.SYS R218, [R146] ;  /* 0x0000000092da4381 */ /* 0x0000e600001ee500 */
[----:B------:R-:W-:Y:S01]  /*23e0*/  LEA.HI.X R141, R96, R2, R97, 0x1, P6 ;  /* 0x00000002608d7211 */ /* 0x000fe200030f0c61 */
[----:B------:R-:W-:-:S04]  /*23f0*/  IMAD R96, R27, c[0x0][0x190], RZ ;  /* 0x000064001b607a24 */ /* 0x000fc800078e02ff */
[C---:B------:R-:W-:Y:S02]  /*2400*/  IMAD R123, R11.reuse, c[0x0][0x194], R96 ;  /* 0x000065000b7b7a24 */ /* 0x040fe400078e0260 */
[----:B------:R-:W-:Y:S01]  /*2410*/  IMAD.WIDE.U32 R96, R11, c[0x0][0x190], R158 ;  /* 0x000064000b607a25 */ /* 0x000fe200078e009e */
[----:B------:R-:W-:Y:S01]  /*2420*/  ISETP.NE.AND P3, PT, R200, RZ, PT ;  /* 0x000000ffc800720c */ /* 0x000fe20003f65270 */
[----:B------:R1:W3:Y:S02]  /*2430*/  @P5 LDG.E.U16.SYS R238, [R140] ;  /* 0x000000008cee5381 */ /* 0x0002e400001ee500 */
[----:B------:R-:W-:Y:S01]  /*2440*/  IMAD.IADD R97, R97, 0x1, R123 ;  /* 0x0000000161617824 */ /* 0x000fe200078e027b */
[----:B------:R-:W-:-:S04]  /*2450*/  LEA R142, P6, R96, R0, 0x1 ;  /* 0x00000000608e7211 */ /* 0x000fc800078c08ff */
[----:B------:R-:W-:Y:S01]  /*2460*/  LEA.HI.X R143, R96, R2, R97, 0x1, P6 ;  /* 0x00000002608f7211 */ /* 0x000fe200030f0c61 */
[----:B------:R-:W-:-:S03]  /*2470*/  IMAD R97, R177, c[0x0][0x178], RZ ;  /* 0x00005e00b1617a24 */ /* 0x000fc600078e02ff */
[----:B------:R-:W3:Y:S01]  /*2480*/  @P3 LDG.E.U16.SYS R219, [R148] ;  /* 0x0000000094db3381 */ /* 0x000ee200001ee500 */
[C---:B------:R-:W-:Y:S02]  /*2490*/  IMAD R123, R8.reuse, c[0x0][0x17c], R97 ;  /* 0x00005f00087b7a24 */ /* 0x040fe400078e0261 */
[----:B------:R-:W-:Y:S02]  /*24a0*/  IMAD.WIDE.U32 R96, R8, c[0x0][0x178], R158 ;  /* 0x00005e0008607a25 */ /* 0x000fe400078e009e */
[----:B------:R0:W3:Y:S03]  /*24b0*/  @P3 LDG.E.U16.SYS R220, [R146] ;  /* 0x0000000092dc3381 */ /* 0x0000e600001ee500 */
[----:B------:R-:W-:Y:S01]  /*24c0*/  IMAD.IADD R97, R97, 0x1, R123 ;  /* 0x0000000161617824 */ /* 0x000fe200078e027b */
[----:B------:R-:W-:-:S04]  /*24d0*/  LEA R134, P6, R96, R3, 0x1 ;  /* 0x0000000360867211 */ /* 0x000fc800078c08ff */
[----:B------:R-:W-:Y:S01]  /*24e0*/  LEA.HI.X R135, R96, R4, R97, 0x1, P6 ;  /* 0x0000000460877211 */ /* 0x000fe200030f0c61 */
[----:B------:R-:W-:-:S04]  /*24f0*/  IMAD R97, R28, c[0x0][0x190], RZ ;  /* 0x000064001c617a24 */ /* 0x000fc800078e02ff */
[C---:B------:R-:W-:Y:S02]  /*2500*/  IMAD R123, R12.reuse, c[0x0][0x194], R97 ;  /* 0x000065000c7b7a24 */ /* 0x040fe400078e0261 */
[----:B------:R-:W-:-:S04]  /*2510*/  IMAD.WIDE.U32 R96, R12, c[0x0][0x190], R158 ;  /* 0x000064000c607a25 */ /* 0x000fc800078e009e */
        /* <DEDUP_REMOVED lines=49> */
[----:B------:R-:W-:Y:S01]  /*2830*/  LEA R126, P6, R96, R0, 0x1 ;  /* 0x00000000607e7211 */ /* 0x000fe200078c08ff */
[----:B------:R-:W-:-:S03]  /*2840*/  IMAD.WIDE.U32 R124, R21, c[0x0][0x190], R158 ;  /* 0x00006400157c7a25 */ /* 0x000fc600078e009e */
[----:B------:R-:W-:Y:S01]  /*2850*/  LEA.HI.X R127, R96, R2, R97, 0x1, P6 ;  /* 0x00000002607f7211 */ /* 0x000fe200030f0c61 */
[----:B------:R-:W-:Y:S02]  /*2860*/  IMAD R96, R37, c[0x0][0x190], RZ ;  /* 0x0000640025607a24 */ /* 0x000fe400078e02ff */
[----:B------:R-:W-:-:S04]  /*2870*/  IMAD.WIDE.U32 R158, R23, c[0x0][0x190], R158 ;  /* 0x00006400179e7a25 */ /* 0x000fc800078e009e */
[----:B------:R-:W-:Y:S01]  /*2880*/  IMAD R97, R21, c[0x0][0x194], R96 ;  /* 0x0000650015617a24 */ /* 0x000fe200078e0260 */
[----:B------:R-:W-:-:S03]  /*2890*/  LEA R96, P6, R124, R0, 0x1 ;  /* 0x000000007c607211 */ /* 0x000fc600078c08ff */
[----:B------:R-:W-:Y:S02]  /*28a0*/  IMAD.IADD R97, R125, 0x1, R97 ;  /* 0x000000017d617824 */ /* 0x000fe400078e0261 */
[----:B------:R-:W-:-:S03]  /*28b0*/  IMAD R125, R38, c[0x0][0x190], RZ ;  /* 0x00006400267d7a24 */ /* 0x000fc600078e02ff */
[----:B------:R-:W-:Y:S01]  /*28c0*/  LEA.HI.X R97, R124, R2, R97, 0x1, P6 ;  /* 0x000000027c617211 */ /* 0x000fe200030f0c61 */
[----:B------:R-:W-:Y:S01]  /*28d0*/  IMAD R125, R22, c[0x0][0x194], R125 ;  /* 0x00006500167d7a24 */ /* 0x000fe200078e027d */
[----:B------:R-:W-:-:S03]  /*28e0*/  LEA R124, P6, R160, R0, 0x1 ;  /* 0x00000000a07c7211 */ /* 0x000fc600078c08ff */
[----:B------:R-:W-:-:S05]  /*28f0*/  IMAD.IADD R125, R161, 0x1, R125 ;  /* 0x00000001a17d7824 */ /* 0x000fca00078e027d */
[----:B------:R-:W-:Y:S01]  /*2900*/  LEA.HI.X R125, R160, R2, R125, 0x1, P6 ;  /* 0x00000002a07d7211 */ /* 0x000fe200030f0c7d */
[----:B------:R-:W-:-:S04]  /*2910*/  IMAD R160, R39, c[0x0][0x190], RZ ;  /* 0x0000640027a07a24 */ /* 0x000fc800078e02ff */
[----:B------:R-:W-:Y:S01]  /*2920*/  IMAD R161, R23, c[0x0][0x194], R160 ;  /* 0x0000650017a17a24 */ /* 0x000fe200078e02a0 */
[----:B------:R-:W-:-:S03]  /*2930*/  LEA R160, P6, R158, R0, 0x1 ;  /* 0x000000009ea07211 */ /* 0x000fc600078c08ff */
[----:B------:R-:W-:-:S05]  /*2940*/  IMAD.IADD R159, R159, 0x1, R161 ;  /* 0x000000019f9f7824 */ /* 0x000fca00078e02a1 */
[----:B------:R-:W-:Y:S02]  /*2950*/  LEA.HI.X R161, R158, R2, R159, 0x1, P6 ;  /* 0x000000029ea17211 */ /* 0x000fe400030f0c9f */
[----:B------:R-:W5:Y:S01]  /*2960*/  @P0 LDG.E.U16.SYS R158, [R152] ;  /* 0x00000000989e0381 */ /* 0x000f6200001ee500 */
[----:B------:R-:W-:Y:S02]  /*2970*/  LOP3.LUT P2, RZ, R174, 0x1000000, RZ, 0xc0, !PT ;  /* 0x01000000aeff7812 */ /* 0x000fe4000784c0ff */
[----:B------:R-:W-:Y:S01]  /*2980*/  LOP3.LUT P6, RZ, R24, 0x4, RZ, 0xc0, !PT ;  /* 0x0000000418ff7812 */ /* 0x000fe200078cc0ff */
[----:B------:R-:W5:Y:S03]  /*2990*/  @P0 LDG.E.U16.SYS R159, [R128] ;  /* 0x00000000809f0381 */ /* 0x000f6600001ee500 */
[----:B------:R-:W-:Y:S02]  /*29a0*/  P2R R198, PR, RZ, 0x40 ;  /* 0x00000040ffc67803 */ /* 0x000fe40000000000 */
[----:B------:R-:W-:-:S04]  /*29b0*/  LOP3.LUT P6, RZ, R174, 0x800000, RZ, 0xc0, !PT ;  /* 0x00800000aeff7812 */ /* 0x000fc800078cc0ff */
[----:B------:R-:W5:Y:S04]  /*29c0*/  @P2 LDG.E.U16.SYS R210, [R138] ;  /* 0x000000008ad22381 */ /* 0x000f6800001ee500 */
[----:B------:R1:W5:Y:S01]  /*29d0*/  @P2 LDG.E.U16.SYS R209, [R140] ;  /* 0x000000008cd12381 */ /* 0x00036200001ee500 */
[----:B------:R-:W-:Y:S02]  /*29e0*/  LOP3.LUT P2, RZ, R174, 0x400000, RZ, 0xc0, !PT ;  /* 0x00400000aeff7812 */ /* 0x000fe4000784c0ff */
[----:B------:R-:W-:Y:S01]  /*29f0*/  ISETP.NE.AND P5, PT, R199, RZ, PT ;  /* 0x000000ffc700720c */ /* 0x000fe20003fa5270 */
[----:B------:R-:W5:Y:S01]  /*2a00*/  @P6 LDG.E.U16.SYS R202, [R148] ;  /* 0x0000000094ca6381 */ /* 0x000f6200001ee500 */
[----:B------:R-:W-:Y:S02]  /*2a10*/  ISETP.NE.AND P4, PT, R201, RZ, PT ;  /* 0x000000ffc900720c */ /* 0x000fe40003f85270 */
[----:B------:R-:W-:Y:S01]  /*2a20*/  LOP3.LUT R196, R196, 0xfffffff7, RZ, 0xc0, !PT ;  /* 0xfffffff7c4c47812 */ /* 0x000fe200078ec0ff */
[----:B------:R1:W5:Y:S05]  /*2a30*/  @P6 LDG.E.U16.SYS R207, [R140] ;  /* 0x000000008ccf6381 */ /* 0x00036a00001ee500 */
[----:B------:R1:W5:Y:S01]  /*2a40*/  @P2 LDG.E.U16.SYS R215, [R140] ;  /* 0x000000008cd72381 */ /* 0x00036200001ee500 */
[----:B------:R-:W-:-:S03]  /*2a50*/  ISETP.NE.AND P2, PT, R205, RZ, PT ;  /* 0x000000ffcd00720c */ /* 0x000fc60003f45270 */
[----:B------:R0:W5:Y:S01]  /*2a60*/  @P5 LDG.E.U16.SYS R201, [R146] ;  /* 0x0000000092c95381 */ /* 0x00016200001ee500 */
[----:B------:R-:W-:Y:S02]  /*2a70*/  @P3 LOP3.LUT R196, R196, 0x8, RZ, 0xfc, !PT ;  /* 0x00000008c4c43812 */ /* 0x000fe400078efcff */
[----:B------:R-:W-:-:S06]  /*2a80*/  P2R R216, PR, RZ, 0x40 ;  /* 0x00000040ffd87803 */ /* 0x000fcc0000000000 */
[----:B----4-:R-:W-:Y:S01]  /*2a90*/  @P2 HFMA2 R204, R211.H0_H0, R204.H0_H0, R71.H0_H0 ;  /* 0x200000ccd3cc2231 */ /* 0x010fe20000040847 */
[----:B------:R-:W-:Y:S02]  /*2aa0*/  P2R R211, PR, RZ, 0x4 ;  /* 0x00000004ffd37803 */ /* 0x000fe40000000000 */
[----:B------:R-:W-:Y:S02]  /*2ab0*/  LOP3.LUT P2, RZ, R24, 0x2, RZ, 0xc0, !PT ;  /* 0x0000000218ff7812 */ /* 0x000fe4000784c0ff */
[----:B------:R-:W-:Y:S02]  /*2ac0*/  P2R R199, PR, RZ, 0x1 ;  /* 0x00000001ffc77803 */ /* 0x000fe40000000000 */
[----:B0-----:R-:W-:Y:S02]  /*2ad0*/  P2R R146, PR, RZ, 0x20 ;  /* 0x00000020ff927803 */ /* 0x001fe40000000000 */
[----:B------:R-:W-:-:S06]  /*2ae0*/  LOP3.LUT P6, RZ, R174, 0x100000, RZ, 0xc0, !PT ;  /* 0x00100000aeff7812 */ /* 0x000fcc00078cc0ff */
[----:B--2---:R-:W-:Y:S01]  /*2af0*/  @P2 HFMA2 R147, R206.H0_H0, R214.H0_H0, R172.H0_H0 ;  /* 0x200000d6ce932231 */ /* 0x004fe200000408ac */
[----:B------:R-:W-:-:S05]  /*2b00*/  LOP3.LUT P5, RZ, R174, 0x200000, RZ, 0xc0, !PT ;  /* 0x00200000aeff7812 */ /* 0x000fca00078ac0ff */
[----:B------:R-:W2:Y:S07]  /*2b10*/  @P6 LDG.E.U16.SYS R239, [R138] ;  /* 0x000000008aef6381 */ /* 0x000eae00001ee500 */
[----:B------:R0:W4:Y:S01]  /*2b20*/  @P5 LDG.E.U16.SYS R235, [R142] ;  /* 0x000000008eeb5381 */ /* 0x00012200001ee500 */
[----:B---3--:R-:W-:Y:S01]  /*2b30*/  @P3 HFMA2 R206, R219.H0_H0, R220.H0_H0, R70.H0_H0 ;  /* 0x200000dcdbce3231 */ /* 0x008fe20000040846 */
[----:B------:R-:W-:-:S12]  /*2b40*/  LOP3.LUT P3, RZ, R174, 0x2000, RZ, 0xc0, !PT ;  /* 0x00002000aeff7812 */ /* 0x000fd8000786c0ff */
[----:B------:R-:W3:Y:S04]  /*2b50*/  @P3 LDG.E.U16.SYS R221, [R152] ;  /* 0x0000000098dd3381 */ /* 0x000ee800001ee500 */
[----:B------:R0:W3:Y:S01]  /*2b60*/  @P3 LDG.E.U16.SYS R222, [R144] ;  /* 0x0000000090de3381 */ /* 0x0000e200001ee500 */
[----:B------:R-:W-:-:S12]  /*2b70*/  LOP3.LUT P2, RZ, R174, 0x1000, RZ, 0xc0, !PT ;  /* 0x00001000aeff7812 */ /* 0x000fd8000784c0ff */
[----:B------:R-:W2:Y:S04]  /*2b80*/  @P2 LDG.E.U16.SYS R219, [R138] ;  /* 0x000000008adb2381 */ /* 0x000ea800001ee500 */
[----:B------:R0:W2:Y:S01]  /*2b90*/  @P2 LDG.E.U16.SYS R220, [R144] ;  /* 0x0000000090dc2381 */ /* 0x0000a200001ee500 */
[----:B-----5:R-:W-:Y:S02]  /*2ba0*/  @P0 HFMA2 R158, R158.H0_H0, R159.H0_H0, R173.H0_H0 ;  /* 0x2000009f9e9e0231 */ /* 0x020fe400000408ad */
[----:B------:R-:W-:Y:S02]  /*2bb0*/  @P1 HFMA2 R159, R208.H0_H0, R203.H0_H0, R87.H0_H0 ;  /* 0x200000cbd09f1231 */ /* 0x000fe40000040857 */
[----:B------:R5:W4:Y:S01]  /*2bc0*/  @P4 LDG.E.U16.SYS R203, [R128] ;  /* 0x0000000080cb4381 */ /* 0x000b2200001ee500 */
[----:B------:R-:W-:-:S03]  /*2bd0*/  LOP3.LUT P0, RZ, R174, 0x40000, RZ, 0xc0, !PT ;  /* 0x00040000aeff7812 */ /* 0x000fc6000780c0ff */
[----:B------:R0:W4:Y:S01]  /*2be0*/  @P6 LDG.E.U16.SYS R208, [R142] ;  /* 0x000000008ed06381 */ /* 0x00012200001ee500 */
[----:B-----5:R-:W-:Y:S02]  /*2bf0*/  P2R R129, PR, RZ, 0x10 ;  /* 0x00000010ff817803 */ /* 0x020fe40000000000 */
[----:B------:R-:W-:-:S06]  /*2c00*/  LOP3.LUT P4, RZ, R174, 0x80000, RZ, 0xc0, !PT ;  /* 0x00080000aeff7812 */ /* 0x000fcc000788c0ff */
[----:B------:R0:W5:Y:S06]  /*2c10*/  @P0 LDG.E.U16.SYS R213, [R142] ;  /* 0x000000008ed50381 */ /* 0x00016c00001ee500 */
[----:B------:R0:W4:Y:S04]  /*2c20*/  @P4 LDG.E.U16.SYS R205, [R142] ;  /* 0x000000008ecd4381 */ /* 0x00012800001ee500 */
[----:B------:R-:W4:Y:S04]  /*2c30*/  @P4 LDG.E.U16.SYS R236, [R148] ;  /* 0x0000000094ec4381 */ /* 0x000f2800001ee500 */
[----:B0-----:R-:W4:Y:S01]  /*2c40*/  @P5 LDG.E.U16.SYS R143, [R152] ;  /* 0x00000000988f5381 */ /* 0x001f2200001ee500 */
[----:B------:R-:W-:-:S02]  /*2c50*/  ISETP.NE.AND P5, PT, R146, RZ, PT ;  /* 0x000000ff9200720c */ /* 0x000fc40003fa5270 */
[----:B------:R-:W-:Y:S02]  /*2c60*/  ISETP.NE.AND P4, PT, R129, RZ, PT ;  /* 0x000000ff8100720c */ /* 0x000fe40003f85270 */
[----:B------:R-:W-:Y:S02]  /*2c70*/  P2R R237, PR, RZ, 0x20 ;  /* 0x00000020ffed7803 */ /* 0x000fe40000000000 */
[----:B------:R-:W-:-:S06]  /*2c80*/  LOP3.LUT P6, RZ, R174, 0x8000, RZ, 0xc0, !PT ;  /* 0x00008000aeff7812 */ /* 0x000fcc00078cc0ff */
[----:B-1----:R-:W5:Y:S01]  /*2c90*/  @P5 LDG.E.U16.SYS R140, [R134] ;  /* 0x00000000868c5381 */ /* 0x002f6200001ee500 */
[C---:B------:R-:W-:Y:S02]  /*2ca0*/  LOP3.LUT P5, RZ, R174.reuse, 0x20000, RZ, 0xc0, !PT ;  /* 0x00020000aeff7812 */ /* 0x040fe400078ac0ff */
[----:B------:R-:W-:Y:S01]  /*2cb0*/  P2R R234, PR, RZ, 0x10 ;  /* 0x00000010ffea7803 */ /* 0x000fe20000000000 */
[----:B------:R-:W5:Y:S01]  /*2cc0*/  @P4 LDG.E.U16.SYS R233, [R134] ;  /* 0x0000000086e94381 */ /* 0x000f6200001ee500 */
[----:B------:R-:W-:-:S03]  /*2cd0*/  LOP3.LUT P4, RZ, R174, 0x10000, RZ, 0xc0, !PT ;  /* 0x00010000aeff7812 */ /* 0x000fc6000788c0ff */
[----:B------:R-:W5:Y:S04]  /*2ce0*/  @P6 LDG.E.U16.SYS R214, [R148] ;  /* 0x0000000094d66381 */ /* 0x000f6800001ee500 */
[----:B------:R0:W5:Y:S04]  /*2cf0*/  @P6 LDG.E.U16.SYS R224, [R136] ;  /* 0x0000000088e06381 */ /* 0x00016800001ee500 */
[----:B------:R-:W5:Y:S04]  /*2d00*/  @P5 LDG.E.U16.SYS R141, [R152] ;  /* 0x00000000988d5381 */ /* 0x000f6800001ee500 */
[----:B------:R0:W5:Y:S04]  /*2d10*/  @P5 LDG.E.U16.SYS R232, [R136] ;  /* 0x0000000088e85381 */ /* 0x00016800001ee500 */
[----:B------:R-:W5:Y:S04]  /*2d20*/  @P4 LDG.E.U16.SYS R229, [R138] ;  /* 0x000000008ae54381 */ /* 0x000f6800001ee500 */
[----:B------:R0:W5:Y:S01]  /*2d30*/  @P4 LDG.E.U16.SYS R230, [R136] ;  /* 0x0000000088e64381 */ /* 0x00016200001ee500 */
[----:B------:R-:W-:-:S03]  /*2d40*/  ISETP.NE.AND P6, PT, R216, RZ, PT ;  /* 0x000000ffd800720c */ /* 0x000fc60003fc5270 */
[----:B------:R-:W5:Y:S01]  /*2d50*/  @P0 LDG.E.U16.SYS R216, [R134] ;  /* 0x0000000086d80381 */ /* 0x000f6200001ee500 */
[----:B------:R-:W-:Y:S02]  /*2d60*/  P2R R200, PR, RZ, 0x2 ;  /* 0x00000002ffc87803 */ /* 0x000fe40000000000 */
[----:B------:R-:W-:Y:S02]  /*2d70*/  LOP3.LUT P1, RZ, R24, 0x1, RZ, 0xc0, !PT ;  /* 0x0000000118ff7812 */ /* 0x000fe4000782c0ff */
[----:B------:R-:W-:-:S04]  /*2d80*/  LOP3.LUT P5, RZ, R174, 0x100000, RZ, 0xc0, !PT ;  /* 0x00100000aeff7812 */ /* 0x000fc800078ac0ff */
[----:B------:R-:W-:-:S06]  /*2d90*/  P2R R240, PR, RZ, 0x20 ;  /* 0x00000020fff07803 */ /* 0x000fcc0000000000 */
[----:B------:R-:W-:Y:S01]  /*2da0*/  @P1 HFMA2 R128, R217.H0_H0, R218.H0_H0, R86.H0_H0 ;  /* 0x200000dad9801231 */ /* 0x000fe20000040856 */
[C---:B------:R-:W-:Y:S02]  /*2db0*/  LOP3.LUT P1, RZ, R174.reuse, 0x800, RZ, 0xc0, !PT ;  /* 0x00000800aeff7812 */ /* 0x040fe4000782c0ff */
[----:B------:R-:W-:-:S04]  /*2dc0*/  LOP3.LUT P5, RZ, R174, 0x200000, RZ, 0xc0, !PT ;  /* 0x00200000aeff7812 */ /* 0x000fc800078ac0ff */
[----:B------:R-:W-:Y:S02]  /*2dd0*/  P2R R241, PR, RZ, 0x20 ;  /* 0x00000020fff17803 */ /* 0x000fe40000000000 */
[----:B------:R-:W-:-:S04]  /*2de0*/  LOP3.LUT P5, RZ, R174, 0x400000, RZ, 0xc0, !PT ;  /* 0x00400000aeff7812 */ /* 0x000fc800078ac0ff */
[----:B------:R-:W5:Y:S04]  /*2df0*/  @P1 LDG.E.U16.SYS R217, [R148] ;  /* 0x0000000094d91381 */ /* 0x000f6800001ee500 */
[----:B------:R1:W5:Y:S04]  /*2e00*/  @P1 LDG.E.U16.SYS R218, [R144] ;  /* 0x0000000090da1381 */ /* 0x00036800001ee500 */
[----:B------:R-:W5:Y:S01]  /*2e10*/  @P5 LDG.E.U16.SYS R223, [R134] ;  /* 0x0000000086df5381 */ /* 0x000f6200001ee500 */
[----:B------:R-:W-:Y:S02]  /*2e20*/  P2R R226, PR, RZ, 0x4 ;  /* 0x00000004ffe27803 */ /* 0x000fe40000000000 */
[----:B------:R-:W-:-:S02]  /*2e30*/  P2R R227, PR, RZ, 0x2 ;  /* 0x00000002ffe37803 */ /* 0x000fc40000000000 */
[----:B------:R-:W-:Y:S02]  /*2e40*/  P2R R225, PR, RZ, 0x8 ;  /* 0x00000008ffe17803 */ /* 0x000fe40000000000 */
[C---:B------:R-:W-:Y:S02]  /*2e50*/  LOP3.LUT P2, RZ, R174.reuse, 0x1000000, RZ, 0xc0, !PT ;  /* 0x01000000aeff7812 */ /* 0x040fe4000784c0ff */
[C---:B------:R-:W-:Y:S02]  /*2e60*/  LOP3.LUT P1, RZ, R174.reuse, 0x2000000, RZ, 0xc0, !PT ;  /* 0x02000000aeff7812 */ /* 0x040fe4000782c0ff */
[----:B------:R-:W-:-:S08]  /*2e70*/  LOP3.LUT P3, RZ, R174, 0x200, RZ, 0xc0, !PT ;  /* 0x00000200aeff7812 */ /* 0x000fd0000786c0ff */
[----:B------:R-:W-:Y:S02]  /*2e80*/  @P2 HFMA2 R146, R210.H0_H0, R209.H0_H0, R85.H0_H0 ;  /* 0x200000d1d2922231 */ /* 0x000fe40000040855 */
[----:B------:R-:W-:Y:S01]  /*2e90*/  @P1 HFMA2 R129, R212.H0_H0, R238.H0_H0, R171.H0_H0 ;  /* 0x200000eed4811231 */ /* 0x000fe200000408ab */
[C---:B------:R-:W-:Y:S01]  /*2ea0*/  LOP3.LUT P1, RZ, R174.reuse, 0x4000, RZ, 0xc0, !PT ;  /* 0x00004000aeff7812 */ /* 0x040fe2000782c0ff */
[----:B------:R-:W5:Y:S04]  /*2eb0*/  @P3 LDG.E.U16.SYS R210, [R152] ;  /* 0x0000000098d23381 */ /* 0x000f6800001ee500 */
[----:B------:R3:W5:Y:S01]  /*2ec0*/  @P3 LDG.E.U16.SYS R212, [R132] ;  /* 0x0000000084d43381 */ /* 0x00076200001ee500 */
[C---:B------:R-:W-:Y:S02]  /*2ed0*/  LOP3.LUT P3, RZ, R174.reuse, 0x80, RZ, 0xc0, !PT ;  /* 0x00000080aeff7812 */ /* 0x040fe4000786c0ff */
[C---:B------:R-:W-:Y:S01]  /*2ee0*/  LOP3.LUT P5, RZ, R174.reuse, 0x100, RZ, 0xc0, !PT ;  /* 0x00000100aeff7812 */ /* 0x040fe200078ac0ff */
[----:B------:R-:W-:Y:S01]  /*2ef0*/  @P6 HFMA2 R142, R202.H0_H0, R207.H0_H0, R69.H0_H0 ;  /* 0x200000cfca8e6231 */ /* 0x000fe20000040845 */
[----:B------:R-:W-:-:S02]  /*2f00*/  LOP3.LUT P2, RZ, R174, 0x400, RZ, 0xc0, !PT ;  /* 0x00000400aeff7812 */ /* 0x000fc4000784c0ff */
[----:B------:R-:W-:Y:S01]  /*2f10*/  LOP3.LUT P6, RZ, R174, 0x40, RZ, 0xc0, !PT ;  /* 0x00000040aeff7812 */ /* 0x000fe200078cc0ff */
[----:B0-----:R0:W5:Y:S01]  /*2f20*/  @P1 LDG.E.U16.SYS R136, [R136] ;  /* 0x0000000088881381 */ /* 0x00116200001ee500 */
[----:B------:R-:W-:-:S06]  /*2f30*/  ISETP.NE.AND P1, PT, R227, RZ, PT ;  /* 0x000000ffe300720c */ /* 0x000fcc0003f25270 */
[----:B------:R-:W5:Y:S04]  /*2f40*/  @P5 LDG.E.U16.SYS R207, [R138] ;  /* 0x000000008acf5381 */ /* 0x000f6800001ee500 */
[----:B0-----:R3:W5:Y:S01]  /*2f50*/  @P3 LDG.E.U16.SYS R137, [R132] ;  /* 0x0000000084893381 */ /* 0x00176200001ee500 */
[----:B------:R-:W-:-:S03]  /*2f60*/  ISETP.NE.AND P3, PT, R225, RZ, PT ;  /* 0x000000ffe100720c */ /* 0x000fc60003f65270 */
[----:B------:R3:W5:Y:S01]  /*2f70*/  @P5 LDG.E.U16.SYS R209, [R132] ;  /* 0x0000000084d15381 */ /* 0x00076200001ee500 */
[----:B------:R-:W-:-:S03]  /*2f80*/  ISETP.NE.AND P5, PT, R241, RZ, PT ;  /* 0x000000fff100720c */ /* 0x000fc60003fa5270 */
[----:B-1----:R2:W5:Y:S01]  /*2f90*/  @P2 LDG.E.U16.SYS R144, [R144] ;  /* 0x0000000090902381 */ /* 0x00256200001ee500 */
[----:B------:R-:W-:Y:S02]  /*2fa0*/  ISETP.NE.AND P2, PT, R226, RZ, PT ;  /* 0x000000ffe200720c */ /* 0x000fe40003f45270 */
[----:B------:R-:W-:Y:S01]  /*2fb0*/  P2R R226, PR, RZ, 0x40 ;  /* 0x00000040ffe27803 */ /* 0x000fe20000000000 */
[----:B------:R3:W5:Y:S01]  /*2fc0*/  @P6 LDG.E.U16.SYS R227, [R132] ;  /* 0x0000000084e36381 */ /* 0x00076200001ee500 */
[----:B------:R-:W-:Y:S01]  /*2fd0*/  LOP3.LUT P6, RZ, R174, 0x20, RZ, 0xc0, !PT ;  /* 0x00000020aeff7812 */ /* 0x000fe200078cc0ff */
[----:B---3--:R-:W-:-:S03]  /*2fe0*/  @P3 HFMA2 R133, R221.H0_H0, R222.H0_H0, R168.H0_H0 ;  /* 0x200000dedd853231 */ /* 0x008fc600000408a8 */
[----:B------:R-:W-:Y:S02]  /*2ff0*/  P2R R221, PR, RZ, 0x40 ;  /* 0x00000040ffdd7803 */ /* 0x000fe40000000000 */
[----:B------:R-:W-:-:S04]  /*3000*/  LOP3.LUT P6, RZ, R174, 0x4000, RZ, 0xc0, !PT ;  /* 0x00004000aeff7812 */ /* 0x000fc800078cc0ff */
[----:B------:R-:W-:Y:S02]  /*3010*/  P2R R222, PR, RZ, 0x40 ;  /* 0x00000040ffde7803 */ /* 0x000fe40000000000 */
[C---:B------:R-:W-:Y:S02]  /*3020*/  LOP3.LUT P6, RZ, R174.reuse, 0x80, RZ, 0xc0, !PT ;  /* 0x00000080aeff7812 */ /* 0x040fe400078cc0ff */
[----:B------:R-:W-:Y:S02]  /*3030*/  P2R R228, PR, RZ, 0x1 ;  /* 0x00000001ffe47803 */ /* 0x000fe40000000000 */
[----:B------:R-:W-:-:S04]  /*3040*/  LOP3.LUT P0, RZ, R174, 0x10000, RZ, 0xc0, !PT ;  /* 0x00010000aeff7812 */ /* 0x000fc8000780c0ff */
[----:B------:R-:W-:Y:S02]  /*3050*/  P2R R231, PR, RZ, 0x1 ;  /* 0x00000001ffe77803 */ /* 0x000fe40000000000 */
[C---:B------:R-:W-:Y:S02]  /*3060*/  LOP3.LUT P0, RZ, R174.reuse, 0x20000, RZ, 0xc0, !PT ;  /* 0x00020000aeff7812 */ /* 0x040fe4000780c0ff */
[C---:B------:R-:W-:Y:S02]  /*3070*/  LOP3.LUT P4, RZ, R174.reuse, 0x80000, RZ, 0xc0, !PT ;  /* 0x00080000aeff7812 */ /* 0x040fe4000788c0ff */
[----:B------:R-:W-:Y:S01]  /*3080*/  LOP3.LUT P3, RZ, R174, 0x8, RZ, 0xc0, !PT ;  /* 0x00000008aeff7812 */ /* 0x000fe2000786c0ff */
[----:B--2---:R-:W-:Y:S01]  /*3090*/  @P2 HFMA2 R145, R219.H0_H0, R220.H0_H0, R82.H0_H0 ;  /* 0x200000dcdb912231 */ /* 0x004fe20000040852 */
[----:B------:R-:W-:Y:S01]  /*30a0*/  LOP3.LUT P2, RZ, R24, 0x800000, RZ, 0xc0, !PT ;  /* 0x0080000018ff7812 */ /* 0x000fe2000784c0ff */
[----:B----4-:R-:W-:Y:S01]  /*30b0*/  @P5 HFMA2 R143, R143.H0_H0, R235.H0_H0, R170.H0_H0 ;  /* 0x200000eb8f8f5231 */ /* 0x010fe200000408aa */
[----:B------:R-:W-:-:S02]  /*30c0*/  ISETP.NE.AND P5, PT, R240, RZ, PT ;  /* 0x000000fff000720c */ /* 0x000fc40003fa5270 */
[----:B------:R-:W2:Y:S01]  /*30d0*/  @P6 LDG.E.U16.SYS R240, [R148] ;  /* 0x0000000094f06381 */ /* 0x000ea200001ee500 */
[----:B------:R-:W-:-:S09]  /*30e0*/  ISETP.NE.AND P6, PT, R222, RZ, PT ;  /* 0x000000ffde00720c */ /* 0x000fd20003fc5270 */
[----:B------:R-:W-:Y:S01]  /*30f0*/  @P5 HFMA2 R202, R239.H0_H0, R208.H0_H0, R84.H0_H0 ;  /* 0x200000d0efca5231 */ /* 0x000fe20000040854 */
[----:B------:R-:W-:Y:S02]  /*3100*/  ISETP.NE.AND P5, PT, R237, RZ, PT ;  /* 0x000000ffed00720c */ /* 0x000fe40003fa5270 */
[----:B------:R-:W3:Y:S01]  /*3110*/  @P6 LDG.E.U16.SYS R239, [R134] ;  /* 0x0000000086ef6381 */ /* 0x000ee200001ee500 */
[----:B------:R-:W-:Y:S02]  /*3120*/  ISETP.NE.AND P6, PT, R221, RZ, PT ;  /* 0x000000ffdd00720c */ /* 0x000fe40003fc5270 */
[----:B------:R-:W-:-:S07]  /*3130*/  P2R R208, PR, RZ, 0x20 ;  /* 0x00000020ffd07803 */ /* 0x000fce0000000000 */
[----:B-----5:R-:W-:Y:S01]  /*3140*/  @P5 HFMA2 R140, R140.H0_H0, R201.H0_H0, R54.H0_H0 ;  /* 0x200000c98c8c5231 */ /* 0x020fe20000040836 */
[C---:B------:R-:W-:Y:S02]  /*3150*/  LOP3.LUT P5, RZ, R174.reuse, 0x8000, RZ, 0xc0, !PT ;  /* 0x00008000aeff7812 */ /* 0x040fe400078ac0ff */
[----:B------:R-:W4:Y:S01]  /*3160*/  @P6 LDG.E.U16.SYS R237, [R152] ;  /* 0x0000000098ed6381 */ /* 0x000f2200001ee500 */
[----:B------:R-:W-:Y:S01]  /*3170*/  @P0 HFMA2 R141, R141.H0_H0, R232.H0_H0, R169.H0_H0 ;  /* 0x200000e88d8d0231 */ /* 0x000fe200000408a9 */
[----:B------:R-:W-:Y:S02]  /*3180*/  ISETP.NE.AND P0, PT, R231, RZ, PT ;  /* 0x000000ffe700720c */ /* 0x000fe40003f05270 */
[----:B------:R0:W4:Y:S06]  /*3190*/  @P6 LDG.E.U16.SYS R238, [R130] ;  /* 0x0000000082ee6381 */ /* 0x00012c00001ee500 */
[----:B------:R-:W-:Y:S01]  /*31a0*/  @P5 HFMA2 R214, R214.H0_H0, R224.H0_H0, R67.H0_H0 ;  /* 0x200000e0d6d65231 */ /* 0x000fe20000040843 */
[----:B------:R-:W-:Y:S01]  /*31b0*/  LOP3.LUT P5, RZ, R174, 0x10, RZ, 0xc0, !PT ;  /* 0x00000010aeff7812 */ /* 0x000fe200078ac0ff */
[----:B------:R-:W-:-:S02]  /*31c0*/  @P4 HFMA2 R205, R236.H0_H0, R205.H0_H0, R68.H0_H0 ;  /* 0x200000cdeccd4231 */ /* 0x000fc40000040844 */
[----:B------:R-:W-:Y:S01]  /*31d0*/  @P0 HFMA2 R201, R229.H0_H0, R230.H0_H0, R83.H0_H0 ;  /* 0x200000e6e5c90231 */ /* 0x000fe20000040853 */
[----:B------:R-:W-:Y:S02]  /*31e0*/  ISETP.NE.AND P0, PT, R228, RZ, PT ;  /* 0x000000ffe400720c */ /* 0x000fe40003f05270 */
[----:B------:R-:W-:Y:S02]  /*31f0*/  ISETP.NE.AND P4, PT, R234, RZ, PT ;  /* 0x000000ffea00720c */ /* 0x000fe40003f85270 */
[----:B------:R0:W5:Y:S04]  /*3200*/  @P3 LDG.E.U16.SYS R234, [R130] ;  /* 0x0000000082ea3381 */ /* 0x00016800001ee500 */
[----:B------:R-:W5:Y:S04]  /*3210*/  @P5 LDG.E.U16.SYS R235, [R138] ;  /* 0x000000008aeb5381 */ /* 0x000f6800001ee500 */
[----:B------:R0:W5:Y:S01]  /*3220*/  @P5 LDG.E.U16.SYS R236, [R130] ;  /* 0x0000000082ec5381 */ /* 0x00016200001ee500 */
[----:B------:R-:W-:Y:S01]  /*3230*/  @P0 HFMA2 R213, R216.H0_H0, R213.H0_H0, R52.H0_H0 ;  /* 0x200000d5d8d50231 */ /* 0x000fe20000040834 */
[----:B------:R-:W-:Y:S01]  /*3240*/  LOP3.LUT P0, RZ, R24, 0x1000000, RZ, 0xc0, !PT ;  /* 0x0100000018ff7812 */ /* 0x000fe2000780c0ff */
[----:B------:R-:W-:-:S02]  /*3250*/  @P4 HFMA2 R203, R233.H0_H0, R203.H0_H0, R55.H0_H0 ;  /* 0x200000cbe9cb4231 */ /* 0x000fc40000040837 */
[----:B------:R-:W5:Y:S01]  /*3260*/  @P3 LDG.E.U16.SYS R233, [R148] ;  /* 0x0000000094e93381 */ /* 0x000f6200001ee500 */
[----:B------:R-:W-:Y:S02]  /*3270*/  P2R R225, PR, RZ, 0x1 ;  /* 0x00000001ffe17803 */ /* 0x000fe40000000000 */
[----:B------:R-:W-:-:S12]  /*3280*/  LOP3.LUT P0, RZ, R174, 0x400, RZ, 0xc0, !PT ;  /* 0x00000400aeff7812 */ /* 0x000fd8000780c0ff */
[----:B------:R-:W5:Y:S01]  /*3290*/  @P0 LDG.E.U16.SYS R232, [R134] ;  /* 0x0000000086e80381 */ /* 0x000f6200001ee500 */
[----:B------:R-:W-:Y:S02]  /*32a0*/  P2R R228, PR, RZ, 0x4 ;  /* 0x00000004ffe47803 */ /* 0x000fe40000000000 */
[----:B------:R-:W-:Y:S02]  /*32b0*/  LOP3.LUT P2, RZ, R174, 0x1, RZ, 0xc0, !PT ;  /* 0x00000001aeff7812 */ /* 0x000fe4000784c0ff */
[----:B------:R-:W-:-:S10]  /*32c0*/  ISETP.NE.AND P6, PT, R226, RZ, PT ;  /* 0x000000ffe200720c */ /* 0x000fd40003fc5270 */
[----:B------:R-:W5:Y:S04]  /*32d0*/  @P2 LDG.E.U16.SYS R229, [R138] ;  /* 0x000000008ae52381 */ /* 0x000f6800001ee500 */
[----:B------:R-:W5:Y:S01]  /*32e0*/  @P2 LDG.E.U16.SYS R226, [R150] ;  /* 0x0000000096e22381 */ /* 0x000f6200001ee500 */
[----:B------:R-:W-:Y:S02]  /*32f0*/  LOP3.LUT P3, RZ, R174, 0x2, RZ, 0xc0, !PT ;  /* 0x00000002aeff7812 */ /* 0x000fe4000786c0ff */
[----:B------:R-:W-:Y:S01]  /*3300*/  LOP3.LUT R196, R196, 0xfffffffb, RZ, 0xc0, !PT ;  /* 0xfffffffbc4c47812 */ /* 0x000fe200078ec0ff */
[----:B------:R-:W-:Y:S01]  /*3310*/  @P1 HFMA2 R132, R217.H0_H0, R218.H0_H0, R66.H0_H0 ;  /* 0x200000dad9841231 */ /* 0x000fe20000040842 */
[----:B------:R-:W-:Y:S01]  /*3320*/  P2R R221, PR, RZ, 0x1 ;  /* 0x00000001ffdd7803 */ /* 0x000fe20000000000 */
[----:B------:R-:W5:Y:S07]  /*3330*/  @P6 LDG.E.U16.SYS R224, [R134] ;  /* 0x0000000086e06381 */ /* 0x000f6e00001ee500 */
[----:B------:R-:W5:Y:S04]  /*3340*/  @P3 LDG.E.U16.SYS R230, [R152] ;  /* 0x0000000098e63381 */ /* 0x000f6800001ee500 */
[----:B------:R-:W5:Y:S01]  /*3350*/  @P3 LDG.E.U16.SYS R231, [R150] ;  /* 0x0000000096e73381 */ /* 0x000f6200001ee500 */
[----:B------:R-:W-:-:S02]  /*3360*/  @P4 LOP3.LUT R196, R196, 0x4, RZ, 0xfc, !PT ;  /* 0x00000004c4c44812 */ /* 0x000fc400078efcff */
[C---:B------:R-:W-:Y:S02]  /*3370*/  LOP3.LUT P0, RZ, R174.reuse, 0x8, RZ, 0xc0, !PT ;  /* 0x00000008aeff7812 */ /* 0x040fe4000780c0ff */
[C---:B------:R-:W-:Y:S02]  /*3380*/  LOP3.LUT P4, RZ, R174.reuse, 0x400000, RZ, 0xc0, !PT ;  /* 0x00400000aeff7812 */ /* 0x040fe4000788c0ff */
[----:B------:R-:W-:Y:S02]  /*3390*/  P2R R218, PR, RZ, 0x1 ;  /* 0x00000001ffda7803 */ /* 0x000fe40000000000 */
[----:B------:R-:W-:Y:S02]  /*33a0*/  LOP3.LUT P0, RZ, R174, 0x10, RZ, 0xc0, !PT ;  /* 0x00000010aeff7812 */ /* 0x000fe4000780c0ff */
[----:B------:R-:W-:Y:S02]  /*33b0*/  LOP3.LUT P5, RZ, R24, 0x10000000, RZ, 0xc0, !PT ;  /* 0x1000000018ff7812 */ /* 0x000fe400078ac0ff */
[----:B------:R-:W-:-:S02]  /*33c0*/  P2R R219, PR, RZ, 0x1 ;  /* 0x00000001ffdb7803 */ /* 0x000fc40000000000 */
[----:B------:R-:W-:Y:S02]  /*33d0*/  LOP3.LUT P0, RZ, R174, 0x20, RZ, 0xc0, !PT ;  /* 0x00000020aeff7812 */ /* 0x000fe4000780c0ff */
[----:B------:R-:W-:Y:S01]  /*33e0*/  @P4 HFMA2 R215, R223.H0_H0, R215.H0_H0, R53.H0_H0 ;  /* 0x200000d7dfd74231 */ /* 0x000fe20000040835 */
[----:B------:R-:W-:Y:S02]  /*33f0*/  P2R R243, PR, RZ, 0x20 ;  /* 0x00000020fff37803 */ /* 0x000fe40000000000 */
[----:B------:R-:W-:Y:S02]  /*3400*/  LOP3.LUT P5, RZ, R24, 0x20000000, RZ, 0xc0, !PT ;  /* 0x2000000018ff7812 */ /* 0x000fe400078ac0ff */
[----:B------:R-:W-:Y:S02]  /*3410*/  P2R R223, PR, RZ, 0x1 ;  /* 0x00000001ffdf7803 */ /* 0x000fe40000000000 */
[----:B------:R-:W-:Y:S02]  /*3420*/  LOP3.LUT P0, RZ, R174, 0x4000, RZ, 0xc0, !PT ;  /* 0x00004000aeff7812 */ /* 0x000fe4000780c0ff */
[----:B------:R-:W-:-:S02]  /*3430*/  LOP3.LUT P4, RZ, R24, 0x80000000, RZ, 0xc0, !PT ;  /* 0x8000000018ff7812 */ /* 0x000fc4000788c0ff */
[----:B------:R-:W-:Y:S02]  /*3440*/  P2R R220, PR, RZ, 0x1 ;  /* 0x00000001ffdc7803 */ /* 0x000fe40000000000 */
[----:B------:R-:W-:Y:S02]  /*3450*/  LOP3.LUT P0, RZ, R174, 0x80, RZ, 0xc0, !PT ;  /* 0x00000080aeff7812 */ /* 0x000fe4000780c0ff */
[----:B------:R-:W5:Y:S02]  /*3460*/  @P5 LDG.E.U16.SYS R247, [R152] ;  /* 0x0000000098f75381 */ /* 0x000f6400001ee500 */
[----:B------:R-:W-:Y:S02]  /*3470*/  P2R R216, PR, RZ, 0x1 ;  /* 0x00000001ffd87803 */ /* 0x000fe40000000000 */
[----:B------:R-:W-:Y:S01]  /*3480*/  LOP3.LUT P0, RZ, R24, 0x2000000, RZ, 0xc0, !PT ;  /* 0x0200000018ff7812 */ /* 0x000fe2000780c0ff */
[----:B------:R1:W5:Y:S01]  /*3490*/  @P5 LDG.E.U16.SYS R244, [R154] ;  /* 0x000000009af45381 */ /* 0x00036200001ee500 */
[----:B------:R-:W-:-:S02]  /*34a0*/  ISETP.NE.AND P5, PT, R243, RZ, PT ;  /* 0x000000fff300720c */ /* 0x000fc40003fa5270 */
[----:B------:R-:W-:Y:S01]  /*34b0*/  P2R R241, PR, RZ, 0x1 ;  /* 0x00000001fff17803 */ /* 0x000fe20000000000 */
[----:B------:R-:W5:Y:S01]  /*34c0*/  @P4 LDG.E.U16.SYS R222, [R148] ;  /* 0x0000000094de4381 */ /* 0x000f6200001ee500 */
[----:B------:R-:W-:-:S03]  /*34d0*/  LOP3.LUT P0, RZ, R174, 0x100, RZ, 0xc0, !PT ;  /* 0x00000100aeff7812 */ /* 0x000fc6000780c0ff */
[----:B------:R0:W5:Y:S01]  /*34e0*/  @P4 LDG.E.U16.SYS R217, [R150] ;  /* 0x0000000096d94381 */ /* 0x00016200001ee500 */
[----:B------:R-:W-:Y:S02]  /*34f0*/  P2R R242, PR, RZ, 0x1 ;  /* 0x00000001fff27803 */ /* 0x000fe40000000000 */
[C---:B------:R-:W-:Y:S02]  /*3500*/  LOP3.LUT P0, RZ, R174.reuse, 0x200, RZ, 0xc0, !PT ;  /* 0x00000200aeff7812 */ /* 0x040fe4000780c0ff */
[----:B------:R-:W5:Y:S04]  /*3510*/  @P5 LDG.E.U16.SYS R246, [R138] ;  /* 0x000000008af65381 */ /* 0x000f6800001ee500 */
[----:B------:R1:W5:Y:S01]  /*3520*/  @P5 LDG.E.U16.SYS R245, [R154] ;  /* 0x000000009af55381 */ /* 0x00036200001ee500 */
[----:B------:R-:W-:-:S02]  /*3530*/  LOP3.LUT P1, RZ, R174, 0x4, RZ, 0xc0, !PT ;  /* 0x00000004aeff7812 */ /* 0x000fc4000782c0ff */
[----:B------:R-:W-:-:S03]  /*3540*/  LOP3.LUT P3, RZ, R24, 0x8000000, RZ, 0xc0, !PT ;  /* 0x0800000018ff7812 */ /* 0x000fc6000786c0ff */
[----:B------:R-:W-:Y:S01]  /*3550*/  @P0 HFMA2 R210, R210.H0_H0, R212.H0_H0, R167.H0_H0 ;  /* 0x200000d4d2d20231 */ /* 0x000fe200000408a7 */
[----:B------:R-:W-:-:S06]  /*3560*/  ISETP.NE.AND P0, PT, R242, RZ, PT ;  /* 0x000000fff200720c */ /* 0x000fcc0003f05270 */
[----:B------:R0:W5:Y:S04]  /*3570*/  @P1 LDG.E.U16.SYS R249, [R130] ;  /* 0x0000000082f91381 */ /* 0x00016800001ee500 */
[----:B------:R-:W5:Y:S02]  /*3580*/  @P1 LDG.E.U16.SYS R243, [R134] ;  /* 0x0000000086f31381 */ /* 0x000f6400001ee500 */
[----:B------:R-:W-:Y:S02]  /*3590*/  @P0 HFMA2 R207, R207.H0_H0, R209.H0_H0, R81.H0_H0 ;  /* 0x200000d1cfcf0231 */ /* 0x000fe40000040851 */
[----:B0-----:R-:W5:Y:S01]  /*35a0*/  @P3 LDG.E.U16.SYS R130, [R148] ;  /* 0x0000000094823381 */ /* 0x001f6200001ee500 */
[----:B------:R-:W-:-:S03]  /*35b0*/  ISETP.NE.AND P0, PT, R241, RZ, PT ;  /* 0x000000fff100720c */ /* 0x000fc60003f05270 */
[----:B------:R1:W5:Y:S09]  /*35c0*/  @P3 LDG.E.U16.SYS R131, [R154] ;  /* 0x000000009a833381 */ /* 0x00037200001ee500 */
[----:B------:R-:W5:Y:S04]  /*35d0*/  @P0 LDG.E.U16.SYS R212, [R152] ;  /* 0x0000000098d40381 */ /* 0x000f6800001ee500 */
[----:B------:R0:W5:Y:S01]  /*35e0*/  @P0 LDG.E.U16.SYS R209, [R122] ;  /* 0x000000007ad10381 */ /* 0x00016200001ee500 */
[----:B------:R-:W-:-:S02]  /*35f0*/  ISETP.NE.AND P0, PT, R216, RZ, PT ;  /* 0x000000ffd800720c */ /* 0x000fc40003f05270 */
[----:B------:R-:W-:-:S12]  /*3600*/  LOP3.LUT P3, RZ, R24, 0x4000000, RZ, 0xc0, !PT ;  /* 0x0400000018ff7812 */ /* 0x000fd8000786c0ff */
[----:B-1----:R1:W5:Y:S01]  /*3610*/  @P3 LDG.E.U16.SYS R154, [R154] ;  /* 0x000000009a9a3381 */ /* 0x00236200001ee500 */
[----:B--2---:R-:W-:Y:S01]  /*3620*/  @P0 HFMA2 R137, R240.H0_H0, R137.H0_H0, R65.H0_H0 ;  /* 0x20000089f0890231 */ /* 0x004fe20000040841 */
[----:B------:R-:W-:-:S12]  /*3630*/  ISETP.NE.AND P0, PT, R220, RZ, PT ;  /* 0x000000ffdc00720c */ /* 0x000fd80003f05270 */
[----:B---3--:R-:W-:Y:S01]  /*3640*/  @P0 HFMA2 R136, R239.H0_H0, R136.H0_H0, R51.H0_H0 ;  /* 0x20000088ef880231 */ /* 0x008fe20000040833 */
[----:B------:R-:W-:-:S12]  /*3650*/  ISETP.NE.AND P0, PT, R223, RZ, PT ;  /* 0x000000ffdf00720c */ /* 0x000fd80003f05270 */
[----:B----4-:R-:W-:Y:S01]  /*3660*/  @P0 HFMA2 R237, R237.H0_H0, R238.H0_H0, R166.H0_H0 ;  /* 0x200000eeeded0231 */ /* 0x010fe200000408a6 */
[----:B------:R-:W-:-:S12]  /*3670*/  ISETP.NE.AND P0, PT, R219, RZ, PT ;  /* 0x000000ffdb00720c */ /* 0x000fd80003f05270 */
[----:B-----5:R-:W-:Y:S01]  /*3680*/  @P0 HFMA2 R235, R235.H0_H0, R236.H0_H0, R80.H0_H0 ;  /* 0x200000ecebeb0231 */ /* 0x020fe20000040850 */
[----:B------:R-:W-:-:S12]  /*3690*/  ISETP.NE.AND P0, PT, R218, RZ, PT ;  /* 0x000000ffda00720c */ /* 0x000fd80003f05270 */
[----:B------:R-:W-:Y:S01]  /*36a0*/  @P0 HFMA2 R233, R233.H0_H0, R234.H0_H0, R64.H0_H0 ;  /* 0x200000eae9e90231 */ /* 0x000fe20000040840 */
[----:B------:R-:W-:-:S12]  /*36b0*/  ISETP.NE.AND P0, PT, R221, RZ, PT ;  /* 0x000000ffdd00720c */ /* 0x000fd80003f05270 */
[----:B------:R-:W-:Y:S01]  /*36c0*/  @P0 HFMA2 R144, R232.H0_H0, R144.H0_H0, R50.H0_H0 ;  /* 0x20000090e8900231 */ /* 0x000fe20000040832 */
[----:B------:R-:W-:-:S04]  /*36d0*/  ISETP.NE.AND P0, PT, R225, RZ, PT ;  /* 0x000000ffe100720c */ /* 0x000fc80003f05270 */
[----:B------:R-:W-:-:S08]  /*36e0*/  P2R R221, PR, RZ, 0x1 ;  /* 0x00000001ffdd7803 */ /* 0x000fd00000000000 */
[----:B-1----:R0:W2:Y:S01]  /*36f0*/  @P0 LDG.E.U16.SYS R155, [R122] ;  /* 0x000000007a9b0381 */ /* 0x0020a200001ee500 */
[----:B------:R-:W-:-:S04]  /*3700*/  LOP3.LUT P0, RZ, R24, 0x10000000, RZ, 0xc0, !PT ;  /* 0x1000000018ff7812 */ /* 0x000fc8000780c0ff */
[----:B------:R-:W-:Y:S02]  /*3710*/  P2R R223, PR, RZ, 0x1 ;  /* 0x00000001ffdf7803 */ /* 0x000fe40000000000 */
[----:B------:R-:W-:Y:S01]  /*3720*/  LOP3.LUT P0, RZ, R24, 0x20000000, RZ, 0xc0, !PT ;  /* 0x2000000018ff7812 */ /* 0x000fe2000780c0ff */
[----:B------:R-:W-:-:S03]  /*3730*/  @P2 HFMA2 R226, R229.H0_H0, R226.H0_H0, R79.H0_H0 ;  /* 0x200000e2e5e22231 */ /* 0x000fc6000004084f */
[----:B------:R-:W-:Y:S02]  /*3740*/  P2R R225, PR, RZ, 0x1 ;  /* 0x00000001ffe17803 */ /* 0x000fe40000000000 */
[----:B------:R-:W-:Y:S02]  /*3750*/  LOP3.LUT P0, RZ, R24, 0x4000, RZ, 0xc0, !PT ;  /* 0x0000400018ff7812 */ /* 0x000fe4000780c0ff */
[----:B------:R-:W-:Y:S02]  /*3760*/  ISETP.NE.AND P2, PT, R228, RZ, PT ;  /* 0x000000ffe400720c */ /* 0x000fe40003f45270 */
[----:B------:R-:W-:Y:S02]  /*3770*/  P2R R228, PR, RZ, 0x1 ;  /* 0x00000001ffe47803 */ /* 0x000fe40000000000 */
[----:B------:R-:W-:Y:S02]  /*3780*/  LOP3.LUT P0, RZ, R24, 0x8000, RZ, 0xc0, !PT ;  /* 0x0000800018ff7812 */ /* 0x000fe4000780c0ff */
[----:B------:R-:W-:-:S02]  /*3790*/  P2R R248, PR, RZ, 0x2 ;  /* 0x00000002fff87803 */ /* 0x000fc40000000000 */
[----:B------:R-:W-:Y:S02]  /*37a0*/  P2R R219, PR, RZ, 0x1 ;  /* 0x00000001ffdb7803 */ /* 0x000fe40000000000 */
[----:B------:R-:W-:Y:S02]  /*37b0*/  LOP3.LUT P0, RZ, R24, 0x10000, RZ, 0xc0, !PT ;  /* 0x0001000018ff7812 */ /* 0x000fe4000780c0ff */
[----:B------:R-:W-:Y:S02]  /*37c0*/  LOP3.LUT P1, RZ, R174, 0x2, RZ, 0xc0, !PT ;  /* 0x00000002aeff7812 */ /* 0x000fe4000782c0ff */
[----:B------:R-:W-:Y:S02]  /*37d0*/  P2R R229, PR, RZ, 0x1 ;  /* 0x00000001ffe57803 */ /* 0x000fe40000000000 */
[----:B------:R-:W-:-:S04]  /*37e0*/  LOP3.LUT P0, RZ, R24, 0x20000, RZ, 0xc0, !PT ;  /* 0x0002000018ff7812 */ /* 0x000fc8000780c0ff */
[----:B------:R-:W-:Y:S02]  /*37f0*/  P2R R220, PR, RZ, 0x1 ;  /* 0x00000001ffdc7803 */ /* 0x000fe40000000000 */
[C---:B------:R-:W-:Y:S02]  /*3800*/  LOP3.LUT P0, RZ, R24.reuse, 0x40000, RZ, 0xc0, !PT ;  /* 0x0004000018ff7812 */ /* 0x040fe4000780c0ff */
[----:B------:R-:W-:Y:S02]  /*3810*/  @P1 HFMA2 R230, R230.H0_H0, R231.H0_H0, R165.H0_H0 ;  /* 0x200000e7e6e61231 */ /* 0x000fe400000408a5 */
[----:B------:R-:W-:Y:S02]  /*3820*/  P2R R231, PR, RZ, 0x1 ;  /* 0x00000001ffe77803 */ /* 0x000fe40000000000 */
[----:B------:R-:W-:-:S04]  /*3830*/  LOP3.LUT P0, RZ, R24, 0x80000, RZ, 0xc0, !PT ;  /* 0x0008000018ff7812 */ /* 0x000fc8000780c0ff */
[----:B------:R-:W-:Y:S02]  /*3840*/  P2R R216, PR, RZ, 0x1 ;  /* 0x00000001ffd87803 */ /* 0x000fe40000000000 */
[C---:B------:R-:W-:Y:S02]  /*3850*/  LOP3.LUT P0, RZ, R24.reuse, 0x100000, RZ, 0xc0, !PT ;  /* 0x0010000018ff7812 */ /* 0x040fe4000780c0ff */
[C---:B------:R-:W-:Y:S02]  /*3860*/  LOP3.LUT P5, RZ, R24.reuse, 0x40000000, RZ, 0xc0, !PT ;  /* 0x4000000018ff7812 */ /* 0x040fe400078ac0ff */
[C---:B------:R-:W-:Y:S02]  /*3870*/  LOP3.LUT P1, RZ, R24.reuse, 0x400000, RZ, 0xc0, !PT ;  /* 0x0040000018ff7812 */ /* 0x040fe4000782c0ff */
[----:B------:R-:W-:Y:S02]  /*3880*/  P2R R218, PR, RZ, 0x1 ;  /* 0x00000001ffda7803 */ /* 0x000fe40000000000 */
[----:B------:R-:W-:-:S06]  /*3890*/  LOP3.LUT P0, RZ, R24, 0x200000, RZ, 0xc0, !PT ;  /* 0x0020000018ff7812 */ /* 0x000fcc000780c0ff */
[----:B------:R1:W3:Y:S04]  /*38a0*/  @P5 LDG.E.U16.SYS R150, [R150] ;  /* 0x0000000096965381 */ /* 0x0002e800001ee500 */
[----:B-1----:R0:W4:Y:S04]  /*38b0*/  @P2 LDG.E.U16.SYS R151, [R122] ;  /* 0x000000007a972381 */ /* 0x00212800001ee500 */
[----:B0-----:R0:W5:Y:S04]  /*38c0*/  @P1 LDG.E.U16.SYS R122, [R122] ;  /* 0x000000007a7a1381 */ /* 0x00116800001ee500 */
[----:B0-----:R0:W2:Y:S01]  /*38d0*/  @P0 LDG.E.U16.SYS R123, [R156] ;  /* 0x000000009c7b0381 */ /* 0x0010a200001ee500 */
[----:B------:R-:W-:-:S12]  /*38e0*/  ISETP.NE.AND P0, PT, R218, RZ, PT ;  /* 0x000000ffda00720c */ /* 0x000fd80003f05270 */
[----:B------:R0:W2:Y:S01]  /*38f0*/  @P0 LDG.E.U16.SYS R218, [R156] ;  /* 0x000000009cda0381 */ /* 0x0000a200001ee500 */
[----:B------:R-:W-:-:S12]  /*3900*/  ISETP.NE.AND P0, PT, R216, RZ, PT ;  /* 0x000000ffd800720c */ /* 0x000fd80003f05270 */
[----:B------:R0:W2:Y:S01]  /*3910*/  @P0 LDG.E.U16.SYS R216, [R156] ;  /* 0x000000009cd80381 */ /* 0x0000a200001ee500 */
[----:B------:R-:W-:-:S12]  /*3920*/  ISETP.NE.AND P0, PT, R231, RZ, PT ;  /* 0x000000ffe700720c */ /* 0x000fd80003f05270 */
[----:B0-----:R0:W2:Y:S01]  /*3930*/  @P0 LDG.E.U16.SYS R156, [R156] ;  /* 0x000000009c9c0381 */ /* 0x0010a200001ee500 */
[----:B------:R-:W-:-:S12]  /*3940*/  ISETP.NE.AND P0, PT, R220, RZ, PT ;  /* 0x000000ffdc00720c */ /* 0x000fd80003f05270 */
[----:B------:R1:W2:Y:S01]  /*3950*/  @P0 LDG.E.U16.SYS R220, [R126] ;  /* 0x000000007edc0381 */ /* 0x0002a200001ee500 */
[----:B------:R-:W-:-:S12]  /*3960*/  ISETP.NE.AND P0, PT, R229, RZ, PT ;  /* 0x000000ffe500720c */ /* 0x000fd80003f05270 */
[----:B0-----:R1:W2:Y:S01]  /*3970*/  @P0 LDG.E.U16.SYS R157, [R126] ;  /* 0x000000007e9d0381 */ /* 0x0012a200001ee500 */
[----:B------:R-:W-:-:S12]  /*3980*/  ISETP.NE.AND P0, PT, R219, RZ, PT ;  /* 0x000000ffdb00720c */ /* 0x000fd80003f05270 */
[----:B------:R1:W2:Y:S01]  /*3990*/  @P0 LDG.E.U16.SYS R219, [R126] ;  /* 0x000000007edb0381 */ /* 0x0002a200001ee500 */
[----:B------:R-:W-:Y:S02]  /*39a0*/  ISETP.NE.AND P0, PT, R228, RZ, PT ;  /* 0x000000ffe400720c */ /* 0x000fe40003f05270 */
[----:B------:R-:W-:-:S10]  /*39b0*/  LOP3.LUT P3, RZ, R24, 0x1000, RZ, 0xc0, !PT ;  /* 0x0000100018ff7812 */ /* 0x000fd4000786c0ff */
[----:B-1----:R0:W2:Y:S01]  /*39c0*/  @P0 LDG.E.U16.SYS R126, [R126] ;  /* 0x000000007e7e0381 */ /* 0x0020a200001ee500 */
[----:B------:R-:W-:Y:S01]  /*39d0*/  ISETP.NE.AND P0, PT, R225, RZ, PT ;  /* 0x000000ffe100720c */ /* 0x000fe20003f05270 */
[----:B------:R-:W-:Y:S01]  /*39e0*/  @P4 HFMA2 R217, R222.H0_H0, R217.H0_H0, R63.H0_H0 ;  /* 0x200000d9ded94231 */ /* 0x000fe2000004083f */
[C---:B------:R-:W-:Y:S02]  /*39f0*/  LOP3.LUT P1, RZ, R24.reuse, 0x2000, RZ, 0xc0, !PT ;  /* 0x0000200018ff7812 */ /* 0x040fe4000782c0ff */
[C---:B------:R-:W-:Y:S02]  /*3a00*/  LOP3.LUT P4, RZ, R24.reuse, 0x800, RZ, 0xc0, !PT ;  /* 0x0000080018ff7812 */ /* 0x040fe4000788c0ff */
[----:B------:R-:W-:-:S06]  /*3a10*/  LOP3.LUT P5, RZ, R24, 0x400, RZ, 0xc0, !PT ;  /* 0x0000040018ff7812 */ /* 0x000fcc00078ac0ff */
[----:B------:R-:W-:Y:S01]  /*3a20*/  @P0 HFMA2 R244, R247.H0_H0, R244.H0_H0, R164.H0_H0 ;  /* 0x200000f4f7f40231 */ /* 0x000fe200000408a4 */
[----:B------:R-:W-:Y:S01]  /*3a30*/  ISETP.NE.AND P0, PT, R223, RZ, PT ;  /* 0x000000ffdf00720c */ /* 0x000fe20003f05270 */
[----:B0-----:R0:W2:Y:S04]  /*3a40*/  @P1 LDG.E.U16.SYS R127, [R96] ;  /* 0x00000000607f1381 */ /* 0x0010a800001ee500 */
[----:B------:R0:W2:Y:S01]  /*3a50*/  @P3 LDG.E.U16.SYS R223, [R96] ;  /* 0x0000000060df3381 */ /* 0x0000a200001ee500 */
[----:B------:R-:W-:-:S04]  /*3a60*/  LOP3.LUT P3, RZ, R24, 0x200, RZ, 0xc0, !PT ;  /* 0x0000020018ff7812 */ /* 0x000fc8000786c0ff */
[----:B------:R-:W-:Y:S02]  /*3a70*/  P2R R240, PR, RZ, 0x8 ;  /* 0x00000008fff07803 */ /* 0x000fe40000000000 */
[----:B------:R-:W-:Y:S01]  /*3a80*/  @P0 HFMA2 R245, R246.H0_H0, R245.H0_H0, R78.H0_H0 ;  /* 0x200000f5f6f50231 */ /* 0x000fe2000004084e */
[----:B------:R-:W-:Y:S02]  /*3a90*/  ISETP.NE.AND P0, PT, R221, RZ, PT ;  /* 0x000000ffdd00720c */ /* 0x000fe40003f05270 */
[----:B------:R0:W2:Y:S04]  /*3aa0*/  @P4 LDG.E.U16.SYS R221, [R96] ;  /* 0x0000000060dd4381 */ /* 0x0000a800001ee500 */
[----:B------:R1:W2:Y:S01]  /*3ab0*/  @P3 LDG.E.U16.SYS R225, [R124] ;  /* 0x000000007ce13381 */ /* 0x0002a200001ee500 */
[----:B------:R-:W-:-:S03]  /*3ac0*/  LOP3.LUT P3, RZ, R24, 0x2000, RZ, 0xc0, !PT ;  /* 0x0000200018ff7812 */ /* 0x000fc6000786c0ff */
[----:B0-----:R0:W2:Y:S01]  /*3ad0*/  @P5 LDG.E.U16.SYS R96, [R96] ;  /* 0x0000000060605381 */ /* 0x0010a200001ee500 */
[----:B------:R-:W-:Y:S02]  /*3ae0*/  P2R R234, PR, RZ, 0x8 ;  /* 0x00000008ffea7803 */ /* 0x000fe40000000000 */
[C---:B------:R-:W-:Y:S02]  /*3af0*/  LOP3.LUT P3, RZ, R24.reuse, 0x8000, RZ, 0xc0, !PT ;  /* 0x0000800018ff7812 */ /* 0x040fe4000786c0ff */
[----:B0-----:R-:W-:Y:S02]  /*3b00*/  P2R R97, PR, RZ, 0x20 ;  /* 0x00000020ff617803 */ /* 0x001fe40000000000 */
[C---:B------:R-:W-:Y:S02]  /*3b10*/  LOP3.LUT P5, RZ, R24.reuse, 0x8000000, RZ, 0xc0, !PT ;  /* 0x0800000018ff7812 */ /* 0x040fe400078ac0ff */
[----:B------:R-:W-:Y:S02]  /*3b20*/  P2R R239, PR, RZ, 0x8 ;  /* 0x00000008ffef7803 */ /* 0x000fe40000000000 */
[----:B------:R-:W-:-:S04]  /*3b30*/  LOP3.LUT P3, RZ, R24, 0x10000, RZ, 0xc0, !PT ;  /* 0x0001000018ff7812 */ /* 0x000fc8000786c0ff */
[----:B------:R-:W-:Y:S02]  /*3b40*/  P2R R241, PR, RZ, 0x8 ;  /* 0x00000008fff17803 */ /* 0x000fe40000000000 */
[C---:B------:R-:W-:Y:S02]  /*3b50*/  LOP3.LUT P3, RZ, R24.reuse, 0x20000, RZ, 0xc0, !PT ;  /* 0x0002000018ff7812 */ /* 0x040fe4000786c0ff */
[----:B------:R-:W-:Y:S01]  /*3b60*/  @P5 HFMA2 R130, R130.H0_H0, R131.H0_H0, R62.H0_H0 ;  /* 0x2000008382825231 */ /* 0x000fe2000004083e */
[C---:B------:R-:W-:Y:S01]  /*3b70*/  LOP3.LUT P5, RZ, R24.reuse, 0x4000, RZ, 0xc0, !PT ;  /* 0x0000400018ff7812 */ /* 0x040fe200078ac0ff */
[----:B------:R0:W2:Y:S01]  /*3b80*/  @P0 LDG.E.U16.SYS R131, [R138] ;  /* 0x000000008a830381 */ /* 0x0000a200001ee500 */
[----:B------:R-:W-:Y:S02]  /*3b90*/  P2R R242, PR, RZ, 0x8 ;  /* 0x00000008fff27803 */ /* 0x000fe40000000000 */
[----:B------:R-:W-:Y:S02]  /*3ba0*/  ISETP.NE.AND P0, PT, R199, RZ, PT ;  /* 0x000000ffc700720c */ /* 0x000fe40003f05270 */
[----:B------:R-:W-:-:S02]  /*3bb0*/  LOP3.LUT P3, RZ, R24, 0x80000, RZ, 0xc0, !PT ;  /* 0x0008000018ff7812 */ /* 0x000fc4000786c0ff */
[----:B------:R-:W-:Y:S02]  /*3bc0*/  P2R R199, PR, RZ, 0x20 ;  /* 0x00000020ffc77803 */ /* 0x000fe40000000000 */
[C---:B------:R-:W-:Y:S01]  /*3bd0*/  LOP3.LUT P5, RZ, R24.reuse, 0x40000, RZ, 0xc0, !PT ;  /* 0x0004000018ff7812 */ /* 0x040fe200078ac0ff */
[----:B------:R-:W-:Y:S01]  /*3be0*/  @P6 HFMA2 R224, R224.H0_H0, R227.H0_H0, R49.H0_H0 ;  /* 0x200000e3e0e06231 */ /* 0x000fe20000040831 */
[----:B------:R-:W-:Y:S02]  /*3bf0*/  P2R R236, PR, RZ, 0x8 ;  /* 0x00000008ffec7803 */ /* 0x000fe40000000000 */
[C---:B------:R-:W-:Y:S02]  /*3c00*/  LOP3.LUT P3, RZ, R24.reuse, 0x100000, RZ, 0xc0, !PT ;  /* 0x0010000018ff7812 */ /* 0x040fe4000786c0ff */
[----:B------:R-:W-:Y:S02]  /*3c10*/  P2R R227, PR, RZ, 0x20 ;  /* 0x00000020ffe37803 */ /* 0x000fe40000000000 */
[----:B------:R-:W-:-:S02]  /*3c20*/  LOP3.LUT P5, RZ, R24, 0x400000, RZ, 0xc0, !PT ;  /* 0x0040000018ff7812 */ /* 0x000fc400078ac0ff */
[----:B------:R-:W-:Y:S02]  /*3c30*/  P2R R246, PR, RZ, 0x8 ;  /* 0x00000008fff67803 */ /* 0x000fe40000000000 */
[C---:B------:R-:W-:Y:S02]  /*3c40*/  LOP3.LUT P3, RZ, R24.reuse, 0x200000, RZ, 0xc0, !PT ;  /* 0x0020000018ff7812 */ /* 0x040fe4000786c0ff */
[----:B------:R-:W-:Y:S02]  /*3c50*/  P2R R228, PR, RZ, 0x20 ;  /* 0x00000020ffe47803 */ /* 0x000fe40000000000 */
[----:B------:R-:W-:Y:S02]  /*3c60*/  LOP3.LUT P5, RZ, R24, 0x4000000, RZ, 0xc0, !PT ;  /* 0x0400000018ff7812 */ /* 0x000fe400078ac0ff */
[----:B------:R-:W-:Y:S02]  /*3c70*/  P2R R238, PR, RZ, 0x8 ;  /* 0x00000008ffee7803 */ /* 0x000fe40000000000 */
[----:B------:R-:W-:-:S02]  /*3c80*/  ISETP.NE.AND P1, PT, R248, RZ, PT ;  /* 0x000000fff800720c */ /* 0x000fc40003f25270 */
[C---:B------:R-:W-:Y:S02]  /*3c90*/  LOP3.LUT P3, RZ, R24.reuse, 0x40000000, RZ, 0xc0, !PT ;  /* 0x4000000018ff7812 */ /* 0x040fe4000786c0ff */
[----:B------:R-:W-:Y:S02]  /*3ca0*/  P2R R222, PR, RZ, 0x10 ;  /* 0x00000010ffde7803 */ /* 0x000fe40000000000 */
[----:B------:R-:W-:Y:S02]  /*3cb0*/  P2R R229, PR, RZ, 0x20 ;  /* 0x00000020ffe57803 */ /* 0x000fe40000000000 */
[C---:B------:R-:W-:Y:S02]  /*3cc0*/  LOP3.LUT P4, RZ, R24.reuse, 0x100, RZ, 0xc0, !PT ;  /* 0x0000010018ff7812 */ /* 0x040fe4000788c0ff */
[C---:B------:R-:W-:Y:S02]  /*3cd0*/  LOP3.LUT P5, RZ, R24.reuse, 0x80, RZ, 0xc0, !PT ;  /* 0x0000008018ff7812 */ /* 0x040fe400078ac0ff */
[----:B------:R-:W-:-:S02]  /*3ce0*/  LOP3.LUT P6, RZ, R24, 0x40, RZ, 0xc0, !PT ;  /* 0x0000004018ff7812 */ /* 0x000fc400078cc0ff */
[----:B------:R-:W-:Y:S02]  /*3cf0*/  P2R R247, PR, RZ, 0x8 ;  /* 0x00000008fff77803 */ /* 0x000fe40000000000 */
[----:B------:R-:W-:Y:S01]  /*3d00*/  LOP3.LUT P3, RZ, R24, 0x2000000, RZ, 0xc0, !PT ;  /* 0x0200000018ff7812 */ /* 0x000fe2000786c0ff */
[----:B------:R-:W-:Y:S01]  /*3d10*/  @P1 HFMA2 R243, R243.H0_H0, R249.H0_H0, R48.H0_H0 ;  /* 0x200000f9f3f31231 */ /* 0x000fe20000040830 */
[----:B------:R-:W-:Y:S02]  /*3d20*/  ISETP.NE.AND P1, PT, R200, RZ, PT ;  /* 0x000000ffc800720c */ /* 0x000fe40003f25270 */
[----:B------:R1:W2:Y:S04]  /*3d30*/  @P4 LDG.E.U16.SYS R200, [R124] ;  /* 0x000000007cc84381 */ /* 0x0002a800001ee500 */
[----:B------:R1:W2:Y:S04]  /*3d40*/  @P5 LDG.E.U16.SYS R231, [R124] ;  /* 0x000000007ce75381 */ /* 0x0002a800001ee500 */
[----:B------:R-:W-:Y:S01]  /*3d50*/  @P3 HFMA2 R209, R212.H0_H0, R209.H0_H0, R163.H0_H0 ;  /* 0x200000d1d4d13231 */ /* 0x000fe200000408a3 */
[----:B------:R-:W-:Y:S01]  /*3d60*/  ISETP.NE.AND P3, PT, R247, RZ, PT ;  /* 0x000000fff700720c */ /* 0x000fe20003f65270 */
[----:B-1----:R1:W2:Y:S04]  /*3d70*/  @P6 LDG.E.U16.SYS R124, [R124] ;  /* 0x000000007c7c6381 */ /* 0x0022a800001ee500 */
[----:B-1----:R1:W4:Y:S01]  /*3d80*/  @P2 LDG.E.U16.SYS R125, [R148] ;  /* 0x00000000947d2381 */ /* 0x00232200001ee500 */
[----:B------:R-:W-:-:S12]  /*3d90*/  ISETP.NE.AND P2, PT, R211, RZ, PT ;  /* 0x000000ffd300720c */ /* 0x000fd80003f45270 */
[----:B------:R-:W-:Y:S02]  /*3da0*/  @P2 PRMT R71, R204, 0x7610, R71 ;  /* 0x00007610cc472816 */ /* 0x000fe40000000047 */
[----:B------:R0:W3:Y:S01]  /*3db0*/  @P3 LDG.E.U16.SYS R204, [R134] ;  /* 0x0000000086cc3381 */ /* 0x0000e200001ee500 */
[----:B------:R-:W-:-:S12]  /*3dc0*/  ISETP.NE.AND P3, PT, R238, RZ, PT ;  /* 0x000000ffee00720c */ /* 0x000fd80003f65270 */
[----:B------:R0:W2:Y:S01]  /*3dd0*/  @P3 LDG.E.U16.SYS R238, [R152] ;  /* 0x0000000098ee3381 */ /* 0x0000a200001ee500 */
[----:B------:R-:W-:Y:S02]  /*3de0*/  ISETP.NE.AND P3, PT, R246, RZ, PT ;  /* 0x000000fff600720c */ /* 0x000fe40003f65270 */
[----:B------:R-:W-:-:S10]  /*3df0*/  @P1 PRMT R87, R159, 0x7610, R87 ;  /* 0x000076109f571816 */ /* 0x000fd40000000057 */
[----:B------:R0:W2:Y:S01]  /*3e00*/  @P3 LDG.E.U16.SYS R159, [R138] ;  /* 0x000000008a9f3381 */ /* 0x0000a200001ee500 */
[----:B------:R-:W-:-:S12]  /*3e10*/  ISETP.NE.AND P3, PT, R236, RZ, PT ;  /* 0x000000ffec00720c */ /* 0x000fd80003f65270 */
[----:B------:R1:W2:Y:S01]  /*3e20*/  @P3 LDG.E.U16.SYS R236, [R148] ;  /* 0x0000000094ec3381 */ /* 0x0002a200001ee500 */
[----:B------:R-:W-:Y:S02]  /*3e30*/  ISETP.NE.AND P3, PT, R242, RZ, PT ;  /* 0x000000fff200720c */ /* 0x000fe40003f65270 */
[----:B------:R-:W-:-:S10]  /*3e40*/  @P0 PRMT R173, R158, 0x7610, R173 ;  /* 0x000076109ead0816 */ /* 0x000fd400000000ad */
[----:B------:R0:W2:Y:S01]  /*3e50*/  @P3 LDG.E.U16.SYS R158, [R152] ;  /* 0x00000000989e3381 */ /* 0x0000a200001ee500 */
[----:B------:R-:W-:Y:S02]  /*3e60*/  ISETP.NE.AND P3, PT, R241, RZ, PT ;  /* 0x000000fff100720c */ /* 0x000fe40003f65270 */
[----:B------:R-:W-:-:S10]  /*3e70*/  LOP3.LUT R174, R174, 0xf7ffffff, RZ, 0xc0, !PT ;  /* 0xf7ffffffaeae7812 */ /* 0x000fd400078ec0ff */
[----:B------:R0:W2:Y:S01]  /*3e80*/  @P3 LDG.E.U16.SYS R211, [R138] ;  /* 0x000000008ad33381 */ /* 0x0000a200001ee500 */
[----:B------:R-:W-:Y:S02]  /*3e90*/  ISETP.NE.AND P3, PT, R239, RZ, PT ;  /* 0x000000ffef00720c */ /* 0x000fe40003f65270 */
[----:B------:R-:W-:-:S04]  /*3ea0*/  @P0 LOP3.LUT R174, R174, 0x8000000, RZ, 0xfc, !PT ;  /* 0x08000000aeae0812 */ /* 0x000fc800078efcff */
[----:B------:R-:W-:-:S06]  /*3eb0*/  LOP3.LUT R174, R174, 0xefffffff, RZ, 0xc0, !PT ;  /* 0xefffffffaeae7812 */ /* 0x000fcc00078ec0ff */
[----:B------:R1:W2:Y:S01]  /*3ec0*/  @P3 LDG.E.U16.SYS R239, [R148] ;  /* 0x0000000094ef3381 */ /* 0x0002a200001ee500 */
[----:B------:R-:W-:Y:S02]  /*3ed0*/  ISETP.NE.AND P3, PT, R234, RZ, PT ;  /* 0x000000ffea00720c */ /* 0x000fe40003f65270 */
[----:B------:R-:W-:-:S04]  /*3ee0*/  @P1 LOP3.LUT R174, R174, 0x10000000, RZ, 0xfc, !PT ;  /* 0x10000000aeae1812 */ /* 0x000fc800078efcff */
[----:B------:R-:W-:Y:S02]  /*3ef0*/  LOP3.LUT R174, R174, 0xdfffffff, RZ, 0xc0, !PT ;  /* 0xdfffffffaeae7812 */ /* 0x000fe400078ec0ff */
[----:B------:R-:W-:Y:S02]  /*3f00*/  P2R R232, PR, RZ, 0x10 ;  /* 0x00000010ffe87803 */ /* 0x000fe40000000000 */
[----:B------:R-:W-:Y:S02]  /*3f10*/  @P2 LOP3.LUT R174, R174, 0x20000000, RZ, 0xfc, !PT ;  /* 0x20000000aeae2812 */ /* 0x000fe400078efcff */
[----:B------:R0:W2:Y:S01]  /*3f20*/  @P3 LDG.E.U16.SYS R234, [R152] ;  /* 0x0000000098ea3381 */ /* 0x0000a200001ee500 */
[----:B------:R-:W-:Y:S02]  /*3f30*/  ISETP.NE.AND P3, PT, R240, RZ, PT ;  /* 0x000000fff000720c */ /* 0x000fe40003f65270 */
[C---:B------:R-:W-:Y:S02]  /*3f40*/  LOP3.LUT P2, RZ, R24.reuse, 0x20, RZ, 0xc0, !PT ;  /* 0x0000002018ff7812 */ /* 0x040fe4000784c0ff */
[----:B------:R-:W-:-:S02]  /*3f50*/  LOP3.LUT P4, RZ, R24, 0x1000, RZ, 0xc0, !PT ;  /* 0x0000100018ff7812 */ /* 0x000fc4000788c0ff */
[----:B------:R-:W-:-:S06]  /*3f60*/  LOP3.LUT P1, RZ, R24, 0x10, RZ, 0xc0, !PT ;  /* 0x0000001018ff7812 */ /* 0x000fcc000782c0ff */
[----:B------:R0:W2:Y:S04]  /*3f70*/  @P3 LDG.E.U16.SYS R212, [R152] ;  /* 0x0000000098d43381 */ /* 0x0000a800001ee500 */
[----:B0-----:R0:W2:Y:S04]  /*3f80*/  @P2 LDG.E.U16.SYS R152, [R152] ;  /* 0x0000000098982381 */ /* 0x0010a800001ee500 */
[----:B0-----:R0:W2:Y:S01]  /*3f90*/  @P4 LDG.E.U16.SYS R153, [R138] ;  /* 0x000000008a994381 */ /* 0x0010a200001ee500 */
[----:B------:R-:W-:-:S12]  /*3fa0*/  ISETP.NE.AND P4, PT, R232, RZ, PT ;  /* 0x000000ffe800720c */ /* 0x000fd80003f85270 */
[----:B------:R0:W2:Y:S04]  /*3fb0*/  @P4 LDG.E.U16.SYS R232, [R138] ;  /* 0x000000008ae84381 */ /* 0x0000a800001ee500 */
[----:B0-----:R0:W2:Y:S04]  /*3fc0*/  @P1 LDG.E.U16.SYS R138, [R138] ;  /* 0x000000008a8a1381 */ /* 0x0010a800001ee500 */
[----:B0-----:R1:W2:Y:S01]  /*3fd0*/  @P5 LDG.E.U16.SYS R139, [R148] ;  /* 0x00000000948b5381 */ /* 0x0012a200001ee500 */
[----:B------:R-:W-:-:S12]  /*3fe0*/  ISETP.NE.AND P5, PT, R229, RZ, PT ;  /* 0x000000ffe500720c */ /* 0x000fd80003fa5270 */
[----:B------:R0:W2:Y:S01]  /*3ff0*/  @P5 LDG.E.U16.SYS R229, [R134] ;  /* 0x0000000086e55381 */ /* 0x0000a200001ee500 */
[----:B------:R-:W-:Y:S02]  /*4000*/  ISETP.NE.AND P5, PT, R228, RZ, PT ;  /* 0x000000ffe400720c */ /* 0x000fe40003fa5270 */
[----:B------:R-:W-:Y:S02]  /*4010*/  ISETP.NE.AND P4, PT, R222, RZ, PT ;  /* 0x000000ffde00720c */ /* 0x000fe40003f85270 */
[----:B------:R-:W-:-:S08]  /*4020*/  LOP3.LUT P0, RZ, R24, 0x8, RZ, 0xc0, !PT ;  /* 0x0000000818ff7812 */ /* 0x000fd0000780c0ff */
[----:B------:R0:W5:Y:S01]  /*4030*/  @P5 LDG.E.U16.SYS R228, [R134] ;  /* 0x0000000086e45381 */ /* 0x00016200001ee500 */
[----:B------:R-:W-:-:S03]  /*4040*/  ISETP.NE.AND P5, PT, R227, RZ, PT ;  /* 0x000000ffe300720c */ /* 0x000fc60003fa5270 */
[----:B------:R1:W2:Y:S04]  /*4050*/  @P4 LDG.E.U16.SYS R222, [R148] ;  /* 0x0000000094de4381 */ /* 0x0002a800001ee500 */
[----:B------:R0:W2:Y:S04]  /*4060*/  @P1 LDG.E.U16.SYS R227, [R160] ;  /* 0x00000000a0e31381 */ /* 0x0000a800001ee500 */
[----:B-1----:R1:W2:Y:S04]  /*4070*/  @P0 LDG.E.U16.SYS R148, [R148] ;  /* 0x0000000094940381 */ /* 0x0022a800001ee500 */
[----:B-1----:R0:W2:Y:S01]  /*4080*/  @P5 LDG.E.U16.SYS R149, [R134] ;  /* 0x0000000086955381 */ /* 0x0020a200001ee500 */
[----:B------:R-:W-:-:S12]  /*4090*/  ISETP.NE.AND P5, PT, R199, RZ, PT ;  /* 0x000000ffc700720c */ /* 0x000fd80003fa5270 */
[----:B------:R0:W2:Y:S01]  /*40a0*/  @P5 LDG.E.U16.SYS R199, [R134] ;  /* 0x0000000086c75381 */ /* 0x0000a200001ee500 */
[----:B------:R-:W-:-:S12]  /*40b0*/  ISETP.NE.AND P5, PT, R97, RZ, PT ;  /* 0x000000ff6100720c */ /* 0x000fd80003fa5270 */
[----:B------:R0:W3:Y:S01]  /*40c0*/  @P5 LDG.E.U16.SYS R97, [R134] ;  /* 0x0000000086615381 */ /* 0x0000e200001ee500 */
[----:B------:R-:W-:-:S03]  /*40d0*/  ISETP.NE.AND P5, PT, R208, RZ, PT ;  /* 0x000000ffd000720c */ /* 0x000fc60003fa5270 */
[----:B------:R0:W3:Y:S01]  /*40e0*/  @P6 LDG.E.U16.SYS R208, [R134] ;  /* 0x0000000086d06381 */ /* 0x0000e200001ee500 */
[----:B------:R-:W-:Y:S02]  /*40f0*/  ISETP.NE.AND P6, PT, R198, RZ, PT ;  /* 0x000000ffc600720c */ /* 0x000fe40003fc5270 */
[C---:B------:R-:W-:Y:S02]  /*4100*/  LOP3.LUT P4, RZ, R174.reuse, 0x200000, RZ, 0xc0, !PT ;  /* 0x00200000aeff7812 */ /* 0x040fe4000788c0ff */
[----:B------:R-:W-:-:S08]  /*4110*/  LOP3.LUT R174, R174, 0x7fffffff, RZ, 0xc0, !PT ;  /* 0x7fffffffaeae7812 */ /* 0x000fd000078ec0ff */
[----:B------:R0:W3:Y:S01]  /*4120*/  @P6 LDG.E.U16.SYS R198, [R134] ;  /* 0x0000000086c66381 */ /* 0x0000e200001ee500 */
[----:B------:R-:W-:-:S03]  /*4130*/  @P2 LOP3.LUT R174, R174, 0x80000000, RZ, 0xfc, !PT ;  /* 0x80000000aeae2812 */ /* 0x000fc600078efcff */
[----:B0-----:R0:W3:Y:S04]  /*4140*/  @P2 LDG.E.U16.SYS R135, [R160] ;  /* 0x00000000a0872381 */ /* 0x0010e800001ee500 */
[----:B------:R0:W3:Y:S04]  /*4150*/  @P0 LDG.E.U16.SYS R134, [R160] ;  /* 0x00000000a0860381 */ /* 0x0000e800001ee500 */
[----:B0-----:R0:W3:Y:S01]  /*4160*/  @P6 LDG.E.U16.SYS R160, [R160] ;  /* 0x00000000a0a06381 */ /* 0x0010e200001ee500 */
[C---:B------:R-:W-:Y:S02]  /*4170*/  LOP3.LUT P2, RZ, R174.reuse, 0x800000, RZ, 0xc0, !PT ;  /* 0x00800000aeff7812 */ /* 0x040fe4000784c0ff */
[----:B------:R-:W-:-:S04]  /*4180*/  LOP3.LUT R174, R174, 0xbfffffff, RZ, 0xc0, !PT ;  /* 0xbfffffffaeae7812 */ /* 0x000fc800078ec0ff */
[----:B------:R-:W-:Y:S02]  /*4190*/  @P1 LOP3.LUT R174, R174, 0x40000000, RZ, 0xfc, !PT ;  /* 0x40000000aeae1812 */ /* 0x000fe400078efcff */
[----:B------:R-:W-:-:S12]  /*41a0*/  LOP3.LUT P1, RZ, R24, 0x1, RZ, 0xc0, !PT ;  /* 0x0000000118ff7812 */ /* 0x000fd8000782c0ff */
[----:B------:R-:W-:Y:S02]  /*41b0*/  @P1 PRMT R86, R128, 0x7610, R86 ;  /* 0x0000761080561816 */ /* 0x000fe40000000056 */
[----:B------:R-:W-:-:S04]  /*41c0*/  LOP3.LUT P1, RZ, R24, 0x1000000, RZ, 0xc0, !PT ;  /* 0x0100000018ff7812 */ /* 0x000fc8000782c0ff */
[----:B------:R-:W-:Y:S02]  /*41d0*/  P2R R128, PR, RZ, 0x2 ;  /* 0x00000002ff807803 */ /* 0x000fe40000000000 */
        /* <DEDUP_REMOVED lines=12> */
[----:B------:R-:W-:Y:S02]  /*42a0*/  LOP3.LUT P1, RZ, R174, 0x20, RZ, 0xc0, !PT ;  /* 0x00000020aeff7812 */ /* 0x000fe4000782c0ff */
[----:B------:R-:W-:Y:S02]  /*42b0*/  LOP3.LUT R196, R196, 0xfffffffe, RZ, 0xc0, !PT ;  /* 0xfffffffec4c47812 */ /* 0x000fe400078ec0ff */
[----:B------:R-:W-:Y:S02]  /*42c0*/  P2R R250, PR, RZ, 0x2 ;  /* 0x00000002fffa7803 */ /* 0x000fe40000000000 */
[----:B------:R-:W-:Y:S02]  /*42d0*/  LOP3.LUT P1, RZ, R174, 0x4000, RZ, 0xc0, !PT ;  /* 0x00004000aeff7812 */ /* 0x000fe4000782c0ff */
[----:B------:R-:W-:-:S02]  /*42e0*/  LOP3.LUT P3, RZ, R24, 0x2, RZ, 0xc0, !PT ;  /* 0x0000000218ff7812 */ /* 0x000fc4000786c0ff */
[----:B------:R-:W-:Y:S02]  /*42f0*/  P2R R251, PR, RZ, 0x2 ;  /* 0x00000002fffb7803 */ /* 0x000fe40000000000 */
[----:B------:R-:W-:Y:S02]  /*4300*/  @P0 LOP3.LUT R196, R196, 0x1, RZ, 0xfc, !PT ;  /* 0x00000001c4c40812 */ /* 0x000fe400078efcff */
[----:B------:R-:W-:Y:S02]  /*4310*/  LOP3.LUT P1, RZ, R174, 0x80, RZ, 0xc0, !PT ;  /* 0x00000080aeff7812 */ /* 0x000fe4000782c0ff */
[----:B------:R-:W-:Y:S02]  /*4320*/  LOP3.LUT R196, R196, 0xfffffffd, RZ, 0xc0, !PT ;  /* 0xfffffffdc4c47812 */ /* 0x000fe400078ec0ff */
[----:B------:R-:W-:Y:S02]  /*4330*/  P2R R252, PR, RZ, 0x2 ;  /* 0x00000002fffc7803 */ /* 0x000fe40000000000 */
[----:B------:R-:W-:-:S02]  /*4340*/  LOP3.LUT P1, RZ, R174, 0x100, RZ, 0xc0, !PT ;  /* 0x00000100aeff7812 */ /* 0x000fc4000782c0ff */
[----:B------:R-:W-:Y:S02]  /*4350*/  @P6 LOP3.LUT R196, R196, 0x2, RZ, 0xfc, !PT ;  /* 0x00000002c4c46812 */ /* 0x000fe400078efcff */
[----:B------:R-:W-:Y:S02]  /*4360*/  @P3 PRMT R172, R147, 0x7610, R172 ;  /* 0x0000761093ac3816 */ /* 0x000fe400000000ac */
[----:B------:R-:W-:Y:S02]  /*4370*/  LOP3.LUT P3, RZ, R196, 0x8, RZ, 0xc0, !PT ;  /* 0x00000008c4ff7812 */ /* 0x000fe4000786c0ff */
[----:B------:R-:W-:-:S04]  /*4380*/  LOP3.LUT P6, RZ, R174, 0x2000000, RZ, 0xc0, !PT ;  /* 0x02000000aeff7812 */ /* 0x000fc800078cc0ff */
[----:B------:R-:W-:Y:S02]  /*4390*/  @P1 PRMT R81, R207, 0x7610, R81 ;  /* 0x00007610cf511816 */ /* 0x000fe40000000051 */
[----:B------:R-:W-:Y:S02]  /*43a0*/  ISETP.NE.AND P1, PT, R252, RZ, PT ;  /* 0x000000fffc00720c */ /* 0x000fe40003f25270 */
[----:B------:R-:W-:Y:S02]  /*43b0*/  P2R R147, PR, RZ, 0x8 ;  /* 0x00000008ff937803 */ /* 0x000fe40000000000 */
[----:B------:R-:W-:Y:S02]  /*43c0*/  @P3 PRMT R70, R206, 0x7610, R70 ;  /* 0x00007610ce463816 */ /* 0x000fe40000000046 */
[----:B------:R-:W-:Y:S02]  /*43d0*/  LOP3.LUT P3, RZ, R174, 0x200, RZ, 0xc0, !PT ;  /* 0x00000200aeff7812 */ /* 0x000fe4000786c0ff */
[----:B------:R-:W-:-:S02]  /*43e0*/  @P6 PRMT R171, R129, 0x7610, R171 ;  /* 0x0000761081ab6816 */ /* 0x000fc400000000ab */
[----:B------:R-:W-:Y:S02]  /*43f0*/  P2R R129, PR, RZ, 0x8 ;  /* 0x00000008ff817803 */ /* 0x000fe40000000000 */
[C---:B------:R-:W-:Y:S02]  /*4400*/  LOP3.LUT P3, RZ, R174.reuse, 0x800, RZ, 0xc0, !PT ;  /* 0x00000800aeff7812 */ /* 0x040fe4000786c0ff */
[----:B------:R-:W-:Y:S02]  /*4410*/  @P1 PRMT R65, R137, 0x7610, R65 ;  /* 0x0000761089411816 */ /* 0x000fe40000000041 */
[----:B------:R-:W-:Y:S02]  /*4420*/  LOP3.LUT P0, RZ, R174, 0x1000000, RZ, 0xc0, !PT ;  /* 0x01000000aeff7812 */ /* 0x000fe4000780c0ff */
[----:B------:R-:W-:Y:S02]  /*4430*/  ISETP.NE.AND P1, PT, R251, RZ, PT ;  /* 0x000000fffb00720c */ /* 0x000fe40003f25270 */
[----:B------:R-:W-:-:S02]  /*4440*/  @P2 PRMT R69, R142, 0x7610, R69 ;  /* 0x000076108e452816 */ /* 0x000fc40000000045 */
[----:B------:R-:W-:Y:S02]  /*4450*/  P2R R142, PR, RZ, 0x8 ;  /* 0x00000008ff8e7803 */ /* 0x000fe40000000000 */
[C---:B------:R-:W-:Y:S02]  /*4460*/  LOP3.LUT P3, RZ, R174.reuse, 0x1000, RZ, 0xc0, !PT ;  /* 0x00001000aeff7812 */ /* 0x040fe4000786c0ff */
[----:B------:R-:W-:Y:S02]  /*4470*/  @P4 PRMT R170, R143, 0x7610, R170 ;  /* 0x000076108faa4816 */ /* 0x000fe400000000aa */
[----:B------:R-:W-:Y:S02]  /*4480*/  P2R R143, PR, RZ, 0x8 ;  /* 0x00000008ff8f7803 */ /* 0x000fe40000000000 */
[----:B------:R-:W-:Y:S02]  /*4490*/  LOP3.LUT P3, RZ, R174, 0x2000, RZ, 0xc0, !PT ;  /* 0x00002000aeff7812 */ /* 0x000fe4000786c0ff */
[----:B------:R-:W-:-:S02]  /*44a0*/  @P0 PRMT R85, R146, 0x7610, R85 ;  /* 0x0000761092550816 */ /* 0x000fc40000000055 */
[----:B------:R-:W-:Y:S02]  /*44b0*/  @P1 PRMT R51, R136, 0x7610, R51 ;  /* 0x0000761088331816 */ /* 0x000fe40000000033 */
[----:B------:R-:W-:Y:S02]  /*44c0*/  P2R R146, PR, RZ, 0x8 ;  /* 0x00000008ff927803 */ /* 0x000fe40000000000 */
[----:B------:R-:W-:Y:S02]  /*44d0*/  ISETP.NE.AND P1, PT, R250, RZ, PT ;  /* 0x000000fffa00720c */ /* 0x000fe40003f25270 */
[----:B------:R-:W-:-:S04]  /*44e0*/  LOP3.LUT P3, RZ, R174, 0x400000, RZ, 0xc0, !PT ;  /* 0x00400000aeff7812 */ /* 0x000fc8000786c0ff */
[----:B0-----:R-:W-:Y:S02]  /*44f0*/  P2R R161, PR, RZ, 0x8 ;  /* 0x00000008ffa17803 */ /* 0x001fe40000000000 */
[----:B------:R-:W-:-:S04]  /*4500*/  LOP3.LUT P3, RZ, R174, 0x8000, RZ, 0xc0, !PT ;  /* 0x00008000aeff7812 */ /* 0x000fc8000786c0ff */
[----:B------:R-:W-:Y:S02]  /*4510*/  P2R R206, PR, RZ, 0x8 ;  /* 0x00000008ffce7803 */ /* 0x000fe40000000000 */
[C---:B------:R-:W-:Y:S02]  /*4520*/  LOP3.LUT P3, RZ, R174.reuse, 0x10000, RZ, 0xc0, !PT ;  /* 0x00010000aeff7812 */ /* 0x040fe4000786c0ff */
[----:B------:R-:W-:Y:S02]  /*4530*/  @P1 PRMT R166, R237, 0x7610, R166 ;  /* 0x00007610eda61816 */ /* 0x000fe400000000a6 */
[----:B------:R-:W-:Y:S02]  /*4540*/  ISETP.NE.AND P1, PT, R249, RZ, PT ;  /* 0x000000fff900720c */ /* 0x000fe40003f25270 */
[----:B------:R-:W-:Y:S02]  /*4550*/  P2R R240, PR, RZ, 0x8 ;  /* 0x00000008fff07803 */ /* 0x000fe40000000000 */
[----:B------:R-:W-:-:S08]  /*4560*/  LOP3.LUT P3, RZ, R174, 0x20000, RZ, 0xc0, !PT ;  /* 0x00020000aeff7812 */ /* 0x000fd0000786c0ff */
[----:B------:R-:W-:Y:S02]  /*4570*/  @P1 PRMT R80, R235, 0x7610, R80 ;  /* 0x00007610eb501816 */ /* 0x000fe40000000050 */
[----:B------:R-:W-:Y:S02]  /*4580*/  ISETP.NE.AND P1, PT, R248, RZ, PT ;  /* 0x000000fff800720c */ /* 0x000fe40003f25270 */
[----:B------:R-:W-:Y:S02]  /*4590*/  @P3 PRMT R169, R141, 0x7610, R169 ;  /* 0x000076108da93816 */ /* 0x000fe400000000a9 */
[----:B------:R-:W-:-:S08]  /*45a0*/  ISETP.NE.AND P3, PT, R240, RZ, PT ;  /* 0x000000fff000720c */ /* 0x000fd00003f65270 */
        /* <DEDUP_REMOVED lines=11> */
[----:B------:R-:W-:Y:S02]  /*4660*/  ISETP.NE.AND P3, PT, R146, RZ, PT ;  /* 0x000000ff9200720c */ /* 0x000fe40003f65270 */
[----:B------:R-:W-:-:S06]  /*4670*/  LOP3.LUT P4, RZ, R174, 0x80000, RZ, 0xc0, !PT ;  /* 0x00080000aeff7812 */ /* 0x000fcc000788c0ff */
[----:B------:R-:W-:Y:S02]  /*4680*/  @P1 PRMT R79, R226, 0x7610, R79 ;  /* 0x00007610e24f1816 */ /* 0x000fe4000000004f */
[----:B------:R-:W-:Y:S02]  /*4690*/  ISETP.NE.AND P1, PT, R241, RZ, PT ;  /* 0x000000fff100720c */ /* 0x000fe40003f25270 */
[----:B------:R-:W-:Y:S02]  /*46a0*/  @P3 PRMT R168, R133, 0x7610, R168 ;  /* 0x0000761085a83816 */ /* 0x000fe400000000a8 */
[----:B------:R-:W-:Y:S02]  /*46b0*/  ISETP.NE.AND P3, PT, R143, RZ, PT ;  /* 0x000000ff8f00720c */ /* 0x000fe40003f65270 */
[----:B------:R-:W-:Y:S02]  /*46c0*/  LOP3.LUT P6, RZ, R24, 0x20000000, RZ, 0xc0, !PT ;  /* 0x2000000018ff7812 */ /* 0x000fe400078cc0ff */
[----:B------:R-:W-:-:S04]  /*46d0*/  LOP3.LUT P2, RZ, R174, 0x100000, RZ, 0xc0, !PT ;  /* 0x00100000aeff7812 */ /* 0x000fc8000784c0ff */
[----:B------:R-:W-:Y:S02]  /*46e0*/  @P1 PRMT R63, R217, 0x7610, R63 ;  /* 0x00007610d93f1816 */ /* 0x000fe4000000003f */
[----:B------:R-:W-:Y:S02]  /*46f0*/  ISETP.NE.AND P1, PT, R128, RZ, PT ;  /* 0x000000ff8000720c */ /* 0x000fe40003f25270 */
[----:B------:R-:W-:Y:S02]  /*4700*/  @P4 PRMT R68, R205, 0x7610, R68 ;  /* 0x00007610cd444816 */ /* 0x000fe40000000044 */
[----:B------:R-:W-:Y:S02]  /*4710*/  @P3 PRMT R82, R145, 0x7610, R82 ;  /* 0x0000761091523816 */ /* 0x000fe40000000052 */
[----:B------:R-:W-:Y:S02]  /*4720*/  LOP3.LUT P4, RZ, R196, 0x4, RZ, 0xc0, !PT ;  /* 0x00000004c4ff7812 */ /* 0x000fe4000788c0ff */
[----:B------:R-:W-:-:S02]  /*4730*/  ISETP.NE.AND P3, PT, R142, RZ, PT ;  /* 0x000000ff8e00720c */ /* 0x000fc40003f65270 */
[----:B------:R-:W-:Y:S02]  /*4740*/  @P6 PRMT R164, R244, 0x7610, R164 ;  /* 0x00007610f4a46816 */ /* 0x000fe400000000a4 */
[C---:B------:R-:W-:Y:S02]  /*4750*/  LOP3.LUT P6, RZ, R24.reuse, 0x80, RZ, 0xc0, !PT ;  /* 0x0000008018ff7812 */ /* 0x040fe400078cc0ff */
[C---:B------:R-:W-:Y:S01]  /*4760*/  LOP3.LUT P0, RZ, R24.reuse, 0x10000000, RZ, 0xc0, !PT ;  /* 0x1000000018ff7812 */ /* 0x040fe2000780c0ff */
[----:B--2---:R-:W-:Y:S01]  /*4770*/  @P1 HFMA2 R131, R131.H0_H0, R155.H0_H0, R77.H0_H0 ;  /* 0x2000009b83831231 */ /* 0x004fe2000004084d */
[----:B------:R-:W-:Y:S02]  /*4780*/  P2R R128, PR, RZ, 0x40 ;  /* 0x00000040ff807803 */ /* 0x000fe40000000000 */
[----:B------:R-:W-:Y:S02]  /*4790*/  LOP3.LUT P6, RZ, R24, 0x2000, RZ, 0xc0, !PT ;  /* 0x0000200018ff7812 */ /* 0x000fe400078cc0ff */
[----:B------:R-:W-:-:S02]  /*47a0*/  @P2 PRMT R84, R202, 0x7610, R84 ;  /* 0x00007610ca542816 */ /* 0x000fc40000000054 */
[----:B------:R-:W-:Y:S02]  /*47b0*/  @P4 PRMT R55, R203, 0x7610, R55 ;  /* 0x00007610cb374816 */ /* 0x000fe40000000037 */
[----:B------:R-:W-:Y:S02]  /*47c0*/  P2R R202, PR, RZ, 0x10 ;  /* 0x00000010ffca7803 */ /* 0x000fe40000000000 */
[----:B------:R-:W-:Y:S02]  /*47d0*/  @P3 PRMT R66, R132, 0x7610, R66 ;  /* 0x0000761084423816 */ /* 0x000fe40000000042 */
[----:B------:R-:W-:Y:S02]  /*47e0*/  LOP3.LUT P4, RZ, R174, 0x40000, RZ, 0xc0, !PT ;  /* 0x00040000aeff7812 */ /* 0x000fe4000788c0ff */
[----:B------:R-:W-:Y:S02]  /*47f0*/  ISETP.NE.AND P3, PT, R129, RZ, PT ;  /* 0x000000ff8100720c */ /* 0x000fe40003f65270 */
[----:B------:R-:W-:-:S02]  /*4800*/  P2R R132, PR, RZ, 0x40 ;  /* 0x00000040ff847803 */ /* 0x000fc40000000000 */
[C---:B------:R-:W-:Y:S02]  /*4810*/  LOP3.LUT P6, RZ, R24.reuse, 0x80000, RZ, 0xc0, !PT ;  /* 0x0008000018ff7812 */ /* 0x040fe400078cc0ff */
[----:B------:R-:W-:Y:S02]  /*4820*/  @P0 PRMT R78, R245, 0x7610, R78 ;  /* 0x00007610f54e0816 */ /* 0x000fe4000000004e */
[----:B------:R-:W-:Y:S02]  /*4830*/  @P1 PRMT R77, R131, 0x7610, R77 ;  /* 0x00007610834d1816 */ /* 0x000fe4000000004d */
[C---:B------:R-:W-:Y:S02]  /*4840*/  LOP3.LUT P0, RZ, R24.reuse, 0x4000000, RZ, 0xc0, !PT ;  /* 0x0400000018ff7812 */ /* 0x040fe4000780c0ff */
[----:B------:R-:W-:Y:S02]  /*4850*/  LOP3.LUT P1, RZ, R24, 0x40000, RZ, 0xc0, !PT ;  /* 0x0004000018ff7812 */ /* 0x000fe4000782c0ff */
[----:B------:R-:W-:-:S02]  /*4860*/  P2R R129, PR, RZ, 0x1 ;  /* 0x00000001ff817803 */ /* 0x000fc40000000000 */
[----:B------:R-:W-:Y:S02]  /*4870*/  P2R R131, PR, RZ, 0x2 ;  /* 0x00000002ff837803 */ /* 0x000fe40000000000 */
[C---:B------:R-:W-:Y:S02]  /*4880*/  LOP3.LUT P0, RZ, R24.reuse, 0x8000, RZ, 0xc0, !PT ;  /* 0x0000800018ff7812 */ /* 0x040fe4000780c0ff */
[----:B------:R-:W-:Y:S02]  /*4890*/  LOP3.LUT P1, RZ, R24, 0x100, RZ, 0xc0, !PT ;  /* 0x0000010018ff7812 */ /* 0x000fe4000782c0ff */
[----:B------:R-:W-:Y:S01]  /*48a0*/  @P5 PRMT R54, R140, 0x7610, R54 ;  /* 0x000076108c365816 */ /* 0x000fe20000000036 */
[----:B------:R-:W-:Y:S01]  /*48b0*/  @P6 HFMA2 R216, R236.H0_H0, R216.H0_H0, R60.H0_H0 ;  /* 0x200000d8ecd86231 */ /* 0x000fe2000004083c */
[----:B------:R-:W-:Y:S02]  /*48c0*/  P2R R140, PR, RZ, 0x20 ;  /* 0x00000020ff8c7803 */ /* 0x000fe40000000000 */
[----:B------:R-:W-:-:S02]  /*48d0*/  @P4 PRMT R52, R213, 0x7610, R52 ;  /* 0x00007610d5344816 */ /* 0x000fc40000000034 */
[----:B------:R-:W-:Y:S02]  /*48e0*/  @P3 PRMT R167, R210, 0x7610, R167 ;  /* 0x00007610d2a73816 */ /* 0x000fe400000000a7 */
[C---:B------:R-:W-:Y:S02]  /*48f0*/  LOP3.LUT P5, RZ, R174.reuse, 0x40, RZ, 0xc0, !PT ;  /* 0x00000040aeff7812 */ /* 0x040fe400078ac0ff */
[----:B------:R-:W-:Y:S02]  /*4900*/  LOP3.LUT P4, RZ, R174, 0x4, RZ, 0xc0, !PT ;  /* 0x00000004aeff7812 */ /* 0x000fe4000788c0ff */
[----:B------:R-:W-:Y:S02]  /*4910*/  LOP3.LUT P3, RZ, R24, 0x2000000, RZ, 0xc0, !PT ;  /* 0x0200000018ff7812 */ /* 0x000fe4000786c0ff */
[----:B------:R-:W-:Y:S02]  /*4920*/  P2R R133, PR, RZ, 0x1 ;  /* 0x00000001ff857803 */ /* 0x000fe40000000000 */
[----:B------:R-:W-:-:S02]  /*4930*/  P2R R142, PR, RZ, 0x2 ;  /* 0x00000002ff8e7803 */ /* 0x000fc40000000000 */
[C---:B------:R-:W-:Y:S02]  /*4940*/  LOP3.LUT P0, RZ, R24.reuse, 0x800000, RZ, 0xc0, !PT ;  /* 0x0080000018ff7812 */ /* 0x040fe4000780c0ff */
[C---:B------:R-:W-:Y:S02]  /*4950*/  LOP3.LUT P1, RZ, R24.reuse, 0x20000, RZ, 0xc0, !PT ;  /* 0x0002000018ff7812 */ /* 0x040fe4000782c0ff */
[----:B------:R-:W-:Y:S02]  /*4960*/  LOP3.LUT P2, RZ, R24, 0x8000000, RZ, 0xc0, !PT ;  /* 0x0800000018ff7812 */ /* 0x000fe4000784c0ff */
[----:B------:R-:W-:Y:S02]  /*4970*/  @P6 PRMT R60, R216, 0x7610, R60 ;  /* 0x00007610d83c6816 */ /* 0x000fe4000000003c */
[----:B------:R-:W-:Y:S02]  /*4980*/  ISETP.NE.AND P6, PT, R132, RZ, PT ;  /* 0x000000ff8400720c */ /* 0x000fe40003fc5270 */
[----:B------:R-:W-:-:S02]  /*4990*/  @P5 PRMT R49, R224, 0x7610, R49 ;  /* 0x00007610e0315816 */ /* 0x000fc40000000031 */
[----:B------:R-:W-:Y:S02]  /*49a0*/  @P4 PRMT R48, R243, 0x7610, R48 ;  /* 0x00007610f3304816 */ /* 0x000fe40000000030 */
[----:B------:R-:W-:Y:S01]  /*49b0*/  @P3 PRMT R163, R209, 0x7610, R163 ;  /* 0x00007610d1a33816 */ /* 0x000fe200000000a3 */
[----:B----4-:R-:W-:Y:S01]  /*49c0*/  @P0 HFMA2 R125, R125.H0_H0, R151.H0_H0, R61.H0_H0 ;  /* 0x200000977d7d0231 */ /* 0x010fe2000004083d */
[C---:B------:R-:W-:Y:S01]  /*49d0*/  LOP3.LUT P5, RZ, R24.reuse, 0x4000, RZ, 0xc0, !PT ;  /* 0x0000400018ff7812 */ /* 0x040fe200078ac0ff */
[----:B------:R-:W-:Y:S01]  /*49e0*/  @P1 HFMA2 R158, R158.H0_H0, R220.H0_H0, R91.H0_H0 ;  /* 0x200000dc9e9e1231 */ /* 0x000fe2000004085b */
[C---:B------:R-:W-:Y:S02]  /*49f0*/  LOP3.LUT P4, RZ, R24.reuse, 0x400, RZ, 0xc0, !PT ;  /* 0x0000040018ff7812 */ /* 0x040fe4000788c0ff */
[----:B------:R-:W-:Y:S02]  /*4a00*/  LOP3.LUT P3, RZ, R24, 0x40, RZ, 0xc0, !PT ;  /* 0x0000004018ff7812 */ /* 0x000fe4000786c0ff */
[----:B------:R-:W-:-:S02]  /*4a10*/  @P2 PRMT R62, R130, 0x7610, R62 ;  /* 0x00007610823e2816 */ /* 0x000fc4000000003e */
[----:B------:R-:W-:Y:S02]  /*4a20*/  P2R R136, PR, RZ, 0x20 ;  /* 0x00000020ff887803 */ /* 0x000fe40000000000 */
[----:B------:R-:W-:Y:S02]  /*4a30*/  P2R R137, PR, RZ, 0x10 ;  /* 0x00000010ff897803 */ /* 0x000fe40000000000 */
[----:B------:R-:W-:Y:S02]  /*4a40*/  P2R R141, PR, RZ, 0x8 ;  /* 0x00000008ff8d7803 */ /* 0x000fe40000000000 */
[C---:B------:R-:W-:Y:S02]  /*4a50*/  LOP3.LUT P2, RZ, R24.reuse, 0x400000, RZ, 0xc0, !PT ;  /* 0x0040000018ff7812 */ /* 0x040fe4000784c0ff */
[C---:B------:R-:W-:Y:S02]  /*4a60*/  LOP3.LUT P5, RZ, R24.reuse, 0x200, RZ, 0xc0, !PT ;  /* 0x0000020018ff7812 */ /* 0x040fe400078ac0ff */
[----:B------:R-:W-:-:S02]  /*4a70*/  LOP3.LUT P4, RZ, R24, 0x800, RZ, 0xc0, !PT ;  /* 0x0000080018ff7812 */ /* 0x000fc4000788c0ff */
[----:B------:R-:W-:Y:S01]  /*4a80*/  LOP3.LUT P3, RZ, R24, 0x1000, RZ, 0xc0, !PT ;  /* 0x0000100018ff7812 */ /* 0x000fe2000786c0ff */
[----:B------:R-:W-:Y:S01]  /*4a90*/  @P6 HFMA2 R127, R234.H0_H0, R127.H0_H0, R90.H0_H0 ;  /* 0x2000007fea7f6231 */ /* 0x000fe2000004085a */
[----:B------:R-:W-:Y:S02]  /*4aa0*/  P2R R130, PR, RZ, 0x4 ;  /* 0x00000004ff827803 */ /* 0x000fe40000000000 */
[----:B------:R-:W-:Y:S02]  /*4ab0*/  P2R R143, PR, RZ, 0x20 ;  /* 0x00000020ff8f7803 */ /* 0x000fe40000000000 */
[----:B------:R-:W-:Y:S02]  /*4ac0*/  P2R R144, PR, RZ, 0x10 ;  /* 0x00000010ff907803 */ /* 0x000fe40000000000 */
[----:B------:R-:W-:Y:S02]  /*4ad0*/  P2R R145, PR, RZ, 0x8 ;  /* 0x00000008ff917803 */ /* 0x000fe40000000000 */
[----:B------:R-:W-:-:S02]  /*4ae0*/  @P0 PRMT R61, R125, 0x7610, R61 ;  /* 0x000076107d3d0816 */ /* 0x000fc4000000003d */
[----:B------:R-:W-:Y:S02]  /*4af0*/  @P1 PRMT R91, R158, 0x7610, R91 ;  /* 0x000076109e5b1816 */ /* 0x000fe4000000005b */
[C---:B------:R-:W-:Y:S02]  /*4b00*/  LOP3.LUT P2, RZ, R24.reuse, 0x10000, RZ, 0xc0, !PT ;  /* 0x0001000018ff7812 */ /* 0x040fe4000784c0ff */
[C---:B------:R-:W-:Y:S02]  /*4b10*/  LOP3.LUT P5, RZ, R24.reuse, 0x100000, RZ, 0xc0, !PT ;  /* 0x0010000018ff7812 */ /* 0x040fe400078ac0ff */
[C---:B------:R-:W-:Y:S02]  /*4b20*/  LOP3.LUT P4, RZ, R24.reuse, 0x200000, RZ, 0xc0, !PT ;  /* 0x0020000018ff7812 */ /* 0x040fe4000788c0ff */
[----:B------:R-:W-:Y:S02]  /*4b30*/  LOP3.LUT P3, RZ, R24, 0x40000000, RZ, 0xc0, !PT ;  /* 0x4000000018ff7812 */ /* 0x000fe4000786c0ff */
[----:B------:R-:W-:-:S02]  /*4b40*/  ISETP.NE.AND P0, PT, R133, RZ, PT ;  /* 0x000000ff8500720c */ /* 0x000fc40003f05270 */
[----:B------:R-:W-:Y:S02]  /*4b50*/  ISETP.NE.AND P1, PT, R142, RZ, PT ;  /* 0x000000ff8e00720c */ /* 0x000fe40003f25270 */
[----:B------:R-:W-:Y:S02]  /*4b60*/  @P6 PRMT R90, R127, 0x7610, R90 ;  /* 0x000076107f5a6816 */ /* 0x000fe4000000005a */
[----:B------:R-:W-:Y:S01]  /*4b70*/  ISETP.NE.AND P6, PT, R128, RZ, PT ;  /* 0x000000ff8000720c */ /* 0x000fe20003fc5270 */
[----:B------:R-:W-:Y:S02]  /*4b80*/  @P5 HFMA2 R159, R159.H0_H0, R218.H0_H0, R76.H0_H0 ;  /* 0x200000da9f9f5231 */ /* 0x000fe4000004084c */
[----:B------:R-:W-:Y:S02]  /*4b90*/  @P4 HFMA2 R123, R238.H0_H0, R123.H0_H0, R162.H0_H0 ;  /* 0x2000007bee7b4231 */ /* 0x000fe400000408a2 */
[----:B---3--:R-:W-:Y:S02]  /*4ba0*/  @P3 HFMA2 R150, R204.H0_H0, R150.H0_H0, R47.H0_H0 ;  /* 0x20000096cc963231 */ /* 0x008fe4000004082f */
[----:B------:R-:W-:-:S02]  /*4bb0*/  @P2 HFMA2 R157, R211.H0_H0, R157.H0_H0, R75.H0_H0 ;  /* 0x2000009dd39d2231 */ /* 0x000fc4000004084b */
[----:B------:R-:W-:Y:S02]  /*4bc0*/  @P0 HFMA2 R219, R239.H0_H0, R219.H0_H0, R59.H0_H0 ;  /* 0x200000dbefdb0231 */ /* 0x000fe4000004083b */
[----:B------:R-:W-:Y:S01]  /*4bd0*/  @P1 HFMA2 R200, R232.H0_H0, R200.H0_H0, R73.H0_H0 ;  /* 0x200000c8e8c81231 */ /* 0x000fe20000040849 */
[----:B------:R-:W-:Y:S01]  /*4be0*/  @P4 PRMT R162, R123, 0x7610, R162 ;  /* 0x000076107ba24816 */ /* 0x000fe200000000a2 */
[----:B------:R-:W-:Y:S01]  /*4bf0*/  @P6 HFMA2 R139, R139.H0_H0, R231.H0_H0, R57.H0_H0 ;  /* 0x200000e78b8b6231 */ /* 0x000fe20000040839 */
[----:B------:R-:W-:Y:S02]  /*4c00*/  @P3 PRMT R47, R150, 0x7610, R47 ;  /* 0x00007610962f3816 */ /* 0x000fe4000000002f */
[----:B------:R-:W-:Y:S02]  /*4c10*/  @P5 PRMT R76, R159, 0x7610, R76 ;  /* 0x000076109f4c5816 */ /* 0x000fe4000000004c */
[----:B------:R-:W-:Y:S02]  /*4c20*/  @P2 PRMT R75, R157, 0x7610, R75 ;  /* 0x000076109d4b2816 */ /* 0x000fe4000000004b */
[----:B------:R-:W-:-:S02]  /*4c30*/  @P0 PRMT R59, R219, 0x7610, R59 ;  /* 0x00007610db3b0816 */ /* 0x000fc4000000003b */
[----:B------:R-:W-:Y:S02]  /*4c40*/  @P1 PRMT R73, R200, 0x7610, R73 ;  /* 0x00007610c8491816 */ /* 0x000fe40000000049 */
[----:B------:R-:W-:Y:S02]  /*4c50*/  ISETP.NE.AND P3, PT, R145, RZ, PT ;  /* 0x000000ff9100720c */ /* 0x000fe40003f65270 */
[----:B------:R-:W-:Y:S02]  /*4c60*/  ISETP.NE.AND P4, PT, R144, RZ, PT ;  /* 0x000000ff9000720c */ /* 0x000fe40003f85270 */
[----:B------:R-:W-:Y:S02]  /*4c70*/  ISETP.NE.AND P5, PT, R143, RZ, PT ;  /* 0x000000ff8f00720c */ /* 0x000fe40003fa5270 */
[----:B------:R-:W-:Y:S02]  /*4c80*/  ISETP.NE.AND P2, PT, R130, RZ, PT ;  /* 0x000000ff8200720c */ /* 0x000fe40003f45270 */
[----:B------:R-:W-:-:S02]  /*4c90*/  ISETP.NE.AND P0, PT, R129, RZ, PT ;  /* 0x000000ff8100720c */ /* 0x000fc40003f05270 */
[----:B------:R-:W-:Y:S02]  /*4ca0*/  ISETP.NE.AND P1, PT, R131, RZ, PT ;  /* 0x000000ff8300720c */ /* 0x000fe40003f25270 */
[----:B------:R-:W-:Y:S02]  /*4cb0*/  @P6 PRMT R57, R139, 0x7610, R57 ;  /* 0x000076108b396816 */ /* 0x000fe40000000039 */
[----:B------:R-:W-:Y:S01]  /*4cc0*/  LOP3.LUT P6, RZ, R196, 0x2, RZ, 0xc0, !PT ;  /* 0x00000002c4ff7812 */ /* 0x000fe200078cc0ff */
[----:B------:R-:W-:Y:S02]  /*4cd0*/  @P3 HFMA2 R153, R153.H0_H0, R223.H0_H0, R74.H0_H0 ;  /* 0x200000df99993231 */ /* 0x000fe4000004084a */
[----:B------:R-:W-:Y:S02]  /*4ce0*/  @P4 HFMA2 R221, R222.H0_H0, R221.H0_H0, R58.H0_H0 ;  /* 0x200000dddedd4231 */ /* 0x000fe4000004083a */
[----:B------:R-:W-:Y:S02]  /*4cf0*/  @P5 HFMA2 R212, R212.H0_H0, R225.H0_H0, R89.H0_H0 ;  /* 0x200000e1d4d45231 */ /* 0x000fe40000040859 */
[----:B------:R-:W-:-:S02]  /*4d00*/  @P0 HFMA2 R154, R229.H0_H0, R154.H0_H0, R46.H0_H0 ;  /* 0x2000009ae59a0231 */ /* 0x000fc4000004082e */
[----:B-----5:R-:W-:Y:S02]  /*4d10*/  @P2 HFMA2 R122, R228.H0_H0, R122.H0_H0, R45.H0_H0 ;  /* 0x2000007ae47a2231 */ /* 0x020fe4000004082d */
        /* <DEDUP_REMOVED lines=11> */
[----:B------:R-:W-:Y:S02]  /*4dd0*/  LOP3.LUT P0, RZ, R196, 0x1, RZ, 0xc0, !PT ;  /* 0x00000001c4ff7812 */ /* 0x000fe4000780c0ff */
[----:B------:R-:W-:-:S02]  /*4de0*/  LOP3.LUT P2, RZ, R174, 0x80000000, RZ, 0xc0, !PT ;  /* 0x80000000aeff7812 */ /* 0x000fc4000784c0ff */
[----:B------:R-:W-:Y:S02]  /*4df0*/  LOP3.LUT P1, RZ, R174, 0x40000000, RZ, 0xc0, !PT ;  /* 0x40000000aeff7812 */ /* 0x000fe4000782c0ff */
[----:B------:R-:W-:Y:S02]  /*4e00*/  IADD3 R197, R197, 0x1, RZ ;  /* 0x00000001c5c57810 */ /* 0x000fe40007ffe0ff */
[----:B------:R-:W-:Y:S02]  /*4e10*/  @P6 PRMT R40, R160, 0x7610, R40 ;  /* 0x00007610a0286816 */ /* 0x000fe40000000028 */
[----:B------:R-:W-:Y:S01]  /*4e20*/  ISETP.GE.AND P6, PT, R197, c[0x0][0x168], PT ;  /* 0x00005a00c5007a0c */ /* 0x000fe20003fc6270 */
[----:B------:R-:W-:Y:S02]  /*4e30*/  @P5 HFMA2 R126, R199.H0_H0, R126.H0_H0, R43.H0_H0 ;  /* 0x2000007ec77e5231 */ /* 0x000fe4000004082b */
[----:B------:R-:W-:Y:S02]  /*4e40*/  @P4 HFMA2 R96, R97.H0_H0, R96.H0_H0, R42.H0_H0 ;  /* 0x2000006061604231 */ /* 0x000fe4000004082a */
[----:B------:R-:W-:-:S02]  /*4e50*/  @P3 HFMA2 R124, R208.H0_H0, R124.H0_H0, R41.H0_H0 ;  /* 0x2000007cd07c3231 */ /* 0x000fc40000040829 */
[----:B------:R-:W-:Y:S02]  /*4e60*/  @P2 HFMA2 R135, R152.H0_H0, R135.H0_H0, R88.H0_H0 ;  /* 0x2000008798872231 */ /* 0x000fe40000040858 */
[----:B------:R-:W-:Y:S02]  /*4e70*/  @P1 HFMA2 R138, R138.H0_H0, R227.H0_H0, R72.H0_H0 ;  /* 0x200000e38a8a1231 */ /* 0x000fe40000040848 */
[----:B------:R-:W-:Y:S01]  /*4e80*/  @P0 HFMA2 R134, R148.H0_H0, R134.H0_H0, R56.H0_H0 ;  /* 0x2000008694860231 */ /* 0x000fe20000040838 */
[----:B------:R-:W-:Y:S02]  /*4e90*/  @P5 PRMT R43, R126, 0x7610, R43 ;  /* 0x000076107e2b5816 */ /* 0x000fe4000000002b */
[----:B------:R-:W-:Y:S02]  /*4ea0*/  @P4 PRMT R42, R96, 0x7610, R42 ;  /* 0x00007610602a4816 */ /* 0x000fe4000000002a */
[----:B------:R-:W-:Y:S02]  /*4eb0*/  @P3 PRMT R41, R124, 0x7610, R41 ;  /* 0x000076107c293816 */ /* 0x000fe40000000029 */
[----:B------:R-:W-:-:S02]  /*4ec0*/  @P2 PRMT R88, R135, 0x7610, R88 ;  /* 0x0000761087582816 */ /* 0x000fc40000000058 */
[----:B------:R-:W-:Y:S02]  /*4ed0*/  @P1 PRMT R72, R138, 0x7610, R72 ;  /* 0x000076108a481816 */ /* 0x000fe40000000048 */
[----:B------:R-:W-:Y:S02]  /*4ee0*/  @P0 PRMT R56, R134, 0x7610, R56 ;  /* 0x0000761086380816 */ /* 0x000fe40000000038 */
[----:B------:R-:W-:Y:S02]  /*4ef0*/  ISETP.NE.AND P5, PT, R140, RZ, PT ;  /* 0x000000ff8c00720c */ /* 0x000fe40003fa5270 */
[----:B------:R-:W-:Y:S02]  /*4f00*/  ISETP.NE.AND P4, PT, R202, RZ, PT ;  /* 0x000000ffca00720c */ /* 0x000fe40003f85270 */
[----:B------:R-:W-:Y:S02]  /*4f10*/  ISETP.NE.AND P3, PT, R147, RZ, PT ;  /* 0x000000ff9300720c */ /* 0x000fe40003f65270 */
[----:B------:R-:W-:-:S02]  /*4f20*/  LOP3.LUT P2, RZ, R174, 0x20000000, RZ, 0xc0, !PT ;  /* 0x20000000aeff7812 */ /* 0x000fc4000784c0ff */
[C---:B------:R-:W-:Y:S02]  /*4f30*/  LOP3.LUT P1, RZ, R174.reuse, 0x10000000, RZ, 0xc0, !PT ;  /* 0x10000000aeff7812 */ /* 0x040fe4000782c0ff */
[----:B------:R-:W-:Y:S01]  /*4f40*/  LOP3.LUT P0, RZ, R174, 0x8000000, RZ, 0xc0, !PT ;  /* 0x08000000aeff7812 */ /* 0x000fe2000780c0ff */
[----:B------:R-:W-:Y:S05]  /*4f50*/  @!P6 BRA `(.L_x_54) ;  /* 0xffffd1200000e947 */ /* 0x000fea000383ffff */
.L_x_53:
[----:B------:R-:W-:Y:S01]  /*4f60*/  ISETP.NE.U32.AND P6, PT, R182, RZ, PT ;  /* 0x000000ffb600720c */ /* 0x000fe20003fc5070 */
[----:B------:R-:W-:Y:S01]  /*4f70*/  BMOV.32.CLEAR RZ, B0 ;  /* 0x0000000000ff7355 */ /* 0x000fe20000100000 */
[----:B------:R-:W-:Y:S01]  /*4f80*/  LOP3.LUT R174, R174, 0xfbffffff, RZ, 0xc0, !PT ;  /* 0xfbffffffaeae7812 */ /* 0x000fe200078ec0ff */
[----:B------:R-:W-:Y:S01]  /*4f90*/  BSSY B0, `(.L_x_55) ;  /* 0x0000385000007945 */ /* 0x000fe20003800000 */
[----:B------:R-:W-:-:S12]  /*4fa0*/  ISETP.NE.AND.EX P6, PT, R183, RZ, PT, P6 ;  /* 0x000000ffb700720c */ /* 0x000fd80003fc5360 */
[----:B------:R-:W-:Y:S01]  /*4fb0*/  @P6 LOP3.LUT R174, R174, 0x4000000, RZ, 0xfc, !PT ;  /* 0x04000000aeae6812 */ /* 0x000fe200078efcff */
[----:B------:R-:W-:Y:S05]  /*4fc0*/  @!P6 BRA `(.L_x_56) ;  /* 0x000025300000e947 */ /* 0x000fea0003800000 */
[----:B------:R-:W2:Y:S04]  /*4fd0*/  LDL.64 R130, [R1+0x28] ;  /* 0x0000280001827983 */ /* 0x000ea80000100a00 */
[----:B------:R-:W3:Y:S04]  /*4fe0*/  LDL R132, [R1+0x54] ;  /* 0x0000540001847983 */ /* 0x000ee80000100800 */
[----:B------:R-:W4:Y:S04]  /*4ff0*/  LDL.64 R134, [R1+0x20] ;  /* 0x0000200001867983 */ /* 0x000f280000100a00 */
[----:B------:R-:W5:Y:S04]  /*5000*/  LDL R136, [R1+0x58] ;  /* 0x0000580001887983 */ /* 0x000f680000100800 */
[----:B------:R-:W4:Y:S04]  /*5010*/  LDL.64 R138, [R1+0x18] ;  /* 0x00001800018a7983 */ /* 0x000f280000100a00 */
[----:B------:R-:W5:Y:S04]  /*5020*/  LDL R127, [R1+0x5c] ;  /* 0x00005c00017f7983 */ /* 0x000f680000100800 */
[----:B------:R-:W5:Y:S04]  /*5030*/  LDL.64 R96, [R1+0x10] ;  /* 0x0000100001607983 */ /* 0x000f680000100a00 */
[----:B------:R-:W5:Y:S04]  /*5040*/  LDL R123, [R1+0x60] ;  /* 0x00006000017b7983 */ /* 0x000f680000100800 */
[----:B------:R-:W5:Y:S04]  /*5050*/  LDL.64 R144, [R1+0x8] ;  /* 0x0000080001907983 */ /* 0x000f680000100a00 */
[----:B------:R-:W5:Y:S04]  /*5060*/  LDL R125, [R1+0x64] ;  /* 0x00006400017d7983 */ /* 0x000f680000100800 */
[----:B------:R-:W5:Y:S04]  /*5070*/  LDL.64 R146, [R1] ;  /* 0x0000000001927983 */ /* 0x000f680000100a00 */
[----:B------:R-:W5:Y:S01]  /*5080*/  LDL R126, [R1+0x68] ;  /* 0x00006800017e7983 */ /* 0x000f620000100800 */
[----:B------:R-:W-:-:S02]  /*5090*/  @P0 LEA R128, P6, R98, R6, 0x1 ;  /* 0x0000000662800211 */ /* 0x000fc400078c08ff */
[----:B------:R-:W-:Y:S01]  /*50a0*/  P2R R122, PR, RZ, 0x8 ;  /* 0x00000008ff7a7803 */ /* 0x000fe20000000000 */
[----:B------:R-:W5:Y:S01]  /*50b0*/  LDL R148, [R1+0x6c] ;  /* 0x00006c0001947983 */ /* 0x000f620000100800 */
[----:B------:R-:W-:Y:S02]  /*50c0*/  @P0 LEA.HI.X R129, R98, R7, R184, 0x1, P6 ;  /* 0x0000000762810211 */ /* 0x000fe400030f0cb8 */
[C---:B------:R-:W-:Y:S01]  /*50d0*/  LOP3.LUT P3, RZ, R24.reuse, 0x2, RZ, 0xc0, !PT ;  /* 0x0000000218ff7812 */ /* 0x040fe2000786c0ff */
[----:B------:R-:W5:Y:S01]  /*50e0*/  LDL R150, [R1+0x50] ;  /* 0x0000500001967983 */ /* 0x000f620000100800 */
[----:B------:R-:W-:Y:S02]  /*50f0*/  P2R R124, PR, RZ, 0x20 ;  /* 0x00000020ff7c7803 */ /* 0x000fe40000000000 */
[----:B------:R-:W-:Y:S02]  /*5100*/  LOP3.LUT P5, RZ, R24, 0x1, RZ, 0xc0, !PT ;  /* 0x0000000118ff7812 */ /* 0x000fe400078ac0ff */
[----:B--2---:R-:W-:-:S05]  /*5110*/  @P1 LEA R130, P6, R130, R9, 0x1 ;  /* 0x0000000982821211 */ /* 0x004fca00078c08ff */
[----:B---3--:R-:W-:Y:S01]  /*5120*/  @P1 IMAD.X R131, R25, 0x1, R132, P6 ;  /* 0x0000000119831824 */ /* 0x008fe200030e0684 */
[----:B------:R-:W-:-:S04]  /*5130*/  @P1 LEA R132, P6, R100, R6, 0x1 ;  /* 0x0000000664841211 */ /* 0x000fc800078c08ff */
[----:B------:R-:W-:-:S08]  /*5140*/  @P1 LEA.HI.X R133, R100, R7, R185, 0x1, P6 ;  /* 0x0000000764851211 */ /* 0x000fd000030f0cb9 */
[----:B----4-:R-:W-:-:S05]  /*5150*/  @P2 LEA R134, P6, R134, R9, 0x1 ;  /* 0x0000000986862211 */ /* 0x010fca00078c08ff */
[----:B-----5:R-:W-:Y:S01]  /*5160*/  @P2 IMAD.X R135, R25, 0x1, R136, P6 ;  /* 0x0000000119872824 */ /* 0x020fe200030e0688 */
[----:B------:R-:W-:-:S04]  /*5170*/  @P2 LEA R136, P6, R102, R6, 0x1 ;  /* 0x0000000666882211 */ /* 0x000fc800078c08ff */
[----:B------:R-:W-:-:S08]  /*5180*/  @P2 LEA.HI.X R137, R102, R7, R186, 0x1, P6 ;  /* 0x0000000766892211 */ /* 0x000fd000030f0cba */
[----:B------:R-:W-:-:S05]  /*5190*/  @P4 LEA R138, P6, R138, R9, 0x1 ;  /* 0x000000098a8a4211 */ /* 0x000fca00078c08ff */
[----:B------:R-:W-:Y:S01]  /*51a0*/  @P4 IMAD.X R139, R25, 0x1, R127, P6 ;  /* 0x00000001198b4824 */ /* 0x000fe200030e067f */
[----:B------:R-:W-:-:S04]  /*51b0*/  @P4 LEA R140, P6, R104, R6, 0x1 ;  /* 0x00000006688c4211 */ /* 0x000fc800078c08ff */
[----:B------:R-:W-:-:S08]  /*51c0*/  @P4 LEA.HI.X R141, R104, R7, R187, 0x1, P6 ;  /* 0x00000007688d4211 */ /* 0x000fd000030f0cbb */
[----:B------:R-:W-:-:S05]  /*51d0*/  LEA R96, P6, R96, R9, 0x1 ;  /* 0x0000000960607211 */ /* 0x000fca00078c08ff */
[----:B------:R-:W-:Y:S01]  /*51e0*/  IMAD.X R97, R25, 0x1, R123, P6 ;  /* 0x0000000119617824 */ /* 0x000fe200030e067b */
[----:B------:R-:W-:-:S04]  /*51f0*/  @P3 LEA R142, P6, R106, R6, 0x1 ;  /* 0x000000066a8e3211 */ /* 0x000fc800078c08ff */
[----:B------:R-:W-:Y:S02]  /*5200*/  @P3 LEA.HI.X R143, R106, R7, R188, 0x1, P6 ;  /* 0x000000076a8f3211 */ /* 0x000fe400030f0cbc */
[----:B------:R-:W-:-:S06]  /*5210*/  ISETP.NE.AND P3, PT, R122, RZ, PT ;  /* 0x000000ff7a00720c */ /* 0x000fcc0003f65270 */
        /* <DEDUP_REMOVED lines=8> */
[----:B------:R-:W-:-:S08]  /*52a0*/  @P3 LEA.HI.X R147, R110, R7, R190, 0x1, P6 ;  /* 0x000000076e933211 */ /* 0x000fd000030f0cbe */
[----:B------:R-:W-:-:S05]  /*52b0*/  LEA R126, P6, R194, R9, 0x1 ;  /* 0x00000009c27e7211 */ /* 0x000fca00078c08ff */
[----:B------:R-:W-:Y:S01]  /*52c0*/  IMAD.X R127, R25, 0x1, R148, P6 ;  /* 0x00000001197f7824 */ /* 0x000fe200030e0694 */
[----:B------:R-:W-:-:S05]  /*52d0*/  @P0 LEA R148, P6, R192, R9, 0x1 ;  /* 0x00000009c0940211 */ /* 0x000fca00078c08ff */
[----:B------:R-:W-:-:S08]  /*52e0*/  @P0 IMAD.X R149, R25, 0x1, R150, P6 ;  /* 0x0000000119950824 */ /* 0x000fd000030e0696 */
[----:B------:R-:W2:Y:S02]  /*52f0*/  @P0 LDG.E.U16.SYS R148, [R148] ;  /* 0x0000000094940381 */ /* 0x000ea400001ee500 */
[----:B--2---:R-:W-:-:S06]  /*5300*/  @P0 HMUL2 R149, R148.H0_H0, c[0x0] [0x19c].H0_H0 ;  /* 0x2000670094950a32 */ /* 0x004fcc0000000800 */
[----:B------:R-:W-:-:S08]  /*5310*/  @P0 HFMA2 R149, R173.H0_H0, c[0x0] [0x16c].H0_H0, R149.H0_H0 ;  /* 0x20005b00ad950a31 */ /* 0x000fd00000040895 */
[----:B------:R0:W-:Y:S04]  /*5320*/  @P0 STG.E.U16.SYS [R128], R149 ;  /* 0x0000009580000386 */ /* 0x0001e8000010e500 */
[----:B------:R-:W0:Y:S02]  /*5330*/  @P1 LDG.E.U16.SYS R130, [R130] ;  /* 0x0000000082821381 */ /* 0x000e2400001ee500 */
[----:B0-----:R-:W-:-:S06]  /*5340*/  @P1 HMUL2 R129, R130.H0_H0, c[0x0] [0x19c].H0_H0 ;  /* 0x2000670082811a32 */ /* 0x001fcc0000000800 */
[----:B------:R-:W-:-:S08]  /*5350*/  @P1 HFMA2 R129, R87.H0_H0, c[0x0] [0x16c].H0_H0, R129.H0_H0 ;  /* 0x20005b0057811a31 */ /* 0x000fd00000040881 */
[----:B------:R0:W-:Y:S04]  /*5360*/  @P1 STG.E.U16.SYS [R132], R129 ;  /* 0x0000008184001386 */ /* 0x0001e8000010e500 */
[----:B------:R-:W2:Y:S02]  /*5370*/  @P2 LDG.E.U16.SYS R134, [R134] ;  /* 0x0000000086862381 */ /* 0x000ea400001ee500 */
[----:B--2---:R-:W-:-:S06]  /*5380*/  @P2 HMUL2 R87, R134.H0_H0, c[0x0] [0x19c].H0_H0 ;  /* 0x2000670086572a32 */ /* 0x004fcc0000000800 */
[----:B------:R-:W-:-:S08]  /*5390*/  @P2 HFMA2 R87, R71.H0_H0, c[0x0] [0x16c].H0_H0, R87.H0_H0 ;  /* 0x20005b0047572a31 */ /* 0x000fd00000040857 */
[----:B------:R0:W-:Y:S04]  /*53a0*/  @P2 STG.E.U16.SYS [R136], R87 ;  /* 0x0000005788002386 */ /* 0x0001e8000010e500 */
[----:B------:R-:W2:Y:S01]  /*53b0*/  @P4 LDG.E.U16.SYS R138, [R138] ;  /* 0x000000008a8a4381 */ /* 0x000ea200001ee500 */
[----:B------:R-:W-:Y:S02]  /*53c0*/  P2R R153, PR, RZ, 0x8 ;  /* 0x00000008ff997803 */ /* 0x000fe40000000000 */
[----:B------:R-:W-:-:S04]  /*53d0*/  LOP3.LUT P3, RZ, R24, 0x1, RZ, 0xc0, !PT ;  /* 0x0000000118ff7812 */ /* 0x000fc8000786c0ff */
[----:B------:R-:W-:Y:S02]  /*53e0*/  P2R R152, PR, RZ, 0x8 ;  /* 0x00000008ff987803 */ /* 0x000fe40000000000 */
[----:B------:R-:W-:Y:S01]  /*53f0*/  LOP3.LUT P3, RZ, R24, 0x2, RZ, 0xc0, !PT ;  /* 0x0000000218ff7812 */ /* 0x000fe2000786c0ff */
[----:B--2---:R-:W-:-:S06]  /*5400*/  @P4 HMUL2 R71, R138.H0_H0, c[0x0] [0x19c].H0_H0 ;  /* 0x200067008a474a32 */ /* 0x004fcc0000000800 */
[----:B------:R-:W-:-:S08]  /*5410*/  @P4 HFMA2 R71, R55.H0_H0, c[0x0] [0x16c].H0_H0, R71.H0_H0 ;  /* 0x20005b0037474a31 */ /* 0x000fd00000040847 */
[----:B------:R0:W-:Y:S04]  /*5420*/  @P4 STG.E.U16.SYS [R140], R71 ;  /* 0x000000478c004386 */ /* 0x0001e8000010e500 */
[----:B------:R-:W2:Y:S02]  /*5430*/  @P3 LDG.E.U16.SYS R55, [R96] ;  /* 0x0000000060373381 */ /* 0x000ea400001ee500 */
[----:B--2---:R-:W-:-:S06]  /*5440*/  @P3 HMUL2 R55, R55.H0_H0, c[0x0] [0x19c].H0_H0 ;  /* 0x2000670037373a32 */ /* 0x004fcc0000000800 */
[----:B------:R-:W-:-:S08]  /*5450*/  @P3 HFMA2 R55, R172.H0_H0, c[0x0] [0x16c].H0_H0, R55.H0_H0 ;  /* 0x20005b00ac373a31 */ /* 0x000fd00000040837 */
[----:B------:R-:W-:-:S08]  /*5460*/  PRMT R128, R55, 0x7610, R128 ;  /* 0x0000761037807816 */ /* 0x000fd00000000080 */
[----:B------:R0:W-:Y:S01]  /*5470*/  @P3 STG.E.U16.SYS [R142], R128 ;  /* 0x000000808e003386 */ /* 0x0001e2000010e500 */
[----:B------:R-:W-:-:S12]  /*5480*/  ISETP.NE.AND P3, PT, R152, RZ, PT ;  /* 0x000000ff9800720c */ /* 0x000fd80003f65270 */
        /* <DEDUP_REMOVED lines=10> */
[----:B------:R0:W-:Y:S04]  /*5530*/  @P3 STG.E.U16.SYS [R146], R70 ;  /* 0x0000004692003386 */ /* 0x0001e8000010e500 */
[----:B------:R-:W2:Y:S01]  /*5540*/  @P5 LDG.E.U16.SYS R55, [R126] ;  /* 0x000000007e375381 */ /* 0x000ea200001ee500 */
[----:B------:R-:W-:-:S04]  /*5550*/  @P5 LEA R150, P6, R112, R6, 0x1 ;  /* 0x0000000670965211 */ /* 0x000fc800078c08ff */
[----:B------:R-:W-:-:S08]  /*5560*/  @P5 LEA.HI.X R151, R112, R7, R191, 0x1, P6 ;  /* 0x0000000770975211 */ /* 0x000fd000030f0cbf */
[----:B------:R-:W-:Y:S01]  /*5570*/  LOP3.LUT P6, RZ, R174, 0x2000000, RZ, 0xc0, !PT ;  /* 0x02000000aeff7812 */ /* 0x000fe200078cc0ff */
[----:B------:R-:W-:Y:S01]  /*5580*/  BMOV.32.CLEAR RZ, B1 ;  /* 0x0000000001ff7355 */ /* 0x000fe20000100000 */
[----:B------:R-:W-:Y:S01]  /*5590*/  BSSY B1, `(.L_x_57) ;  /* 0x0000009000017945 */ /* 0x000fe20003800000 */
[----:B--2---:R-:W-:-:S06]  /*55a0*/  @P5 HMUL2 R55, R55.H0_H0, c[0x0] [0x19c].H0_H0 ;  /* 0x2000670037375a32 */ /* 0x004fcc0000000800 */
[----:B------:R-:W-:-:S08]  /*55b0*/  @P5 HFMA2 R55, R54.H0_H0, c[0x0] [0x16c].H0_H0, R55.H0_H0 ;  /* 0x20005b0036375a31 */ /* 0x000fd00000040837 */
[----:B------:R0:W-:Y:S01]  /*55c0*/  @P5 STG.E.U16.SYS [R150], R55 ;  /* 0x0000003796005386 */ /* 0x0001e2000010e500 */
[----:B------:R-:W-:Y:S05]  /*55d0*/  @!P6 BRA `(.L_x_58) ;  /* 0x000000400000e947 */ /* 0x000fea0003800000 */
[----:B------:R-:W2:Y:S02]  /*55e0*/  LDG.E.U16.SYS R54, [R96+0x2] ;  /* 0x0000020060367381 */ /* 0x000ea400001ee500 */
[----:B--2---:R-:W-:-:S06]  /*55f0*/  HMUL2 R54, R54.H0_H0, c[0x0] [0x19c].H0_H0 ;  /* 0x2000670036367a32 */ /* 0x004fcc0000000800 */
[----:B------:R-:W-:-:S08]  /*5600*/  HFMA2 R54, R171.H0_H0, c[0x0] [0x16c].H0_H0, R54.H0_H0 ;  /* 0x20005b00ab367a31 */ /* 0x000fd00000040836 */
[----:B------:R1:W-:Y:S02]  /*5610*/  STG.E.U16.SYS [R114+-0x1a], R54 ;  /* 0xffffe63672007386 */ /* 0x0003e4000010e500 */
.L_x_58:
[----:B------:R-:W-:Y:S05]  /*5620*/  BSYNC B1 ;  /* 0x0000000000017941 */ /* 0x000fea0003800000 */
.L_x_57:
[----:B------:R-:W-:Y:S01]  /*5630*/  LOP3.LUT P6, RZ, R174, 0x1000000, RZ, 0xc0, !PT ;  /* 0x01000000aeff7812 */ /* 0x000fe200078cc0ff */
[----:B------:R-:W-:Y:S01]  /*5640*/  BMOV.32.CLEAR RZ, B1 ;  /* 0x0000000001ff7355 */ /* 0x000fe20000100000 */
[----:B------:R-:W-:Y:S10]  /*5650*/  BSSY B1, `(.L_x_59) ;  /* 0x0000006000017945 */ /* 0x000ff40003800000 */
[----:B------:R-:W-:Y:S05]  /*5660*/  @!P6 BRA `(.L_x_60) ;  /* 0x000000400000e947 */ /* 0x000fea0003800000 */
[----:B-1----:R-:W2:Y:S02]  /*5670*/  LDG.E.U16.SYS R54, [R122+0x2] ;  /* 0x000002007a367381 */ /* 0x002ea400001ee500 */
[----:B--2---:R-:W-:-:S06]  /*5680*/  HMUL2 R54, R54.H0_H0, c[0x0] [0x19c].H0_H0 ;  /* 0x2000670036367a32 */ /* 0x004fcc0000000800 */
[----:B------:R-:W-:-:S08]  /*5690*/  HFMA2 R54, R85.H0_H0, c[0x0] [0x16c].H0_H0, R54.H0_H0 ;  /* 0x20005b0055367a31 */ /* 0x000fd00000040836 */
[----:B------:R1:W-:Y:S02]  /*56a0*/  STG.E.U16.SYS [R116+-0x1a], R54 ;  /* 0xffffe63674007386 */ /* 0x0003e4000010e500 */
.L_x_60:
[----:B------:R-:W-:Y:S05]  /*56b0*/  BSYNC B1 ;  /* 0x0000000000017941 */ /* 0x000fea0003800000 */
.L_x_59:
        /* <DEDUP_REMOVED lines=8> */
.L_x_62:
[----:B------:R-:W-:Y:S05]  /*5740*/  BSYNC B1 ;  /* 0x0000000000017941 */ /* 0x000fea0003800000 */
.L_x_61:
        /* <DEDUP_REMOVED lines=8> */
.L_x_64:
[----:B------:R-:W-:Y:S05]  /*57d0*/  BSYNC B1 ;  /* 0x0000000000017941 */ /* 0x000fea0003800000 */
.L_x_63:
[----:B------:R-:W-:Y:S01]  /*57e0*/  LOP3.LUT P6, RZ, R174, 0x200000, RZ, 0xc0, !PT ;  /* 0x00200000aeff7812 */ /* 0x000fe200078cc0ff */
[----:B------:R-:W-:Y:S01]  /*57f0*/  BMOV.32.CLEAR RZ, B1 ;  /* 0x0000000001ff7355 */ /* 0x000fe20000100000 */
[----:B------:R-:W-:Y:S10]  /*5800*/  BSSY B1, `(.L_x_65) ;  /* 0x0000006000017945 */ /* 0x000ff40003800000 */
[----:B------:R-:W-:Y:S05]  /*5810*/  @!P6 BRA `(.L_x_66) ;  /* 0x000000400000e947 */ /* 0x000fea0003800000 */
[----:B------:R-:W2:Y:S02]  /*5820*/  LDG.E.U16.SYS R53, [R96+0x4] ;  /* 0x0000040060357381 */ /* 0x000ea400001ee500 */
[----:B--2---:R-:W-:-:S06]  /*5830*/  HMUL2 R85, R53.H0_H0, c[0x0] [0x19c].H0_H0 ;  /* 0x2000670035557a32 */ /* 0x004fcc0000000800 */
[----:B------:R-:W-:-:S08]  /*5840*/  HFMA2 R85, R170.H0_H0, c[0x0] [0x16c].H0_H0, R85.H0_H0 ;  /* 0x20005b00aa557a31 */ /* 0x000fd00000040855 */
[----:B------:R2:W-:Y:S02]  /*5850*/  STG.E.U16.SYS [R114+-0x18], R85 ;  /* 0xffffe85572007386 */ /* 0x0005e4000010e500 */
.L_x_66:
[----:B------:R-:W-:Y:S05]  /*5860*/  BSYNC B1 ;  /* 0x0000000000017941 */ /* 0x000fea0003800000 */
.L_x_65:
[----:B------:R-:W-:Y:S01]  /*5870*/  LOP3.LUT P6, RZ, R174, 0x100000, RZ, 0xc0, !PT ;  /* 0x00100000aeff7812 */ /* 0x000fe200078cc0ff */
[----:B------:R-:W-:Y:S01]  /*5880*/  BMOV.32.CLEAR RZ, B1 ;  /* 0x0000000001ff7355 */ /* 0x000fe20000100000 */
[----:B------:R-:W-:Y:S10]  /*5890*/  BSSY B1, `(.L_x_67) ;  /* 0x0000006000017945 */ /* 0x000ff40003800000 */
[----:B------:R-:W-:Y:S05]  /*58a0*/  @!P6 BRA `(.L_x_68) ;  /* 0x000000400000e947 */ /* 0x000fea0003800000 */
[----:B------:R-:W3:Y:S02]  /*58b0*/  LDG.E.U16.SYS R53, [R122+0x4] ;  /* 0x000004007a357381 */ /* 0x000ee400001ee500 */
[----:B---3--:R-:W-:-:S06]  /*58c0*/  HMUL2 R53, R53.H0_H0, c[0x0] [0x19c].H0_H0 ;  /* 0x2000670035357a32 */ /* 0x008fcc0000000800 */
[----:B------:R-:W-:-:S08]  /*58d0*/  HFMA2 R53, R84.H0_H0, c[0x0] [0x16c].H0_H0, R53.H0_H0 ;  /* 0x20005b0054357a31 */ /* 0x000fd00000040835 */
[----:B------:R3:W-:Y:S02]  /*58e0*/  STG.E.U16.SYS [R116+-0x18], R53 ;  /* 0xffffe83574007386 */ /* 0x0007e4000010e500 */
.L_x_68:
[----:B------:R-:W-:Y:S05]  /*58f0*/  BSYNC B1 ;  /* 0x0000000000017941 */ /* 0x000fea0003800000 */
.L_x_67:
[----:B------:R-:W-:Y:S01]  /*5900*/  LOP3.LUT P6, RZ, R174, 0x80000, RZ, 0xc0, !PT ;  /* 0x00080000aeff7812 */ /* 0x000fe200078cc0ff */
[----:B------:R-:W-:Y:S01]  /*5910*/  BMOV.32.CLEAR RZ, B1 ;  /* 0x0000000001ff7355 */ /* 0x000fe20000100000 */
[----:B------:R-:W-:Y:S10]  /*5920*/  BSSY B1, `(.L_x_69) ;  /* 0x0000006000017945 */ /* 0x000ff40003800000 */
[----:B------:R-:W-:Y:S05]  /*5930*/  @!P6 BRA `(.L_x_70) ;  /* 0x000000400000e947 */ /* 0x000fea0003800000 */
[----:B---3--:R-:W3:Y:S02]  /*5940*/  LDG.E.U16.SYS R53, [R124+0x4] ;  /* 0x000004007c357381 */ /* 0x008ee400001ee500 */
[----:B---3--:R-:W-:-:S06]  /*5950*/  HMUL2 R53, R53.H0_H0, c[0x0] [0x19c].H0_H0 ;  /* 0x2000670035357a32 */ /* 0x008fcc0000000800 */
[----:B------:R-:W-:-:S08]  /*5960*/  HFMA2 R53, R68.H0_H0, c[0x0] [0x16c].H0_H0, R53.H0_H0 ;  /* 0x20005b0044357a31 */ /* 0x000fd00000040835 */
[----:B------:R3:W-:Y:S02]  /*5970*/  STG.E.U16.SYS [R118+-0x18], R53 ;  /* 0xffffe83576007386 */ /* 0x0007e4000010e500 */
.L_x_70:
[----:B------:R-:W-:Y:S05]  /*5980*/  BSYNC B1 ;  /* 0x0000000000017941 */ /* 0x000fea0003800000 */
.L_x_69:
        /* <DEDUP_REMOVED lines=8> */
.L_x_72:
[----:B------:R-:W-:Y:S05]  /*5a10*/  BSYNC B1 ;  /* 0x0000000000017941 */ /* 0x000fea0003800000 */
.L_x_71:
[----:B------:R-:W-:Y:S01]  /*5a20*/  LOP3.LUT P6, RZ, R174, 0x20000, RZ, 0xc0, !PT ;  /* 0x00020000aeff7812 */ /* 0x000fe200078cc0ff */
[----:B------:R-:W-:Y:S01]  /*5a30*/  BMOV.32.CLEAR RZ, B1 ;  /* 0x0000000001ff7355 */ /* 0x000fe20000100000 */
[----:B------:R-:W-:Y:S10]  /*5a40*/  BSSY B1, `(.L_x_73) ;  /* 0x0000006000017945 */ /* 0x000ff40003800000 */
[----:B------:R-:W-:Y:S05]  /*5a50*/  @!P6 BRA `(.L_x_74) ;  /* 0x000000400000e947 */ /* 0x000fea0003800000 */
[----:B------:R-:W4:Y:S02]  /*5a60*/  LDG.E.U16.SYS R52, [R96+0x6] ;  /* 0x0000060060347381 */ /* 0x000f2400001ee500 */
[----:B----4-:R-:W-:-:S06]  /*5a70*/  HMUL2 R52, R52.H0_H0, c[0x0] [0x19c].H0_H0 ;  /* 0x2000670034347a32 */ /* 0x010fcc0000000800 */
[----:B------:R-:W-:-:S08]  /*5a80*/  HFMA2 R52, R169.H0_H0, c[0x0] [0x16c].H0_H0, R52.H0_H0 ;  /* 0x20005b00a9347a31 */ /* 0x000fd00000040834 */
[----:B------:R4:W-:Y:S02]  /*5a90*/  STG.E.U16.SYS [R114+-0x16], R52 ;  /* 0xffffea3472007386 */ /* 0x0009e4000010e500 */
.L_x_74:
[----:B------:R-:W-:Y:S05]  /*5aa0*/  BSYNC B1 ;  /* 0x0000000000017941 */ /* 0x000fea0003800000 */
.L_x_73:
[----:B------:R-:W-:Y:S01]  /*5ab0*/  LOP3.LUT P6, RZ, R174, 0x10000, RZ, 0xc0, !PT ;  /* 0x00010000aeff7812 */ /* 0x000fe200078cc0ff */
[----:B------:R-:W-:Y:S01]  /*5ac0*/  BMOV.32.CLEAR RZ, B1 ;  /* 0x0000000001ff7355 */ /* 0x000fe20000100000 */
[----:B------:R-:W-:Y:S10]  /*5ad0*/  BSSY B1, `(.L_x_75) ;  /* 0x0000006000017945 */ /* 0x000ff40003800000 */
[----:B------:R-:W-:Y:S05]  /*5ae0*/  @!P6 BRA `(.L_x_76) ;  /* 0x000000400000e947 */ /* 0x000fea0003800000 */
[----:B----4-:R-:W4:Y:S02]  /*5af0*/  LDG.E.U16.SYS R52, [R122+0x6] ;  /* 0x000006007a347381 */ /* 0x010f2400001ee500 */
[----:B----4-:R-:W-:-:S06]  /*5b00*/  HMUL2 R52, R52.H0_H0, c[0x0] [0x19c].H0_H0 ;  /* 0x2000670034347a32 */ /* 0x010fcc0000000800 */
[----:B------:R-:W-:-:S08]  /*5b10*/  HFMA2 R52, R83.H0_H0, c[0x0] [0x16c].H0_H0, R52.H0_H0 ;  /* 0x20005b0053347a31 */ /* 0x000fd00000040834 */
[----:B------:R4:W-:Y:S02]  /*5b20*/  STG.E.U16.SYS [R116+-0x16], R52 ;  /* 0xffffea3474007386 */ /* 0x0009e4000010e500 */
.L_x_76:
[----:B------:R-:W-:Y:S05]  /*5b30*/  BSYNC B1 ;  /* 0x0000000000017941 */ /* 0x000fea0003800000 */
.L_x_75:
        /* <DEDUP_REMOVED lines=8> */
.L_x_78:
[----:B------:R-:W-:Y:S05]  /*5bc0*/  BSYNC B1 ;  /* 0x0000000000017941 */ /* 0x000fea0003800000 */
.L_x_77:
        /* <DEDUP_REMOVED lines=8> */
.L_x_80:
[----:B------:R-:W-:Y:S05]  /*5c50*/  BSYNC B1 ;  /* 0x0000000000017941 */ /* 0x000fea0003800000 */
.L_x_79:
[----:B------:R-:W-:Y:S01]  /*5c60*/  LOP3.LUT P6, RZ, R174, 0x2000, RZ, 0xc0, !PT ;  /* 0x00002000aeff7812 */ /* 0x000fe200078cc0ff */
[----:B------:R-:W-:Y:S01]  /*5c70*/  BMOV.32.CLEAR RZ, B1 ;  /* 0x0000000001ff7355 */ /* 0x000fe20000100000 */
[----:B------:R-:W-:Y:S10]  /*5c80*/  BSSY B1, `(.L_x_81) ;  /* 0x0000006000017945 */ /* 0x000ff40003800000 */
[----:B------:R-:W-:Y:S05]  /*5c90*/  @!P6 BRA `(.L_x_82) ;  /* 0x000000400000e947 */ /* 0x000fea0003800000 */
[----:B------:R-:W5:Y:S02]  /*5ca0*/  LDG.E.U16.SYS R51, [R96+0x8] ;  /* 0x0000080060337381 */ /* 0x000f6400001ee500 */
[----:B-----5:R-:W-:-:S06]  /*5cb0*/  HMUL2 R84, R51.H0_H0, c[0x0] [0x19c].H0_H0 ;  /* 0x2000670033547a32 */ /* 0x020fcc0000000800 */
[----:B------:R-:W-:-:S08]  /*5cc0*/  HFMA2 R84, R168.H0_H0, c[0x0] [0x16c].H0_H0, R84.H0_H0 ;  /* 0x20005b00a8547a31 */ /* 0x000fd00000040854 */
[----:B------:R0:W-:Y:S02]  /*5cd0*/  STG.E.U16.SYS [R114+-0x14], R84 ;  /* 0xffffec5472007386 */ /* 0x0001e4000010e500 */
.L_x_82:
[----:B------:R-:W-:Y:S05]  /*5ce0*/  BSYNC B1 ;  /* 0x0000000000017941 */ /* 0x000fea0003800000 */
.L_x_81:
        /* <DEDUP_REMOVED lines=8> */
.L_x_84:
[----:B------:R-:W-:Y:S05]  /*5d70*/  BSYNC B1 ;  /* 0x0000000000017941 */ /* 0x000fea0003800000 */
.L_x_83:
[----:B------:R-:W-:Y:S01]  /*5d80*/  LOP3.LUT P6, RZ, R174, 0x800, RZ, 0xc0, !PT ;  /* 0x00000800aeff7812 */ /* 0x000fe200078cc0ff */
[----:B------:R-:W-:Y:S01]  /*5d90*/  BMOV.32.CLEAR RZ, B1 ;  /* 0x0000000001ff7355 */ /* 0x000fe20000100000 */
[----:B------:R-:W-:Y:S10]  /*5da0*/  BSSY B1, `(.L_x_85) ;  /* 0x0000006000017945 */ /* 0x000ff40003800000 */
[----:B------:R-:W-:Y:S05]  /*5db0*/  @!P6 BRA `(.L_x_86) ;  /* 0x000000400000e947 */ /* 0x000fea0003800000 */
[----:B0-----:R-:W5:Y:S02]  /*5dc0*/  LDG.E.U16.SYS R51, [R124+0x8] ;  /* 0x000008007c337381 */ /* 0x001f6400001ee500 */
[----:B-----5:R-:W-:-:S06]  /*5dd0*/  HMUL2 R51, R51.H0_H0, c[0x0] [0x19c].H0_H0 ;  /* 0x2000670033337a32 */ /* 0x020fcc0000000800 */
[----:B------:R-:W-:-:S08]  /*5de0*/  HFMA2 R51, R66.H0_H0, c[0x0] [0x16c].H0_H0, R51.H0_H0 ;  /* 0x20005b0042337a31 */ /* 0x000fd00000040833 */
[----:B------:R0:W-:Y:S02]  /*5df0*/  STG.E.U16.SYS [R118+-0x14], R51 ;  /* 0xffffec3376007386 */ /* 0x0001e4000010e500 */
.L_x_86:
[----:B------:R-:W-:Y:S05]  /*5e00*/  BSYNC B1 ;  /* 0x0000000000017941 */ /* 0x000fea0003800000 */
.L_x_85:
        /* <DEDUP_REMOVED lines=8> */
.L_x_88:
[----:B------:R-:W-:Y:S05]  /*5e90*/  BSYNC B1 ;  /* 0x0000000000017941 */ /* 0x000fea0003800000 */
.L_x_87:
        /* <DEDUP_REMOVED lines=8> */
.L_x_90:
[----:B------:R-:W-:Y:S05]  /*5f20*/  BSYNC B1 ;  /* 0x0000000000017941 */ /* 0x000fea0003800000 */
.L_x_89:
        /* <DEDUP_REMOVED lines=8> */
.L_x_92:
[----:B------:R-:W-:Y:S05]  /*5fb0*/  BSYNC B1 ;  /* 0x0000000000017941 */ /* 0x000fea0003800000 */
.L_x_91:
        /* <DEDUP_REMOVED lines=8> */
.L_x_94:
[----:B------:R-:W-:Y:S05]  /*6040*/  BSYNC B1 ;  /* 0x0000000000017941 */ /* 0x000fea0003800000 */
.L_x_93:
        /* <DEDUP_REMOVED lines=8> */
.L_x_96:
[----:B------:R-:W-:Y:S05]  /*60d0*/  BSYNC B1 ;  /* 0x0000000000017941 */ /* 0x000fea0003800000 */
.L_x_95:
        /* <DEDUP_REMOVED lines=8> */
.L_x_98:
[----:B------:R-:W-:Y:S05]  /*6160*/  BSYNC B1 ;  /* 0x0000000000017941 */ /* 0x000fea0003800000 */
.L_x_97:
        /* <DEDUP_REMOVED lines=8> */
.L_x_100:
[----:B------:R-:W-:Y:S05]  /*61f0*/  BSYNC B1 ;  /* 0x0000000000017941 */ /* 0x000fea0003800000 */
.L_x_99:
        /* <DEDUP_REMOVED lines=8> */
.L_x_102:
[----:B------:R-:W-:Y:S05]  /*6280*/  BSYNC B1 ;  /* 0x0000000000017941 */ /* 0x000fea0003800000 */
.L_x_101:
        /* <DEDUP_REMOVED lines=8> */
.L_x_104:
[----:B------:R-:W-:Y:S05]  /*6310*/  BSYNC B1 ;  /* 0x0000000000017941 */ /* 0x000fea0003800000 */
.L_x_103:
        /* <DEDUP_REMOVED lines=8> */
.L_x_106:
[----:B------:R-:W-:Y:S05]  /*63a0*/  BSYNC B1 ;  /* 0x0000000000017941 */ /* 0x000fea0003800000 */
.L_x_105:
        /* <DEDUP_REMOVED lines=8> */
.L_x_108:
[----:B------:R-:W-:Y:S05]  /*6430*/  BSYNC B1 ;  /* 0x0000000000017941 */ /* 0x000fea0003800000 */
.L_x_107:
        /* <DEDUP_REMOVED lines=8> */
.L_x_110:
[----:B------:R-:W-:Y:S05]  /*64c0*/  BSYNC B1 ;  /* 0x0000000000017941 */ /* 0x000fea0003800000 */
.L_x_109:
        /* <DEDUP_REMOVED lines=8> */
.L_x_112:
[----:B------:R-:W-:Y:S05]  /*6550*/  BSYNC B1 ;  /* 0x0000000000017941 */ /* 0x000fea0003800000 */
.L_x_111:
        /* <DEDUP_REMOVED lines=8> */
.L_x_114:
[----:B------:R-:W-:Y:S05]  /*65e0*/  BSYNC B1 ;  /* 0x0000000000017941 */ /* 0x000fea0003800000 */
.L_x_113:
        /* <DEDUP_REMOVED lines=8> */
.L_x_116:
[----:B------:R-:W-:Y:S05]  /*6670*/  BSYNC B1 ;  /* 0x0000000000017941 */ /* 0x000fea0003800000 */
.L_x_115:
        /* <DEDUP_REMOVED lines=8> */
.L_x_118:
[----:B------:R-:W-:Y:S05]  /*6700*/  BSYNC B1 ;  /* 0x0000000000017941 */ /* 0x000fea0003800000 */
.L_x_117:
        /* <DEDUP_REMOVED lines=8> */
.L_x_120:
[----:B------:R-:W-:Y:S05]  /*6790*/  BSYNC B1 ;  /* 0x0000000000017941 */ /* 0x000fea0003800000 */
.L_x_119:
        /* <DEDUP_REMOVED lines=8> */
.L_x_122:
[----:B------:R-:W-:Y:S05]  /*6820*/  BSYNC B1 ;  /* 0x0000000000017941 */ /* 0x000fea0003800000 */
.L_x_121:
        /* <DEDUP_REMOVED lines=8> */
.L_x_124:
[----:B------:R-:W-:Y:S05]  /*68b0*/  BSYNC B1 ;  /* 0x0000000000017941 */ /* 0x000fea0003800000 */
.L_x_123:
        /* <DEDUP_REMOVED lines=8> */
.L_x_126:
[----:B------:R-:W-:Y:S05]  /*6940*/  BSYNC B1 ;  /* 0x0000000000017941 */ /* 0x000fea0003800000 */
.L_x_125:
        /* <DEDUP_REMOVED lines=8> */
.L_x_128:
[----:B------:R-:W-:Y:S05]  /*69d0*/  BSYNC B1 ;  /* 0x0000000000017941 */ /* 0x000fea0003800000 */
.L_x_127:
        /* <DEDUP_REMOVED lines=8> */
.L_x_130:
[----:B------:R-:W-:Y:S05]  /*6a60*/  BSYNC B1 ;  /* 0x0000000000017941 */ /* 0x000fea0003800000 */
.L_x_129:
        /* <DEDUP_REMOVED lines=8> */
.L_x_132:
[----:B------:R-:W-:Y:S05]  /*6af0*/  BSYNC B1 ;  /* 0x0000000000017941 */ /* 0x000fea0003800000 */
.L_x_131:
        /* <DEDUP_REMOVED lines=8> */
.L_x_134:
[----:B------:R-:W-:Y:S05]  /*6b80*/  BSYNC B1 ;  /* 0x0000000000017941 */ /* 0x000fea0003800000 */
.L_x_133:
        /* <DEDUP_REMOVED lines=8> */
.L_x_136:
[----:B------:R-:W-:Y:S05]  /*6c10*/  BSYNC B1 ;  /* 0x0000000000017941 */ /* 0x000fea0003800000 */
.L_x_135:
        /* <DEDUP_REMOVED lines=8> */
.L_x_138:
[----:B------:R-:W-:Y:S05]  /*6ca0*/  BSYNC B1 ;  /* 0x0000000000017941 */ /* 0x000fea0003800000 */
.L_x_137:
        /* <DEDUP_REMOVED lines=8> */
.L_x_140:
[----:B------:R-:W-:Y:S05]  /*6d30*/  BSYNC B1 ;  /* 0x0000000000017941 */ /* 0x000fea0003800000 */
.L_x_139:
        /* <DEDUP_REMOVED lines=8> */
.L_x_142:
[----:B------:R-:W-:Y:S05]  /*6dc0*/  BSYNC B1 ;  /* 0x0000000000017941 */ /* 0x000fea0003800000 */
.L_x_141:
        /* <DEDUP_REMOVED lines=8> */
.L_x_144:
[----:B------:R-:W-:Y:S05]  /*6e50*/  BSYNC B1 ;  /* 0x0000000000017941 */ /* 0x000fea0003800000 */
.L_x_143:
[----:B------:R-:W-:Y:S01]  /*6e60*/  LOP3.LUT P6, RZ, R24, 0x2000, RZ, 0xc0, !PT ;  /* 0x0000200018ff7812 */ /* 0x000fe200078cc0ff */
[----:B------:R-:W-:Y:S01]  /*6e70*/  BMOV.32.CLEAR RZ, B1 ;  /* 0x0000000001ff7355 */ /* 0x000fe20000100000 */
[----:B------:R-:W-:Y:S10]  /*6e80*/  BSSY B1, `(.L_x_145) ;  /* 0x0000006000017945 */ /* 0x000ff40003800000 */
[----:B------:R-:W-:Y:S05]  /*6e90*/  @!P6 BRA `(.L_x_146) ;  /* 0x000000400000e947 */ /* 0x000fea0003800000 */
[----:B------:R-:W5:Y:S02]  /*6ea0*/  LDG.E.U16.SYS R43, [R96+0x18] ;  /* 0x00001800602b7381 */ /* 0x000f6400001ee500 */
[----:B0----5:R-:W-:-:S06]  /*6eb0*/  HMUL2 R45, R43.H0_H0, c[0x0] [0x19c].H0_H0 ;  /* 0x200067002b2d7a32 */ /* 0x021fcc0000000800 */
[----:B------:R-:W-:-:S08]  /*6ec0*/  HFMA2 R45, R90.H0_H0, c[0x0] [0x16c].H0_H0, R45.H0_H0 ;  /* 0x20005b005a2d7a31 */ /* 0x000fd0000004082d */
[----:B------:R0:W-:Y:S02]  /*6ed0*/  STG.E.U16.SYS [R114+-0x4], R45 ;  /* 0xfffffc2d72007386 */ /* 0x0001e4000010e500 */
.L_x_146:
[----:B------:R-:W-:Y:S05]  /*6ee0*/  BSYNC B1 ;  /* 0x0000000000017941 */ /* 0x000fea0003800000 */
.L_x_145:
        /* <DEDUP_REMOVED lines=8> */
.L_x_148:
[----:B------:R-:W-:Y:S05]  /*6f70*/  BSYNC B1 ;  /* 0x0000000000017941 */ /* 0x000fea0003800000 */
.L_x_147:
        /* <DEDUP_REMOVED lines=8> */
.L_x_150:
[----:B------:R-:W-:Y:S05]  /*7000*/  BSYNC B1 ;  /* 0x0000000000017941 */ /* 0x000fea0003800000 */
.L_x_149:
        /* <DEDUP_REMOVED lines=8> */
.L_x_152:
[----:B------:R-:W-:Y:S05]  /*7090*/  BSYNC B1 ;  /* 0x0000000000017941 */ /* 0x000fea0003800000 */
.L_x_151:
        /* <DEDUP_REMOVED lines=8> */
.L_x_154:
[----:B------:R-:W-:Y:S05]  /*7120*/  BSYNC B1 ;  /* 0x0000000000017941 */ /* 0x000fea0003800000 */
.L_x_153:
        /* <DEDUP_REMOVED lines=8> */
.L_x_156:
[----:B------:R-:W-:Y:S05]  /*71b0*/  BSYNC B1 ;  /* 0x0000000000017941 */ /* 0x000fea0003800000 */
.L_x_155:
        /* <DEDUP_REMOVED lines=8> */
.L_x_158:
[----:B------:R-:W-:Y:S05]  /*7240*/  BSYNC B1 ;  /* 0x0000000000017941 */ /* 0x000fea0003800000 */
.L_x_157:
        /* <DEDUP_REMOVED lines=8> */
.L_x_160:
[----:B------:R-:W-:Y:S05]  /*72d0*/  BSYNC B1 ;  /* 0x0000000000017941 */ /* 0x000fea0003800000 */
.L_x_159:
[----:B------:R-:W-:Y:S01]  /*72e0*/  LOP3.LUT P6, RZ, R24, 0x20, RZ, 0xc0, !PT ;  /* 0x0000002018ff7812 */ /* 0x000fe200078cc0ff */
[----:B------:R-:W-:Y:S01]  /*72f0*/  BMOV.32.CLEAR RZ, B1 ;  /* 0x0000000001ff7355 */ /* 0x000fe20000100000 */
[----:B------:R-:W-:Y:S10]  /*7300*/  BSSY B1, `(.L_x_161) ;  /* 0x0000006000017945 */ /* 0x000ff40003800000 */
[----:B------:R-:W-:Y:S05]  /*7310*/  @!P6 BRA `(.L_x_162) ;  /* 0x000000400000e947 */ /* 0x000fea0003800000 */
[----:B------:R-:W5:Y:S02]  /*7320*/  LDG.E.U16.SYS R96, [R96+0x1c] ;  /* 0x00001c0060607381 */ /* 0x000f6400001ee500 */
[----:B0----5:R-:W-:-:S06]  /*7330*/  HMUL2 R44, R96.H0_H0, c[0x0] [0x19c].H0_H0 ;  /* 0x20006700602c7a32 */ /* 0x021fcc0000000800 */
[----:B------:R-:W-:-:S08]  /*7340*/  HFMA2 R44, R88.H0_H0, c[0x0] [0x16c].H0_H0, R44.H0_H0 ;  /* 0x20005b00582c7a31 */ /* 0x000fd0000004082c */
[----:B------:R0:W-:Y:S02]  /*7350*/  STG.E.U16.SYS [R114], R44 ;  /* 0x0000002c72007386 */ /* 0x0001e4000010e500 */
.L_x_162:
[----:B------:R-:W-:Y:S05]  /*7360*/  BSYNC B1 ;  /* 0x0000000000017941 */ /* 0x000fea0003800000 */
.L_x_161:
[----:B------:R-:W-:Y:S01]  /*7370*/  LOP3.LUT P6, RZ, R24, 0x10, RZ, 0xc0, !PT ;  /* 0x0000001018ff7812 */ /* 0x000fe200078cc0ff */
[----:B------:R-:W-:Y:S01]  /*7380*/  BMOV.32.CLEAR RZ, B1 ;  /* 0x0000000001ff7355 */ /* 0x000fe20000100000 */
[----:B------:R-:W-:Y:S10]  /*7390*/  BSSY B1, `(.L_x_163) ;  /* 0x0000006000017945 */ /* 0x000ff40003800000 */
[----:B------:R-:W-:Y:S05]  /*73a0*/  @!P6 BRA `(.L_x_164) ;  /* 0x000000400000e947 */ /* 0x000fea0003800000 */
[----:B------:R-:W5:Y:S02]  /*73b0*/  LDG.E.U16.SYS R122, [R122+0x1c] ;  /* 0x00001c007a7a7381 */ /* 0x000f6400001ee500 */
[----:B-----5:R-:W-:-:S06]  /*73c0*/  HMUL2 R41, R122.H0_H0, c[0x0] [0x19c].H0_H0 ;  /* 0x200067007a297a32 */ /* 0x020fcc0000000800 */
[----:B------:R-:W-:-:S08]  /*73d0*/  HFMA2 R41, R72.H0_H0, c[0x0] [0x16c].H0_H0, R41.H0_H0 ;  /* 0x20005b0048297a31 */ /* 0x000fd00000040829 */
[----:B------:R0:W-:Y:S02]  /*73e0*/  STG.E.U16.SYS [R116], R41 ;  /* 0x0000002974007386 */ /* 0x0001e4000010e500 */
.L_x_164:
[----:B------:R-:W-:Y:S05]  /*73f0*/  BSYNC B1 ;  /* 0x0000000000017941 */ /* 0x000fea0003800000 */
.L_x_163:
        /* <DEDUP_REMOVED lines=8> */
.L_x_166:
[----:B------:R-:W-:Y:S05]  /*7480*/  BSYNC B1 ;  /* 0x0000000000017941 */ /* 0x000fea0003800000 */
.L_x_165:
[----:B------:R-:W-:-:S12]  /*7490*/  LOP3.LUT P6, RZ, R24, 0x4, RZ, 0xc0, !PT ;  /* 0x0000000418ff7812 */ /* 0x000fd800078cc0ff */
[----:B------:R-:W-:Y:S05]  /*74a0*/  @!P6 BRA `(.L_x_167) ;  /* 0x000013300000e947 */ /* 0x000fea0003800000 */
[----:B------:R-:W5:Y:S02]  /*74b0*/  LDG.E.U16.SYS R126, [R126+0x1c] ;  /* 0x00001c007e7e7381 */ /* 0x000f6400001ee500 */
[----:B0----5:R-:W-:-:S06]  /*74c0*/  HMUL2 R41, R126.H0_H0, c[0x0] [0x19c].H0_H0 ;  /* 0x200067007e297a32 */ /* 0x021fcc0000000800 */
[----:B------:R-:W-:-:S08]  /*74d0*/  HFMA2 R41, R40.H0_H0, c[0x0] [0x16c].H0_H0, R41.H0_H0 ;  /* 0x20005b0028297a31 */ /* 0x000fd00000040829 */
[----:B------:R0:W-:Y:S01]  /*74e0*/  STG.E.U16.SYS [R120], R41 ;  /* 0x0000002978007386 */ /* 0x0001e2000010e500 */
[----:B------:R-:W-:Y:S05]  /*74f0*/  BRA `(.L_x_167) ;  /* 0x000012e000007947 */ /* 0x000fea0003800000 */
.L_x_56:
[C---:B------:R-:W-:Y:S01]  /*7500*/  @P0 LEA R96, P6, R98.reuse, R6, 0x1 ;  /* 0x0000000662600211 */ /* 0x040fe200078c08ff */
[----:B------:R-:W-:Y:S01]  /*7510*/  @P1 HMUL2 R87, R87.H0_H0, c[0x0] [0x16c].H0_H0 ;  /* 0x20005b0057571a32 */ /* 0x000fe20000000800 */
[----:B------:R-:W-:Y:S01]  /*7520*/  P2R R130, PR, RZ, 0x8 ;  /* 0x00000008ff827803 */ /* 0x000fe20000000000 */
[----:B------:R-:W-:Y:S01]  /*7530*/  @P0 HMUL2 R173, R173.H0_H0, c[0x0] [0x16c].H0_H0 ;  /* 0x20005b00adad0a32 */ /* 0x000fe20000000800 */
[----:B------:R-:W-:Y:S01]  /*7540*/  @P0 LEA.HI.X R97, R98, R7, R184, 0x1, P6 ;  /* 0x0000000762610211 */ /* 0x000fe200030f0cb8 */
[----:B------:R-:W-:Y:S01]  /*7550*/  @P2 HMUL2 R71, R71.H0_H0, c[0x0] [0x16c].H0_H0 ;  /* 0x20005b0047472a32 */ /* 0x000fe20000000800 */
[C---:B------:R-:W-:Y:S01]  /*7560*/  LOP3.LUT P3, RZ, R24.reuse, 0x2, RZ, 0xc0, !PT ;  /* 0x0000000218ff7812 */ /* 0x040fe2000786c0ff */
[----:B------:R-:W-:Y:S01]  /*7570*/  @P4 HMUL2 R55, R55.H0_H0, c[0x0] [0x16c].H0_H0 ;  /* 0x20005b0037374a32 */ /* 0x000fe20000000800 */
[----:B------:R-:W-:Y:S02]  /*7580*/  P2R R132, PR, RZ, 0x20 ;  /* 0x00000020ff847803 */ /* 0x000fe40000000000 */
[----:B------:R-:W-:-:S02]  /*7590*/  LOP3.LUT P5, RZ, R24, 0x1, RZ, 0xc0, !PT ;  /* 0x0000000118ff7812 */ /* 0x000fc400078ac0ff */
[C---:B------:R-:W-:Y:S01]  /*75a0*/  @P1 LEA R122, P6, R100.reuse, R6, 0x1 ;  /* 0x00000006647a1211 */ /* 0x040fe200078c08ff */
[----:B------:R0:W-:Y:S01]  /*75b0*/  @P0 STG.E.U16.SYS [R96], R173 ;  /* 0x000000ad60000386 */ /* 0x0001e2000010e500 */
[----:B------:R-:W-:Y:S02]  /*75c0*/  PRMT R136, R87, 0x7610, R136 ;  /* 0x0000761057887816 */ /* 0x000fe40000000088 */
[----:B------:R-:W-:Y:S02]  /*75d0*/  @P1 LEA.HI.X R123, R100, R7, R185, 0x1, P6 ;  /* 0x00000007647b1211 */ /* 0x000fe400030f0cb9 */
[----:B------:R-:W-:Y:S02]  /*75e0*/  P2R R87, PR, RZ, 0x1 ;  /* 0x00000001ff577803 */ /* 0x000fe40000000000 */
[----:B------:R-:W-:-:S04]  /*75f0*/  LOP3.LUT P0, RZ, R174, 0x20000, RZ, 0xc0, !PT ;  /* 0x00020000aeff7812 */ /* 0x000fc8000780c0ff */
[C---:B------:R-:W-:Y:S01]  /*7600*/  @P2 LEA R124, P6, R102.reuse, R6, 0x1 ;  /* 0x00000006667c2211 */ /* 0x040fe200078c08ff */
[----:B------:R-:W-:Y:S01]  /*7610*/  @P1 STG.E.U16.SYS [R122], R136 ;  /* 0x000000887a001386 */ /* 0x000fe2000010e500 */
[----:B------:R-:W-:Y:S02]  /*7620*/  P2R R139, PR, RZ, 0x1 ;  /* 0x00000001ff8b7803 */ /* 0x000fe40000000000 */
[----:B------:R-:W-:Y:S02]  /*7630*/  @P2 LEA.HI.X R125, R102, R7, R186, 0x1, P6 ;  /* 0x00000007667d2211 */ /* 0x000fe400030f0cba */
[----:B------:R-:W-:Y:S02]  /*7640*/  LOP3.LUT P0, RZ, R174, 0x1000000, RZ, 0xc0, !PT ;  /* 0x01000000aeff7812 */ /* 0x000fe4000780c0ff */
[----:B0-----:R-:W-:Y:S02]  /*7650*/  P2R R96, PR, RZ, 0x2 ;  /* 0x00000002ff607803 */ /* 0x001fe40000000000 */
[----:B------:R-:W-:-:S02]  /*7660*/  P2R R97, PR, RZ, 0x1 ;  /* 0x00000001ff617803 */ /* 0x000fc40000000000 */
[----:B------:R-:W-:Y:S01]  /*7670*/  @P4 LEA R126, P6, R104, R6, 0x1 ;  /* 0x00000006687e4211 */ /* 0x000fe200078c08ff */
[----:B------:R0:W-:Y:S01]  /*7680*/  @P2 STG.E.U16.SYS [R124], R71 ;  /* 0x000000477c002386 */ /* 0x0001e2000010e500 */
[----:B------:R-:W-:Y:S02]  /*7690*/  LOP3.LUT P0, RZ, R24, 0x2, RZ, 0xc0, !PT ;  /* 0x0000000218ff7812 */ /* 0x000fe4000780c0ff */
[----:B------:R-:W-:Y:S02]  /*76a0*/  @P4 LEA.HI.X R127, R104, R7, R187, 0x1, P6 ;  /* 0x00000007687f4211 */ /* 0x000fe400030f0cbb */
[----:B------:R-:W-:-:S06]  /*76b0*/  LOP3.LUT P1, RZ, R174, 0x80000, RZ, 0xc0, !PT ;  /* 0x00080000aeff7812 */ /* 0x000fcc000782c0ff */
[C---:B------:R-:W-:Y:S01]  /*76c0*/  @P3 LEA R128, P6, R106.reuse, R6, 0x1 ;  /* 0x000000066a803211 */ /* 0x040fe200078c08ff */
[----:B------:R1:W-:Y:S01]  /*76d0*/  @P4 STG.E.U16.SYS [R126], R55 ;  /* 0x000000377e004386 */ /* 0x0003e2000010e500 */
[----:B------:R-:W-:Y:S01]  /*76e0*/  @P0 HMUL2 R172, R172.H0_H0, c[0x0] [0x16c].H0_H0 ;  /* 0x20005b00acac0a32 */ /* 0x000fe20000000800 */
[----:B0-----:R-:W-:Y:S02]  /*76f0*/  P2R R71, PR, RZ, 0x4 ;  /* 0x00000004ff477803 */ /* 0x001fe40000000000 */
[----:B------:R-:W-:Y:S01]  /*7700*/  @P3 LEA.HI.X R129, R106, R7, R188, 0x1, P6 ;  /* 0x000000076a813211 */ /* 0x000fe200030f0cbc */
[----:B------:R-:W-:Y:S01]  /*7710*/  @P1 HMUL2 R68, R68.H0_H0, c[0x0] [0x16c].H0_H0 ;  /* 0x20005b0044441a32 */ /* 0x000fe20000000800 */
[----:B------:R-:W-:Y:S02]  /*7720*/  ISETP.NE.AND P3, PT, R130, RZ, PT ;  /* 0x000000ff8200720c */ /* 0x000fe40003f65270 */
[----:B------:R-:W-:-:S03]  /*7730*/  LOP3.LUT P2, RZ, R174, 0x100000, RZ, 0xc0, !PT ;  /* 0x00100000aeff7812 */ /* 0x000fc6000784c0ff */
[C---:B------:R-:W-:Y:S01]  /*7740*/  @P5 LEA R130, P6, R108.reuse, R6, 0x1 ;  /* 0x000000066c825211 */ /* 0x040fe200078c08ff */
[----:B------:R-:W-:Y:S01]  /*7750*/  @P0 STG.E.U16.SYS [R128], R172 ;  /* 0x000000ac80000386 */ /* 0x000fe2000010e500 */
[----:B------:R-:W-:Y:S02]  /*7760*/  ISETP.NE.AND P0, PT, R97, RZ, PT ;  /* 0x000000ff6100720c */ /* 0x000fe40003f05270 */
[----:B------:R-:W-:Y:S02]  /*7770*/  @P5 LEA.HI.X R131, R108, R7, R189, 0x1, P6 ;  /* 0x000000076c835211 */ /* 0x000fe400030f0cbd */
[----:B------:R-:W-:Y:S01]  /*7780*/  ISETP.NE.AND P5, PT, R132, RZ, PT ;  /* 0x000000ff8400720c */ /* 0x000fe20003fa5270 */
[----:B------:R-:W-:Y:S01]  /*7790*/  @P3 HMUL2 R70, R70.H0_H0, c[0x0] [0x16c].H0_H0 ;  /* 0x20005b0046463a32 */ /* 0x000fe20000000800 */
[----:B-1----:R-:W-:Y:S01]  /*77a0*/  P2R R55, PR, RZ, 0x10 ;  /* 0x00000010ff377803 */ /* 0x002fe20000000000 */
[----:B------:R-:W-:Y:S01]  /*77b0*/  @P2 HMUL2 R84, R84.H0_H0, c[0x0] [0x16c].H0_H0 ;  /* 0x20005b0054542a32 */ /* 0x000fe20000000800 */
[----:B------:R-:W-:-:S02]  /*77c0*/  LOP3.LUT P4, RZ, R174, 0x200000, RZ, 0xc0, !PT ;  /* 0x00200000aeff7812 */ /* 0x000fc4000788c0ff */
[C---:B------:R-:W-:Y:S02]  /*77d0*/  @P3 LEA R132, P6, R110.reuse, R6, 0x1 ;  /* 0x000000066e843211 */ /* 0x040fe400078c08ff */
[----:B------:R-:W-:Y:S02]  /*77e0*/  @P0 HMUL2 R85, R85.H0_H0, c[0x0] [0x16c].H0_H0 ;  /* 0x20005b0055550a32 */ /* 0x000fe40000000800 */
[----:B------:R-:W-:Y:S02]  /*77f0*/  @P3 LEA.HI.X R133, R110, R7, R190, 0x1, P6 ;  /* 0x000000076e853211 */ /* 0x000fe400030f0cbe */
[----:B------:R-:W-:-:S04]  /*7800*/  @P5 HMUL2 R54, R54.H0_H0, c[0x0] [0x16c].H0_H0 ;  /* 0x20005b0036365a32 */ /* 0x000fc80000000800 */
[----:B------:R-:W-:Y:S02]  /*7810*/  @P4 HMUL2 R170, R170.H0_H0, c[0x0] [0x16c].H0_H0 ;  /* 0x20005b00aaaa4a32 */ /* 0x000fe40000000800 */
[----:B------:R-:W-:-:S04]  /*7820*/  @P5 LEA R134, P6, R112, R6, 0x1 ;  /* 0x0000000670865211 */ /* 0x000fc800078c08ff */
[----:B------:R-:W-:-:S08]  /*7830*/  @P5 LEA.HI.X R135, R112, R7, R191, 0x1, P6 ;  /* 0x0000000770875211 */ /* 0x000fd000030f0cbf */
[----:B------:R-:W-:-:S04]  /*7840*/  LOP3.LUT P6, RZ, R174, 0x40000, RZ, 0xc0, !PT ;  /* 0x00040000aeff7812 */ /* 0x000fc800078cc0ff */
[----:B------:R-:W-:Y:S02]  /*7850*/  P2R R138, PR, RZ, 0x40 ;  /* 0x00000040ff8a7803 */ /* 0x000fe40000000000 */
[----:B------:R-:W-:-:S04]  /*7860*/  LOP3.LUT P6, RZ, R174, 0x2000000, RZ, 0xc0, !PT ;  /* 0x02000000aeff7812 */ /* 0x000fc800078cc0ff */
[----:B------:R-:W-:Y:S02]  /*7870*/  P2R R137, PR, RZ, 0x40 ;  /* 0x00000040ff897803 */ /* 0x000fe40000000000 */
[----:B------:R-:W-:-:S12]  /*7880*/  LOP3.LUT P6, RZ, R24, 0x1, RZ, 0xc0, !PT ;  /* 0x0000000118ff7812 */ /* 0x000fd800078cc0ff */
[----:B------:R-:W-:-:S08]  /*7890*/  @P6 HMUL2 R86, R86.H0_H0, c[0x0] [0x16c].H0_H0 ;  /* 0x20005b0056566a32 */ /* 0x000fd00000000800 */
[----:B------:R0:W-:Y:S01]  /*78a0*/  @P6 STG.E.U16.SYS [R130], R86 ;  /* 0x0000005682006386 */ /* 0x0001e2000010e500 */
[----:B------:R-:W-:-:S03]  /*78b0*/  ISETP.NE.AND P6, PT, R137, RZ, PT ;  /* 0x000000ff8900720c */ /* 0x000fc60003fc5270 */
[----:B------:R-:W-:Y:S04]  /*78c0*/  @P3 STG.E.U16.SYS [R132], R70 ;  /* 0x0000004684003386 */ /* 0x000fe8000010e500 */
[----:B------:R1:W-:Y:S01]  /*78d0*/  @P5 STG.E.U16.SYS [R134], R54 ;  /* 0x0000003686005386 */ /* 0x0003e2000010e500 */
[----:B0-----:R-:W-:-:S04]  /*78e0*/  P2R R86, PR, RZ, 0x1 ;  /* 0x00000001ff567803 */ /* 0x001fc80000000000 */
[----:B------:R-:W-:Y:S01]  /*78f0*/  @P6 HMUL2 R171, R171.H0_H0, c[0x0] [0x16c].H0_H0 ;  /* 0x20005b00abab6a32 */ /* 0x000fe20000000800 */
[----:B------:R-:W-:Y:S02]  /*7900*/  ISETP.NE.AND P6, PT, R138, RZ, PT ;  /* 0x000000ff8a00720c */ /* 0x000fe40003fc5270 */
[C---:B------:R-:W-:Y:S02]  /*7910*/  LOP3.LUT P0, RZ, R174.reuse, 0x2000000, RZ, 0xc0, !PT ;  /* 0x02000000aeff7812 */ /* 0x040fe4000780c0ff */
[----:B------:R-:W-:Y:S02]  /*7920*/  P2R R97, PR, RZ, 0x40 ;  /* 0x00000040ff617803 */ /* 0x000fe40000000000 */
[----:B-1----:R-:W-:Y:S02]  /*7930*/  P2R R54, PR, RZ, 0x20 ;  /* 0x00000020ff367803 */ /* 0x002fe40000000000 */
[----:B------:R-:W-:Y:S02]  /*7940*/  P2R R70, PR, RZ, 0x8 ;  /* 0x00000008ff467803 */ /* 0x000fe40000000000 */
[----:B------:R-:W-:-:S02]  /*7950*/  LOP3.LUT P5, RZ, R174, 0x800000, RZ, 0xc0, !PT ;  /* 0x00800000aeff7812 */ /* 0x000fc400078ac0ff */
[----:B------:R-:W-:Y:S01]  /*7960*/  @P6 HMUL2 R52, R52.H0_H0, c[0x0] [0x16c].H0_H0 ;  /* 0x20005b0034346a32 */ /* 0x000fe20000000800 */
[C---:B------:R-:W-:Y:S01]  /*7970*/  LOP3.LUT P6, RZ, R174.reuse, 0x10000, RZ, 0xc0, !PT ;  /* 0x00010000aeff7812 */ /* 0x040fe200078cc0ff */
[----:B------:R-:W-:Y:S01]  /*7980*/  @P0 STG.E.U16.SYS [R114+-0x1a], R171 ;  /* 0xffffe6ab72000386 */ /* 0x000fe2000010e500 */
[----:B------:R-:W-:Y:S02]  /*7990*/  LOP3.LUT P3, RZ, R174, 0x400000, RZ, 0xc0, !PT ;  /* 0x00400000aeff7812 */ /* 0x000fe4000786c0ff */
[----:B------:R-:W-:-:S05]  /*79a0*/  ISETP.NE.AND P0, PT, R86, RZ, PT ;  /* 0x000000ff5600720c */ /* 0x000fca0003f05270 */
[----:B------:R-:W-:-:S03]  /*79b0*/  @P5 HMUL2 R69, R69.H0_H0, c[0x0] [0x16c].H0_H0 ;  /* 0x20005b0045455a32 */ /* 0x000fc60000000800 */
[----:B------:R-:W-:Y:S01]  /*79c0*/  @P6 HMUL2 R83, R83.H0_H0, c[0x0] [0x16c].H0_H0 ;  /* 0x20005b0053536a32 */ /* 0x000fe20000000800 */
[----:B------:R-:W-:Y:S01]  /*79d0*/  ISETP.NE.AND P6, PT, R97, RZ, PT ;  /* 0x000000ff6100720c */ /* 0x000fe20003fc5270 */
[----:B------:R-:W-:Y:S02]  /*79e0*/  @P3 HMUL2 R53, R53.H0_H0, c[0x0] [0x16c].H0_H0 ;  /* 0x20005b0035353a32 */ /* 0x000fe40000000800 */
[----:B------:R0:W-:Y:S01]  /*79f0*/  @P0 STG.E.U16.SYS [R116+-0x1a], R85 ;  /* 0xffffe65574000386 */ /* 0x0001e2000010e500 */
[----:B------:R-:W-:-:S03]  /*7a00*/  ISETP.NE.AND P0, PT, R139, RZ, PT ;  /* 0x000000ff8b00720c */ /* 0x000fc60003f05270 */
[----:B------:R1:W-:Y:S01]  /*7a10*/  @P5 STG.E.U16.SYS [R118+-0x1a], R69 ;  /* 0xffffe64576005386 */ /* 0x0003e2000010e500 */
[----:B------:R-:W-:-:S03]  /*7a20*/  LOP3.LUT P5, RZ, R174, 0x100, RZ, 0xc0, !PT ;  /* 0x00000100aeff7812 */ /* 0x000fc600078ac0ff */
[----:B------:R-:W-:Y:S01]  /*7a30*/  @P3 STG.E.U16.SYS [R120+-0x1a], R53 ;  /* 0xffffe63578003386 */ /* 0x000fe2000010e500 */
[C---:B------:R-:W-:Y:S02]  /*7a40*/  LOP3.LUT P3, RZ, R174.reuse, 0x80, RZ, 0xc0, !PT ;  /* 0x00000080aeff7812 */ /* 0x040fe4000786c0ff */
[----:B0-----:R-:W-:Y:S01]  /*7a50*/  P2R R85, PR, RZ, 0x20 ;  /* 0x00000020ff557803 */ /* 0x001fe20000000000 */
[----:B------:R-:W-:Y:S01]  /*7a60*/  @P4 STG.E.U16.SYS [R114+-0x18], R170 ;  /* 0xffffe8aa72004386 */ /* 0x000fe2000010e500 */
[----:B------:R-:W-:Y:S01]  /*7a70*/  @P0 HMUL2 R169, R169.H0_H0, c[0x0] [0x16c].H0_H0 ;  /* 0x20005b00a9a90a32 */ /* 0x000fe20000000800 */
[C---:B------:R-:W-:Y:S02]  /*7a80*/  LOP3.LUT P4, RZ, R174.reuse, 0x40, RZ, 0xc0, !PT ;  /* 0x00000040aeff7812 */ /* 0x040fe4000788c0ff */
[----:B------:R0:W-:Y:S01]  /*7a90*/  @P2 STG.E.U16.SYS [R116+-0x18], R84 ;  /* 0xffffe85474002386 */ /* 0x0001e2000010e500 */
[C---:B------:R-:W-:Y:S02]  /*7aa0*/  LOP3.LUT P2, RZ, R174.reuse, 0x20, RZ, 0xc0, !PT ;  /* 0x00000020aeff7812 */ /* 0x040fe4000784c0ff */
[C---:B------:R-:W-:Y:S01]  /*7ab0*/  LOP3.LUT P5, RZ, R174.reuse, 0x800, RZ, 0xc0, !PT ;  /* 0x00000800aeff7812 */ /* 0x040fe200078ac0ff */
[----:B------:R2:W-:Y:S01]  /*7ac0*/  @P1 STG.E.U16.SYS [R118+-0x18], R68 ;  /* 0xffffe84476001386 */ /* 0x0005e2000010e500 */
[----:B------:R-:W-:-:S02]  /*7ad0*/  LOP3.LUT P1, RZ, R174, 0x10, RZ, 0xc0, !PT ;  /* 0x00000010aeff7812 */ /* 0x000fc4000782c0ff */
[----:B-1----:R-:W-:Y:S01]  /*7ae0*/  P2R R69, PR, RZ, 0x4 ;  /* 0x00000004ff457803 */ /* 0x002fe20000000000 */
[----:B------:R1:W-:Y:S01]  /*7af0*/  @P6 STG.E.U16.SYS [R120+-0x18], R52 ;  /* 0xffffe83478006386 */ /* 0x0003e2000010e500 */
[C---:B------:R-:W-:Y:S02]  /*7b00*/  LOP3.LUT P6, RZ, R174.reuse, 0x8, RZ, 0xc0, !PT ;  /* 0x00000008aeff7812 */ /* 0x040fe400078cc0ff */
[----:B0-----:R-:W-:Y:S01]  /*7b10*/  P2R R84, PR, RZ, 0x10 ;  /* 0x00000010ff547803 */ /* 0x001fe20000000000 */
[----:B------:R-:W-:Y:S01]  /*7b20*/  @P0 STG.E.U16.SYS [R114+-0x16], R169 ;  /* 0xffffeaa972000386 */ /* 0x000fe2000010e500 */
[----:B------:R-:W-:Y:S02]  /*7b30*/  P2R R53, PR, RZ, 0x40 ;  /* 0x00000040ff357803 */ /* 0x000fe40000000000 */
[----:B------:R-:W-:Y:S01]  /*7b40*/  LOP3.LUT P6, RZ, R174, 0x8000, RZ, 0xc0, !PT ;  /* 0x00008000aeff7812 */ /* 0x000fe200078cc0ff */
[----:B------:R-:W-:Y:S01]  /*7b50*/  @P5 HMUL2 R66, R66.H0_H0, c[0x0] [0x16c].H0_H0 ;  /* 0x20005b0042425a32 */ /* 0x000fe20000000800 */
[----:B--2---:R-:W-:-:S02]  /*7b60*/  P2R R68, PR, RZ, 0x2 ;  /* 0x00000002ff447803 */ /* 0x004fc40000000000 */
[----:B-1----:R-:W-:Y:S02]  /*7b70*/  P2R R52, PR, RZ, 0x40 ;  /* 0x00000040ff347803 */ /* 0x002fe40000000000 */
[C---:B------:R-:W-:Y:S02]  /*7b80*/  LOP3.LUT P1, RZ, R174.reuse, 0x4000, RZ, 0xc0, !PT ;  /* 0x00004000aeff7812 */ /* 0x040fe4000782c0ff */
[C---:B------:R-:W-:Y:S02]  /*7b90*/  LOP3.LUT P0, RZ, R174.reuse, 0x2, RZ, 0xc0, !PT ;  /* 0x00000002aeff7812 */ /* 0x040fe4000780c0ff */
[C---:B------:R-:W-:Y:S02]  /*7ba0*/  LOP3.LUT P2, RZ, R174.reuse, 0x2000, RZ, 0xc0, !PT ;  /* 0x00002000aeff7812 */ /* 0x040fe4000784c0ff */
[----:B------:R-:W-:Y:S01]  /*7bb0*/  @P6 HMUL2 R67, R67.H0_H0, c[0x0] [0x16c].H0_H0 ;  /* 0x20005b0043436a32 */ /* 0x000fe20000000800 */
[----:B------:R-:W-:Y:S02]  /*7bc0*/  LOP3.LUT P6, RZ, R174, 0x10000, RZ, 0xc0, !PT ;  /* 0x00010000aeff7812 */ /* 0x000fe400078cc0ff */
[----:B------:R-:W-:-:S02]  /*7bd0*/  P2R R97, PR, RZ, 0x1 ;  /* 0x00000001ff617803 */ /* 0x000fc40000000000 */
[C---:B------:R-:W-:Y:S01]  /*7be0*/  LOP3.LUT P0, RZ, R174.reuse, 0x200, RZ, 0xc0, !PT ;  /* 0x00000200aeff7812 */ /* 0x040fe2000780c0ff */
[----:B------:R-:W-:Y:S01]  /*7bf0*/  @P1 HMUL2 R51, R51.H0_H0, c[0x0] [0x16c].H0_H0 ;  /* 0x20005b0033331a32 */ /* 0x000fe20000000800 */
[C---:B------:R-:W-:Y:S02]  /*7c00*/  LOP3.LUT P4, RZ, R174.reuse, 0x1000, RZ, 0xc0, !PT ;  /* 0x00001000aeff7812 */ /* 0x040fe4000788c0ff */
[----:B------:R-:W-:Y:S01]  /*7c10*/  P2R R86, PR, RZ, 0x8 ;  /* 0x00000008ff567803 */ /* 0x000fe20000000000 */
[----:B------:R-:W-:Y:S01]  /*7c20*/  @P2 HMUL2 R168, R168.H0_H0, c[0x0] [0x16c].H0_H0 ;  /* 0x20005b00a8a82a32 */ /* 0x000fe20000000800 */
[----:B------:R-:W-:Y:S02]  /*7c30*/  LOP3.LUT P3, RZ, R174, 0x400, RZ, 0xc0, !PT ;  /* 0x00000400aeff7812 */ /* 0x000fe4000786c0ff */
[----:B------:R-:W-:Y:S01]  /*7c40*/  @P6 STG.E.U16.SYS [R116+-0x16], R83 ;  /* 0xffffea5374006386 */ /* 0x000fe2000010e500 */
[----:B------:R-:W-:-:S03]  /*7c50*/  ISETP.NE.AND P6, PT, R52, RZ, PT ;  /* 0x000000ff3400720c */ /* 0x000fc60003fc5270 */
[----:B------:R-:W-:Y:S02]  /*7c60*/  @P0 HMUL2 R167, R167.H0_H0, c[0x0] [0x16c].H0_H0 ;  /* 0x20005b00a7a70a32 */ /* 0x000fe40000000800 */
[----:B------:R-:W-:-:S04]  /*7c70*/  @P4 HMUL2 R82, R82.H0_H0, c[0x0] [0x16c].H0_H0 ;  /* 0x20005b0052524a32 */ /* 0x000fc80000000800 */
[----:B------:R-:W-:-:S03]  /*7c80*/  @P3 HMUL2 R50, R50.H0_H0, c[0x0] [0x16c].H0_H0 ;  /* 0x20005b0032323a32 */ /* 0x000fc60000000800 */
[----:B------:R-:W-:Y:S01]  /*7c90*/  @P6 STG.E.U16.SYS [R118+-0x16], R67 ;  /* 0xffffea4376006386 */ /* 0x000fe2000010e500 */
[----:B------:R-:W-:-:S03]  /*7ca0*/  ISETP.NE.AND P6, PT, R53, RZ, PT ;  /* 0x000000ff3500720c */ /* 0x000fc60003fc5270 */
[----:B------:R0:W-:Y:S01]  /*7cb0*/  @P1 STG.E.U16.SYS [R120+-0x16], R51 ;  /* 0xffffea3378001386 */ /* 0x0001e2000010e500 */
[----:B------:R-:W-:-:S03]  /*7cc0*/  ISETP.NE.AND P1, PT, R68, RZ, PT ;  /* 0x000000ff4400720c */ /* 0x000fc60003f25270 */
[----:B------:R-:W-:Y:S01]  /*7cd0*/  @P2 STG.E.U16.SYS [R114+-0x14], R168 ;  /* 0xffffeca872002386 */ /* 0x000fe2000010e500 */
[----:B------:R-:W-:-:S03]  /*7ce0*/  ISETP.NE.AND P2, PT, R69, RZ, PT ;  /* 0x000000ff4500720c */ /* 0x000fc60003f45270 */
[----:B------:R-:W-:Y:S01]  /*7cf0*/  @P4 STG.E.U16.SYS [R116+-0x14], R82 ;  /* 0xffffec5274004386 */ /* 0x000fe2000010e500 */
[----:B------:R-:W-:Y:S01]  /*7d00*/  ISETP.NE.AND P4, PT, R84, RZ, PT ;  /* 0x000000ff5400720c */ /* 0x000fe20003f85270 */
[----:B------:R-:W-:Y:S01]  /*7d10*/  @P6 HMUL2 R64, R64.H0_H0, c[0x0] [0x16c].H0_H0 ;  /* 0x20005b0040406a32 */ /* 0x000fe20000000800 */
[----:B0-----:R-:W-:Y:S01]  /*7d20*/  P2R R51, PR, RZ, 0x1 ;  /* 0x00000001ff337803 */ /* 0x001fe20000000000 */
[----:B------:R-:W-:Y:S01]  /*7d30*/  @P5 STG.E.U16.SYS [R118+-0x14], R66 ;  /* 0xffffec4276005386 */ /* 0x000fe2000010e500 */
[----:B------:R-:W-:Y:S01]  /*7d40*/  LOP3.LUT P0, RZ, R174, 0x4, RZ, 0xc0, !PT ;  /* 0x00000004aeff7812 */ /* 0x000fe2000780c0ff */
[----:B------:R-:W-:Y:S01]  /*7d50*/  @P1 HMUL2 R80, R80.H0_H0, c[0x0] [0x16c].H0_H0 ;  /* 0x20005b0050501a32 */ /* 0x000fe20000000800 */
[----:B------:R-:W-:Y:S01]  /*7d60*/  ISETP.NE.AND P5, PT, R85, RZ, PT ;  /* 0x000000ff5500720c */ /* 0x000fe20003fa5270 */
[----:B------:R0:W-:Y:S01]  /*7d70*/  @P3 STG.E.U16.SYS [R120+-0x14], R50 ;  /* 0xffffec3278003386 */ /* 0x0001e2000010e500 */
[----:B------:R-:W-:Y:S01]  /*7d80*/  ISETP.NE.AND P3, PT, R86, RZ, PT ;  /* 0x000000ff5600720c */ /* 0x000fe20003f65270 */
[----:B------:R-:W-:-:S03]  /*7d90*/  @P2 HMUL2 R166, R166.H0_H0, c[0x0] [0x16c].H0_H0 ;  /* 0x20005b00a6a62a32 */ /* 0x000fc60000000800 */
[----:B------:R-:W-:-:S04]  /*7da0*/  @P4 HMUL2 R49, R49.H0_H0, c[0x0] [0x16c].H0_H0 ;  /* 0x20005b0031314a32 */ /* 0x000fc80000000800 */
[----:B------:R-:W-:Y:S01]  /*7db0*/  @P0 HMUL2 R48, R48.H0_H0, c[0x0] [0x16c].H0_H0 ;  /* 0x20005b0030300a32 */ /* 0x000fe20000000800 */
[----:B------:R-:W-:Y:S01]  /*7dc0*/  ISETP.NE.AND P0, PT, R51, RZ, PT ;  /* 0x000000ff3300720c */ /* 0x000fe20003f05270 */
[----:B------:R-:W-:Y:S02]  /*7dd0*/  @P5 HMUL2 R81, R81.H0_H0, c[0x0] [0x16c].H0_H0 ;  /* 0x20005b0051515a32 */ /* 0x000fe40000000800 */
[----:B------:R-:W-:-:S09]  /*7de0*/  @P3 HMUL2 R65, R65.H0_H0, c[0x0] [0x16c].H0_H0 ;  /* 0x20005b0041413a32 */ /* 0x000fd20000000800 */
[----:B------:R-:W-:Y:S01]  /*7df0*/  @P0 STG.E.U16.SYS [R114+-0x12], R167 ;  /* 0xffffeea772000386 */ /* 0x000fe2000010e500 */
[----:B------:R-:W-:-:S03]  /*7e00*/  ISETP.NE.AND P0, PT, R97, RZ, PT ;  /* 0x000000ff6100720c */ /* 0x000fc60003f05270 */
[----:B------:R-:W-:Y:S01]  /*7e10*/  @P5 STG.E.U16.SYS [R116+-0x12], R81 ;  /* 0xffffee5174005386 */ /* 0x000fe2000010e500 */
[----:B0-----:R-:W-:Y:S02]  /*7e20*/  P2R R50, PR, RZ, 0x1 ;  /* 0x00000001ff327803 */ /* 0x001fe40000000000 */
[C---:B------:R-:W-:Y:S01]  /*7e30*/  LOP3.LUT P5, RZ, R24.reuse, 0x1000000, RZ, 0xc0, !PT ;  /* 0x0100000018ff7812 */ /* 0x040fe200078ac0ff */
[----:B------:R-:W-:Y:S01]  /*7e40*/  @P3 STG.E.U16.SYS [R118+-0x12], R65 ;  /* 0xffffee4176003386 */ /* 0x000fe2000010e500 */
[----:B------:R-:W-:-:S03]  /*7e50*/  LOP3.LUT P3, RZ, R24, 0x800000, RZ, 0xc0, !PT ;  /* 0x0080000018ff7812 */ /* 0x000fc6000786c0ff */
[----:B------:R0:W-:Y:S01]  /*7e60*/  @P4 STG.E.U16.SYS [R120+-0x12], R49 ;  /* 0xffffee3178004386 */ /* 0x0001e2000010e500 */
[----:B------:R-:W-:Y:S01]  /*7e70*/  @P0 HMUL2 R165, R165.H0_H0, c[0x0] [0x16c].H0_H0 ;  /* 0x20005b00a5a50a32 */ /* 0x000fe20000000800 */
[----:B------:R-:W-:Y:S02]  /*7e80*/  LOP3.LUT P0, RZ, R174, 0x4, RZ, 0xc0, !PT ;  /* 0x00000004aeff7812 */ /* 0x000fe4000780c0ff */
[----:B------:R-:W-:Y:S01]  /*7e90*/  @P2 STG.E.U16.SYS [R114+-0x10], R166 ;  /* 0xfffff0a672002386 */ /* 0x000fe2000010e500 */
[C---:B------:R-:W-:Y:S02]  /*7ea0*/  LOP3.LUT P2, RZ, R24.reuse, 0x200000, RZ, 0xc0, !PT ;  /* 0x0020000018ff7812 */ /* 0x040fe4000784c0ff */
[C---:B------:R-:W-:Y:S01]  /*7eb0*/  LOP3.LUT P4, RZ, R24.reuse, 0x400000, RZ, 0xc0, !PT ;  /* 0x0040000018ff7812 */ /* 0x040fe2000788c0ff */
[----:B------:R-:W-:Y:S01]  /*7ec0*/  @P1 STG.E.U16.SYS [R116+-0x10], R80 ;  /* 0xfffff05074001386 */ /* 0x000fe2000010e500 */
[----:B------:R-:W-:Y:S02]  /*7ed0*/  LOP3.LUT P1, RZ, R24, 0x100000, RZ, 0xc0, !PT ;  /* 0x0010000018ff7812 */ /* 0x000fe4000782c0ff */
[----:B0-----:R-:W-:Y:S01]  /*7ee0*/  P2R R49, PR, RZ, 0x1 ;  /* 0x00000001ff317803 */ /* 0x001fe20000000000 */
[----:B------:R0:W-:Y:S01]  /*7ef0*/  @P6 STG.E.U16.SYS [R118+-0x10], R64 ;  /* 0xfffff04076006386 */ /* 0x0001e2000010e500 */
[----:B------:R-:W-:-:S02]  /*7f00*/  LOP3.LUT P0, RZ, R174, 0x1, RZ, 0xc0, !PT ;  /* 0x00000001aeff7812 */ /* 0x000fc4000780c0ff */
[C---:B------:R-:W-:Y:S02]  /*7f10*/  LOP3.LUT P6, RZ, R24.reuse, 0x80000, RZ, 0xc0, !PT ;  /* 0x0008000018ff7812 */ /* 0x040fe400078cc0ff */
[----:B------:R-:W-:Y:S02]  /*7f20*/  P2R R52, PR, RZ, 0x2 ;  /* 0x00000002ff347803 */ /* 0x000fe40000000000 */
[----:B------:R-:W-:Y:S02]  /*7f30*/  P2R R51, PR, RZ, 0x40 ;  /* 0x00000040ff337803 */ /* 0x000fe40000000000 */
[C---:B------:R-:W-:Y:S02]  /*7f40*/  LOP3.LUT P6, RZ, R24.reuse, 0x80000000, RZ, 0xc0, !PT ;  /* 0x8000000018ff7812 */ /* 0x040fe400078cc0ff */
[----:B------:R-:W-:Y:S02]  /*7f50*/  LOP3.LUT P1, RZ, R24, 0x40000000, RZ, 0xc0, !PT ;  /* 0x4000000018ff7812 */ /* 0x000fe4000782c0ff */
[----:B------:R-:W-:Y:S01]  /*7f60*/  @P0 HMUL2 R79, R79.H0_H0, c[0x0] [0x16c].H0_H0 ;  /* 0x20005b004f4f0a32 */ /* 0x000fe20000000800 */
[----:B------:R-:W-:-:S02]  /*7f70*/  ISETP.NE.AND P0, PT, R49, RZ, PT ;  /* 0x000000ff3100720c */ /* 0x000fc40003f05270 */
[----:B------:R-:W-:Y:S02]  /*7f80*/  P2R R53, PR, RZ, 0x4 ;  /* 0x00000004ff357803 */ /* 0x000fe40000000000 */
[----:B0-----:R-:W-:Y:S02]  /*7f90*/  P2R R64, PR, RZ, 0x10 ;  /* 0x00000010ff407803 */ /* 0x001fe40000000000 */
[C---:B------:R-:W-:Y:S01]  /*7fa0*/  LOP3.LUT P2, RZ, R24.reuse, 0x20000000, RZ, 0xc0, !PT ;  /* 0x2000000018ff7812 */ /* 0x040fe2000784c0ff */
[----:B------:R-:W-:Y:S01]  /*7fb0*/  @P6 HMUL2 R63, R63.H0_H0, c[0x0] [0x16c].H0_H0 ;  /* 0x20005b003f3f6a32 */ /* 0x000fe20000000800 */
[----:B------:R-:W-:Y:S01]  /*7fc0*/  P2R R65, PR, RZ, 0x20 ;  /* 0x00000020ff417803 */ /* 0x000fe20000000000 */
[----:B------:R-:W-:Y:S01]  /*7fd0*/  @P1 HMUL2 R47, R47.H0_H0, c[0x0] [0x16c].H0_H0 ;  /* 0x20005b002f2f1a32 */ /* 0x000fe20000000800 */
[----:B------:R-:W-:Y:S02]  /*7fe0*/  LOP3.LUT P4, RZ, R24, 0x10000000, RZ, 0xc0, !PT ;  /* 0x1000000018ff7812 */ /* 0x000fe4000788c0ff */
[----:B------:R0:W-:Y:S01]  /*7ff0*/  @P0 STG.E.U16.SYS [R120+-0x10], R48 ;  /* 0xfffff03078000386 */ /* 0x0001e2000010e500 */
[----:B------:R-:W-:-:S02]  /*8000*/  ISETP.NE.AND P0, PT, R50, RZ, PT ;  /* 0x000000ff3200720c */ /* 0x000fc40003f05270 */
[C---:B------:R-:W-:Y:S02]  /*8010*/  LOP3.LUT P5, RZ, R24.reuse, 0x8000000, RZ, 0xc0, !PT ;  /* 0x0800000018ff7812 */ /* 0x040fe400078ac0ff */
[----:B------:R-:W-:Y:S01]  /*8020*/  P2R R66, PR, RZ, 0x8 ;  /* 0x00000008ff427803 */ /* 0x000fe20000000000 */
[----:B------:R-:W-:Y:S01]  /*8030*/  @P2 HMUL2 R164, R164.H0_H0, c[0x0] [0x16c].H0_H0 ;  /* 0x20005b00a4a42a32 */ /* 0x000fe20000000800 */
[----:B------:R-:W-:-:S03]  /*8040*/  LOP3.LUT P3, RZ, R24, 0x4000000, RZ, 0xc0, !PT ;  /* 0x0400000018ff7812 */ /* 0x000fc6000786c0ff */
[----:B------:R-:W-:Y:S01]  /*8050*/  @P4 HMUL2 R78, R78.H0_H0, c[0x0] [0x16c].H0_H0 ;  /* 0x20005b004e4e4a32 */ /* 0x000fe20000000800 */
[----:B0-----:R-:W-:Y:S02]  /*8060*/  P2R R48, PR, RZ, 0x40 ;  /* 0x00000040ff307803 */ /* 0x001fe40000000000 */
[----:B------:R-:W-:Y:S01]  /*8070*/  LOP3.LUT P6, RZ, R174, 0x1, RZ, 0xc0, !PT ;  /* 0x00000001aeff7812 */ /* 0x000fe200078cc0ff */
[----:B------:R-:W-:Y:S01]  /*8080*/  @P0 STG.E.U16.SYS [R114+-0xe], R165 ;  /* 0xfffff2a572000386 */ /* 0x000fe2000010e500 */
[----:B------:R-:W-:Y:S01]  /*8090*/  LOP3.LUT P0, RZ, R24, 0x20000, RZ, 0xc0, !PT ;  /* 0x0002000018ff7812 */ /* 0x000fe2000780c0ff */
[----:B------:R-:W-:-:S03]  /*80a0*/  @P5 HMUL2 R62, R62.H0_H0, c[0x0] [0x16c].H0_H0 ;  /* 0x20005b003e3e5a32 */ /* 0x000fc60000000800 */
[----:B------:R-:W-:Y:S01]  /*80b0*/  P2R R49, PR, RZ, 0x1 ;  /* 0x00000001ff317803 */ /* 0x000fe20000000000 */
[----:B------:R-:W-:Y:S01]  /*80c0*/  @P3 HMUL2 R46, R46.H0_H0, c[0x0] [0x16c].H0_H0 ;  /* 0x20005b002e2e3a32 */ /* 0x000fe20000000800 */
[----:B------:R-:W-:-:S04]  /*80d0*/  LOP3.LUT P0, RZ, R24, 0x2000000, RZ, 0xc0, !PT ;  /* 0x0200000018ff7812 */ /* 0x000fc8000780c0ff */
[----:B------:R-:W-:Y:S01]  /*80e0*/  @P6 STG.E.U16.SYS [R116+-0xe], R79 ;  /* 0xfffff24f74006386 */ /* 0x000fe2000010e500 */
[----:B------:R-:W-:-:S07]  /*80f0*/  ISETP.NE.AND P6, PT, R48, RZ, PT ;  /* 0x000000ff3000720c */ /* 0x000fce0003fc5270 */
[----:B------:R-:W-:-:S05]  /*8100*/  @P0 HMUL2 R163, R163.H0_H0, c[0x0] [0x16c].H0_H0 ;  /* 0x20005b00a3a30a32 */ /* 0x000fca0000000800 */
        /* <DEDUP_REMOVED lines=14> */
[----:B------:R-:W-:Y:S01]  /*81f0*/  @P3 STG.E.U16.SYS [R120+-0xc], R46 ;  /* 0xfffff42e78003386 */ /* 0x000fe2000010e500 */
        /* <DEDUP_REMOVED lines=10> */
[----:B------:R-:W-:-:S03]  /*82a0*/  LOP3.LUT P5, RZ, R24, 0x100, RZ, 0xc0, !PT ;  /* 0x0000010018ff7812 */ /* 0x000fc600078ac0ff */
[----:B------:R-:W-:Y:S01]  /*82b0*/  @P3 STG.E.U16.SYS [R118+-0xa], R61 ;  /* 0xfffff63d76003386 */ /* 0x000fe2000010e500 */
[----:B------:R-:W-:Y:S02]  /*82c0*/  P2R R53, PR, RZ, 0x20 ;  /* 0x00000020ff357803 */ /* 0x000fe40000000000 */
[C---:B------:R-:W-:Y:S01]  /*82d0*/  LOP3.LUT P5, RZ, R24.reuse, 0x800, RZ, 0xc0, !PT ;  /* 0x0000080018ff7812 */ /* 0x040fe200078ac0ff */
[----:B------:R0:W-:Y:S01]  /*82e0*/  @P4 STG.E.U16.SYS [R120+-0xa], R45 ;  /* 0xfffff62d78004386 */ /* 0x0001e2000010e500 */
[C---:B------:R-:W-:Y:S01]  /*82f0*/  LOP3.LUT P4, RZ, R24.reuse, 0x40, RZ, 0xc0, !PT ;  /* 0x0000004018ff7812 */ /* 0x040fe2000788c0ff */
[----:B------:R-:W-:Y:S01]  /*8300*/  @P0 HMUL2 R91, R91.H0_H0, c[0x0] [0x16c].H0_H0 ;  /* 0x20005b005b5b0a32 */ /* 0x000fe20000000800 */
[C---:B------:R-:W-:Y:S01]  /*8310*/  LOP3.LUT P0, RZ, R24.reuse, 0x8, RZ, 0xc0, !PT ;  /* 0x0000000818ff7812 */ /* 0x040fe2000780c0ff */
[----:B------:R-:W-:Y:S01]  /*8320*/  @P2 STG.E.U16.SYS [R114+-0x8], R162 ;  /* 0xfffff8a272002386 */ /* 0x000fe2000010e500 */
[----:B------:R-:W-:Y:S02]  /*8330*/  P2R R52, PR, RZ, 0x10 ;  /* 0x00000010ff347803 */ /* 0x000fe40000000000 */
[C---:B------:R-:W-:Y:S01]  /*8340*/  LOP3.LUT P2, RZ, R24.reuse, 0x20, RZ, 0xc0, !PT ;  /* 0x0000002018ff7812 */ /* 0x040fe2000784c0ff */
[----:B------:R-:W-:Y:S01]  /*8350*/  @P1 STG.E.U16.SYS [R116+-0x8], R76 ;  /* 0xfffff84c74001386 */ /* 0x000fe2000010e500 */
[----:B------:R-:W-:-:S02]  /*8360*/  LOP3.LUT P1, RZ, R24, 0x10, RZ, 0xc0, !PT ;  /* 0x0000001018ff7812 */ /* 0x000fc4000782c0ff */
[----:B0-----:R-:W-:Y:S01]  /*8370*/  P2R R45, PR, RZ, 0x20 ;  /* 0x00000020ff2d7803 */ /* 0x001fe20000000000 */
[----:B------:R0:W-:Y:S01]  /*8380*/  @P6 STG.E.U16.SYS [R118+-0x8], R60 ;  /* 0xfffff83c76006386 */ /* 0x0001e2000010e500 */
[C---:B------:R-:W-:Y:S02]  /*8390*/  LOP3.LUT P6, RZ, R24.reuse, 0x4, RZ, 0xc0, !PT ;  /* 0x0000000418ff7812 */ /* 0x040fe400078cc0ff */
[C---:B------:R-:W-:Y:S02]  /*83a0*/  LOP3.LUT P5, RZ, R24.reuse, 0x40000, RZ, 0xc0, !PT ;  /* 0x0004000018ff7812 */ /* 0x040fe400078ac0ff */
[----:B------:R-:W-:Y:S02]  /*83b0*/  P2R R47, PR, RZ, 0x40 ;  /* 0x00000040ff2f7803 */ /* 0x000fe40000000000 */
[C---:B------:R-:W-:Y:S02]  /*83c0*/  LOP3.LUT P6, RZ, R24.reuse, 0x10000, RZ, 0xc0, !PT ;  /* 0x0001000018ff7812 */ /* 0x040fe400078cc0ff */
[----:B------:R-:W-:-:S02]  /*83d0*/  LOP3.LUT P4, RZ, R24, 0x200, RZ, 0xc0, !PT ;  /* 0x0000020018ff7812 */ /* 0x000fc4000788c0ff */
[----:B------:R-:W-:Y:S02]  /*83e0*/  P2R R46, PR, RZ, 0x40 ;  /* 0x00000040ff2e7803 */ /* 0x000fe40000000000 */
[----:B------:R-:W-:Y:S02]  /*83f0*/  P2R R48, PR, RZ, 0x1 ;  /* 0x00000001ff307803 */ /* 0x000fe40000000000 */
[----:B------:R-:W-:Y:S01]  /*8400*/  P2R R49, PR, RZ, 0x2 ;  /* 0x00000002ff317803 */ /* 0x000fe20000000000 */
[----:B------:R-:W-:Y:S01]  /*8410*/  @P5 STG.E.U16.SYS [R120+-0x8], R44 ;  /* 0xfffff82c78005386 */ /* 0x000fe2000010e500 */
[C---:B------:R-:W-:Y:S02]  /*8420*/  LOP3.LUT P0, RZ, R24.reuse, 0x8000, RZ, 0xc0, !PT ;  /* 0x0000800018ff7812 */ /* 0x040fe4000780c0ff */
[----:B------:R-:W-:Y:S01]  /*8430*/  @P6 HMUL2 R75, R75.H0_H0, c[0x0] [0x16c].H0_H0 ;  /* 0x20005b004b4b6a32 */ /* 0x000fe20000000800 */
[----:B------:R-:W-:Y:S02]  /*8440*/  LOP3.LUT P6, RZ, R24, 0x20000, RZ, 0xc0, !PT ;  /* 0x0002000018ff7812 */ /* 0x000fe400078cc0ff */
[----:B------:R-:W-:-:S02]  /*8450*/  P2R R50, PR, RZ, 0x4 ;  /* 0x00000004ff327803 */ /* 0x000fc40000000000 */
[C---:B------:R-:W-:Y:S02]  /*8460*/  LOP3.LUT P1, RZ, R24.reuse, 0x4000, RZ, 0xc0, !PT ;  /* 0x0000400018ff7812 */ /* 0x040fe4000782c0ff */
[----:B------:R-:W-:Y:S02]  /*8470*/  P2R R51, PR, RZ, 0x10 ;  /* 0x00000010ff337803 */ /* 0x000fe40000000000 */
[C---:B------:R-:W-:Y:S01]  /*8480*/  LOP3.LUT P2, RZ, R24.reuse, 0x2000, RZ, 0xc0, !PT ;  /* 0x0000200018ff7812 */ /* 0x040fe2000784c0ff */
[----:B------:R-:W-:Y:S01]  /*8490*/  @P0 HMUL2 R59, R59.H0_H0, c[0x0] [0x16c].H0_H0 ;  /* 0x20005b003b3b0a32 */ /* 0x000fe20000000800 */
[----:B------:R-:W-:Y:S02]  /*84a0*/  LOP3.LUT P4, RZ, R24, 0x1000, RZ, 0xc0, !PT ;  /* 0x0000100018ff7812 */ /* 0x000fe4000788c0ff */
[----:B------:R-:W-:Y:S01]  /*84b0*/  ISETP.NE.AND P5, PT, R45, RZ, PT ;  /* 0x000000ff2d00720c */ /* 0x000fe20003fa5270 */
[----:B------:R-:W-:Y:S01]  /*84c0*/  @P6 STG.E.U16.SYS [R114+-0x6], R91 ;  /* 0xfffffa5b72006386 */ /* 0x000fe2000010e500 */
[----:B------:R-:W-:-:S02]  /*84d0*/  ISETP.NE.AND P6, PT, R46, RZ, PT ;  /* 0x000000ff2e00720c */ /* 0x000fc40003fc5270 */
[----:B------:R-:W-:Y:S01]  /*84e0*/  @P1 HMUL2 R43, R43.H0_H0, c[0x0] [0x16c].H0_H0 ;  /* 0x20005b002b2b1a32 */ /* 0x000fe20000000800 */
[----:B------:R-:W-:-:S03]  /*84f0*/  LOP3.LUT P3, RZ, R24, 0x80, RZ, 0xc0, !PT ;  /* 0x0000008018ff7812 */ /* 0x000fc6000786c0ff */
[----:B------:R-:W-:Y:S01]  /*8500*/  @P2 HMUL2 R90, R90.H0_H0, c[0x0] [0x16c].H0_H0 ;  /* 0x20005b005a5a2a32 */ /* 0x000fe20000000800 */
[----:B0-----:R-:W-:Y:S01]  /*8510*/  P2R R60, PR, RZ, 0x8 ;  /* 0x00000008ff3c7803 */ /* 0x001fe20000000000 */
[----:B------:R-:W-:Y:S01]  /*8520*/  @P4 HMUL2 R74, R74.H0_H0, c[0x0] [0x16c].H0_H0 ;  /* 0x20005b004a4a4a32 */ /* 0x000fe20000000800 */
[----:B------:R-:W-:Y:S01]  /*8530*/  LOP3.LUT P3, RZ, R24, 0x400, RZ, 0xc0, !PT ;  /* 0x0000040018ff7812 */ /* 0x000fe2000786c0ff */
[----:B------:R-:W-:Y:S02]  /*8540*/  @P5 HMUL2 R58, R58.H0_H0, c[0x0] [0x16c].H0_H0 ;  /* 0x20005b003a3a5a32 */ /* 0x000fe40000000800 */
[----:B------:R-:W-:Y:S01]  /*8550*/  @P6 STG.E.U16.SYS [R116+-0x6], R75 ;  /* 0xfffffa4b74006386 */ /* 0x000fe2000010e500 */
[----:B------:R-:W-:-:S03]  /*8560*/  ISETP.NE.AND P6, PT, R47, RZ, PT ;  /* 0x000000ff2f00720c */ /* 0x000fc60003fc5270 */
[----:B------:R-:W-:Y:S01]  /*8570*/  @P0 STG.E.U16.SYS [R118+-0x6], R59 ;  /* 0xfffffa3b76000386 */ /* 0x000fe2000010e500 */
[----:B------:R-:W-:-:S03]  /*8580*/  ISETP.NE.AND P0, PT, R48, RZ, PT ;  /* 0x000000ff3000720c */ /* 0x000fc60003f05270 */
[----:B------:R0:W-:Y:S01]  /*8590*/  @P1 STG.E.U16.SYS [R120+-0x6], R43 ;  /* 0xfffffa2b78001386 */ /* 0x0001e2000010e500 */
[----:B------:R-:W-:Y:S01]  /*85a0*/  @P3 HMUL2 R42, R42.H0_H0, c[0x0] [0x16c].H0_H0 ;  /* 0x20005b002a2a3a32 */ /* 0x000fe20000000800 */
[----:B------:R-:W-:Y:S02]  /*85b0*/  ISETP.NE.AND P1, PT, R49, RZ, PT ;  /* 0x000000ff3100720c */ /* 0x000fe40003f25270 */
[----:B------:R1:W-:Y:S01]  /*85c0*/  @P2 STG.E.U16.SYS [R114+-0x4], R90 ;  /* 0xfffffc5a72002386 */ /* 0x0003e2000010e500 */
[----:B------:R-:W-:Y:S01]  /*85d0*/  ISETP.NE.AND P2, PT, R50, RZ, PT ;  /* 0x000000ff3200720c */ /* 0x000fe20003f45270 */
[----:B------:R-:W-:Y:S02]  /*85e0*/  @P6 HMUL2 R40, R40.H0_H0, c[0x0] [0x16c].H0_H0 ;  /* 0x20005b0028286a32 */ /* 0x000fe40000000800 */
[----:B------:R1:W-:Y:S01]  /*85f0*/  @P4 STG.E.U16.SYS [R116+-0x4], R74 ;  /* 0xfffffc4a74004386 */ /* 0x0003e2000010e500 */
[----:B------:R-:W-:Y:S01]  /*8600*/  ISETP.NE.AND P4, PT, R51, RZ, PT ;  /* 0x000000ff3300720c */ /* 0x000fe20003f85270 */
[----:B------:R-:W-:-:S02]  /*8610*/  @P0 HMUL2 R56, R56.H0_H0, c[0x0] [0x16c].H0_H0 ;  /* 0x20005b0038380a32 */ /* 0x000fc40000000800 */
[----:B------:R1:W-:Y:S01]  /*8620*/  @P5 STG.E.U16.SYS [R118+-0x4], R58 ;  /* 0xfffffc3a76005386 */ /* 0x0003e2000010e500 */
[----:B------:R-:W-:Y:S01]  /*8630*/  ISETP.NE.AND P5, PT, R53, RZ, PT ;  /* 0x000000ff3500720c */ /* 0x000fe20003fa5270 */
[----:B------:R-:W-:Y:S02]  /*8640*/  @P1 HMUL2 R72, R72.H0_H0, c[0x0] [0x16c].H0_H0 ;  /* 0x20005b0048481a32 */ /* 0x000fe40000000800 */
[----:B------:R1:W-:Y:S01]  /*8650*/  @P3 STG.E.U16.SYS [R120+-0x4], R42 ;  /* 0xfffffc2a78003386 */ /* 0x0003e2000010e500 */
[----:B0-----:R-:W-:Y:S01]  /*8660*/  P2R R43, PR, RZ, 0x20 ;  /* 0x00000020ff2b7803 */ /* 0x001fe20000000000 */
[----:B------:R-:W-:Y:S01]  /*8670*/  @P2 HMUL2 R88, R88.H0_H0, c[0x0] [0x16c].H0_H0 ;  /* 0x20005b0058582a32 */ /* 0x000fe20000000800 */
[----:B------:R-:W-:Y:S02]  /*8680*/  ISETP.NE.AND P3, PT, R60, RZ, PT ;  /* 0x000000ff3c00720c */ /* 0x000fe40003f65270 */
[----:B------:R-:W-:Y:S01]  /*8690*/  @P4 HMUL2 R89, R89.H0_H0, c[0x0] [0x16c].H0_H0 ;  /* 0x20005b0059594a32 */ /* 0x000fe20000000800 */
[----:B------:R-:W-:-:S03]  /*86a0*/  ISETP.NE.AND P4, PT, R52, RZ, PT ;  /* 0x000000ff3400720c */ /* 0x000fc60003f85270 */
[----:B------:R-:W-:Y:S01]  /*86b0*/  @P5 HMUL2 R73, R73.H0_H0, c[0x0] [0x16c].H0_H0 ;  /* 0x20005b0049495a32 */ /* 0x000fe20000000800 */
[----:B------:R-:W-:-:S05]  /*86c0*/  LOP3.LUT P5, RZ, R24, 0x200, RZ, 0xc0, !PT ;  /* 0x0000020018ff7812 */ /* 0x000fca00078ac0ff */
[----:B------:R-:W-:-:S03]  /*86d0*/  @P3 HMUL2 R57, R57.H0_H0, c[0x0] [0x16c].H0_H0 ;  /* 0x20005b0039393a32 */ /* 0x000fc60000000800 */
[----:B------:R-:W-:-:S04]  /*86e0*/  @P4 HMUL2 R41, R41.H0_H0, c[0x0] [0x16c].H0_H0 ;  /* 0x20005b0029294a32 */ /* 0x000fc80000000800 */
[----:B------:R1:W-:Y:S01]  /*86f0*/  @P5 STG.E.U16.SYS [R114+-0x2], R89 ;  /* 0xfffffe5972005386 */ /* 0x0003e2000010e500 */
[----:B------:R-:W-:-:S12]  /*8700*/  ISETP.NE.AND P5, PT, R43, RZ, PT ;  /* 0x000000ff2b00720c */ /* 0x000fd80003fa5270 */
[----:B------:R1:W-:Y:S01]  /*8710*/  @P5 STG.E.U16.SYS [R116+-0x2], R73 ;  /* 0xfffffe4974005386 */ /* 0x0003e2000010e500 */
[----:B------:R-:W-:-:S03]  /*8720*/  ISETP.NE.AND P5, PT, R54, RZ, PT ;  /* 0x000000ff3600720c */ /* 0x000fc60003fa5270 */
[----:B------:R1:W-:Y:S01]  /*8730*/  @P3 STG.E.U16.SYS [R118+-0x2], R57 ;  /* 0xfffffe3976003386 */ /* 0x0003e2000010e500 */
[----:B------:R-:W-:-:S03]  /*8740*/  ISETP.NE.AND P3, PT, R70, RZ, PT ;  /* 0x000000ff4600720c */ /* 0x000fc60003f65270 */
[----:B------:R1:W-:Y:S01]  /*8750*/  @P4 STG.E.U16.SYS [R120+-0x2], R41 ;  /* 0xfffffe2978004386 */ /* 0x0003e2000010e500 */
[----:B------:R-:W-:-:S03]  /*8760*/  ISETP.NE.AND P4, PT, R55, RZ, PT ;  /* 0x000000ff3700720c */ /* 0x000fc60003f85270 */
[----:B------:R1:W-:Y:S01]  /*8770*/  @P2 STG.E.U16.SYS [R114], R88 ;  /* 0x0000005872002386 */ /* 0x0003e2000010e500 */
[----:B------:R-:W-:-:S03]  /*8780*/  ISETP.NE.AND P2, PT, R71, RZ, PT ;  /* 0x000000ff4700720c */ /* 0x000fc60003f45270 */
[----:B------:R1:W-:Y:S01]  /*8790*/  @P1 STG.E.U16.SYS [R116], R72 ;  /* 0x0000004874001386 */ /* 0x0003e2000010e500 */
[----:B------:R-:W-:-:S03]  /*87a0*/  ISETP.NE.AND P1, PT, R96, RZ, PT ;  /* 0x000000ff6000720c */ /* 0x000fc60003f25270 */
[----:B------:R1:W-:Y:S01]  /*87b0*/  @P0 STG.E.U16.SYS [R118], R56 ;  /* 0x0000003876000386 */ /* 0x0003e2000010e500 */
[----:B------:R-:W-:-:S03]  /*87c0*/  ISETP.NE.AND P0, PT, R87, RZ, PT ;  /* 0x000000ff5700720c */ /* 0x000fc60003f05270 */
[----:B------:R1:W-:Y:S04]  /*87d0*/  @P6 STG.E.U16.SYS [R120], R40 ;  /* 0x0000002878006386 */ /* 0x0003e8000010e500 */
.L_x_167:
[----:B------:R-:W-:Y:S05]  /*87e0*/  BSYNC B0 ;  /* 0x0000000000007941 */ /* 0x000fea0003800000 */
.L_x_55:
[----:B0-----:R-:W-:Y:S01]  /*87f0*/  IMAD.MOV.U32 R43, RZ, RZ, c[0x0][0x14] ;  /* 0x00000500ff2b7624 */ /* 0x001fe200078e00ff */
[----:B------:R-:W-:Y:S01]  /*8800*/  IADD3 R181, R181, c[0x0][0x14], RZ ;  /* 0x00000500b5b57a10 */ /* 0x000fe20007ffe0ff */
[----:B------:R-:W-:Y:S02]  /*8810*/  UIADD3 UR4, UP0, UR4, 0x1, URZ ;  /* 0x0000000104047890 */ /* 0x000fe4000ff1e03f */
[C---:B-1----:R-:W-:Y:S02]  /*8820*/  IMAD.WIDE.U32 R40, R43.reuse, c[0x0][0x1e0], RZ ;  /* 0x000078002b287a25 */ /* 0x042fe400078e00ff */
[----:B------:R-:W-:Y:S02]  /*8830*/  UIADD3.X UR5, URZ, UR5, URZ, UP0, !UPT ;  /* 0x000000053f057290 */ /* 0x000fe400087fe43f */
[----:B------:R-:W-:Y:S01]  /*8840*/  IMAD R41, R43, c[0x0][0x1e4], R41 ;  /* 0x000079002b297a24 */ /* 0x000fe200078e0229 */
[----:B------:R-:W-:-:S04]  /*8850*/  LEA R6, P6, R40, R6, 0x1 ;  /* 0x0000000628067211 */ /* 0x000fc800078c08ff */
[----:B------:R-:W-:Y:S01]  /*8860*/  LEA.HI.X R7, R40, R7, R41, 0x1, P6 ;  /* 0x0000000728077211 */ /* 0x000fe200030f0c29 */
[----:B------:R-:W-:-:S04]  /*8870*/  IMAD.WIDE.U32 R40, R43, c[0x0][0x1c8], RZ ;  /* 0x000072002b287a25 */ /* 0x000fc800078e00ff */
        /* <DEDUP_REMOVED lines=8> */
[----:B------:R-:W-:Y:S02]  /*8900*/  IMAD R43, R43, c[0x0][0x1dc], R41 ;  /* 0x000077002b2b7a24 */ /* 0x000fe400078e0229 */
[----:B------:R-:W-:-:S03]  /*8910*/  IMAD.SHL.U32 R41, R40, 0x2, RZ ;  /* 0x0000000228297824 */ /* 0x000fc600078e00ff */
[----:B------:R-:W-:Y:S02]  /*8920*/  SHF.L.U64.HI R44, R40, 0x1, R43 ;  /* 0x00000001282c7819 */ /* 0x000fe4000001022b */
[----:B------:R-:W-:-:S05]  /*8930*/  IADD3 R40, P6, R9, R41, RZ ;  /* 0x0000002909287210 */ /* 0x000fca0007fde0ff */
[----:B------:R-:W-:Y:S01]  /*8940*/  IMAD.X R42, R25, 0x1, R44, P6 ;  /* 0x00000001192a7824 */ /* 0x000fe200030e062c */
[----:B------:R-:W-:-:S05]  /*8950*/  IADD3 R182, P6, R182, R41, RZ ;  /* 0x00000029b6b67210 */ /* 0x000fca0007fde0ff */
[----:B------:R-:W-:Y:S01]  /*8960*/  IMAD.X R183, R183, 0x1, R44, P6 ;  /* 0x00000001b7b77824 */ /* 0x000fe200030e062c */
[----:B------:R-:W-:-:S04]  /*8970*/  LOP3.LUT P6, RZ, R174, 0x4000000, RZ, 0xc0, !PT ;  /* 0x04000000aeff7812 */ /* 0x000fc800078cc0ff */
[----:B------:R-:W-:Y:S02]  /*8980*/  SEL R9, R9, R40, !P6 ;  /* 0x0000002809097207 */ /* 0x000fe40007000000 */
[----:B------:R-:W-:Y:S02]  /*8990*/  SEL R25, R25, R42, !P6 ;  /* 0x0000002a19197207 */ /* 0x000fe40007000000 */
[----:B------:R-:W-:Y:S02]  /*89a0*/  SEL R182, R182, RZ, P6 ;  /* 0x000000ffb6b67207 */ /* 0x000fe40003000000 */
[----:B------:R-:W-:Y:S02]  /*89b0*/  SEL R183, R183, RZ, P6 ;  /* 0x000000ffb7b77207 */ /* 0x000fe40003000000 */
[----:B------:R-:W-:-:S12]  /*89c0*/  ISETP.GE.AND P6, PT, R181, c[0x0][0x1c4], PT ;  /* 0x00007100b5007a0c */ /* 0x000fd80003fc6270 */
[----:B------:R-:W-:Y:S05]  /*89d0*/  @!P6 BRA `(.L_x_168) ;  /* 0xffff8cc00000e947 */ /* 0x000fea000383ffff */
[----:B------:R-:W-:Y:S05]  /*89e0*/  EXIT ;  /* 0x000000000000794d */ /* 0x000fea0003800000 */
.L_x_169:
[----:B------:R-:W-:-:S00]  /*89f0*/  BRA `(.L_x_169) ;  /* 0xfffffff000007947 */ /* 0x000fc0000383ffff */
.L_x_247:


//--------------------- .text._ZN7cutlass9reference6device6kernel11GemmComplexINS_6half_tENS_6layout8RowMajorES4_NS5_11ColumnMajorES4_S6_S4_S4_S4_NS_16NumericConverterIS4_S4_LNS_15FloatRoundStyleE2EEENS_12multiply_addIS4_S4_S4_EELi4ELi4EEEvNS_4gemm9GemmCoordET5_NS_9TensorRefIT_T0_EENS_16ComplexTransformENSG_IT1_T2_EESK_SF_NSG_IT3_T4_EENSG_IT7_SP_EET6_illll --------------------------
	.section	.text._ZN7cutlass9reference6device6kernel11GemmComplexINS_6half_tENS_6layout8RowMajorES4_NS5_11ColumnMajorES4_S6_S4_S4_S4_NS_16NumericConverterIS4_S4_LNS_15FloatRoundStyleE2EEENS_12multiply_addIS4_S4_S4_EELi4ELi4EEEvNS_4gemm9GemmCoordET5_NS_9TensorRefIT_T0_EENS_16ComplexTransformENSG_IT1_T2_EESK_SF_NSG_IT3_T4_EENSG_IT7_SP_EET6_illll,"ax",@progbits
	.sectioninfo	@"SHI_REGISTERS=165"
	.align	128
        .global         _ZN7cutlass9reference6device6kernel11GemmComplexINS_6half_tENS_6layout8RowMajorES4_NS5_11ColumnMajorES4_S6_S4_S4_S4_NS_16NumericConverterIS4_S4_LNS_15FloatRoundStyleE2EEENS_12multiply_addIS4_S4_S4_EELi4ELi4EEEvNS_4gemm9GemmCoordET5_NS_9TensorRefIT_T0_EENS_16ComplexTransformENSG_IT1_T2_EESK_SF_NSG_IT3_T4_EENSG_IT7_SP_EET6_illll
        .type           _ZN7cutlass9reference6device6kernel11GemmComplexINS_6half_tENS_6layout8RowMajorES4_NS5_11ColumnMajorES4_S6_S4_S4_S4_NS_16NumericConverterIS4_S4_LNS_15FloatRoundStyleE2EEENS_12multiply_addIS4_S4_S4_EELi4ELi4EEEvNS_4gemm9GemmCoordET5_NS_9TensorRefIT_T0_EENS_16ComplexTransformENSG_IT1_T2_EESK_SF_NSG_IT3_T4_EENSG_IT7_SP_EET6_illll,@function
        .size           _ZN7cutlass9reference6device6kernel11GemmComplexINS_6half_tENS_6layout8RowMajorES4_NS5_11ColumnMajorES4_S6_S4_S4_S4_NS_16NumericConverterIS4_S4_LNS_15FloatRoundStyleE2EEENS_12multiply_addIS4_S4_S4_EELi4ELi4EEEvNS_4gemm9GemmCoordET5_NS_9TensorRefIT_T0_EENS_16ComplexTransformENSG_IT1_T2_EESK_SF_NSG_IT3_T4_EENSG_IT7_SP_EET6_illll,(.L_x_248 - _ZN7cutlass9reference6device6kernel11GemmComplexINS_6half_tENS_6layout8RowMajorES4_NS5_11ColumnMajorES4_S6_S4_S4_S4_NS_16NumericConverterIS4_S4_LNS_15FloatRoundStyleE2EEENS_12multiply_addIS4_S4_S4_EELi4ELi4EEEvNS_4gemm9GemmCoordET5_NS_9TensorRefIT_T0_EENS_16ComplexTransformENSG_IT1_T2_EESK_SF_NSG_IT3_T4_EENSG_IT7_SP_EET6_illll)
        .other          _ZN7cutlass9reference6device6kernel11GemmComplexINS_6half_tENS_6layout8RowMajorES4_NS5_11ColumnMajorES4_S6_S4_S4_S4_NS_16NumericConverterIS4_S4_LNS_15FloatRoundStyleE2EEENS_12multiply_addIS4_S4_S4_EELi4ELi4EEEvNS_4gemm9GemmCoordET5_NS_9TensorRefIT_T0_EENS_16ComplexTransformENSG_IT1_T2_EESK_SF_NSG_IT3_T4_EENSG_IT7_SP_EET6_illll,@"STO_CUDA_ENTRY STV_DEFAULT"
_ZN7cutlass9reference6device6kernel11GemmComplexINS_6half_tENS_6layout8RowMajorES4_NS5_11ColumnMajorES4_S6_S4_S4_S4_NS_16NumericConverterIS4_S4_LNS_15FloatRoundStyleE2EEENS_12multiply_addIS4_S4_S4_EELi4ELi4EEEvNS_4gemm9GemmCoordET5_NS_9TensorRefIT_T0_EENS_16ComplexTransformENSG_IT1_T2_EESK_SF_NSG_IT3_T4_EENSG_IT7_SP_EET6_illll:
.text._ZN7cutlass9reference6device6kernel11GemmComplexINS_6half_tENS_6layout8RowMajorES4_NS5_11ColumnMajorES4_S6_S4_S4_S4_NS_16NumericConverterIS4_S4_LNS_15FloatRoundStyleE2EEENS_12multiply_addIS4_S4_S4_EELi4ELi4EEEvNS_4gemm9GemmCoordET5_NS_9TensorRefIT_T0_EENS_16ComplexTransformENSG_IT1_T2_EESK_SF_NSG_IT3_T4_EENSG_IT7_SP_EET6_illll:
[----:B------:R-:W-:Y:S02]  /*0000*/  IMAD.MOV.U32 R1, RZ, RZ, c[0x0][0x28] ;  /* 0x00000a00ff017624 */ /* 0x000fe400078e00ff */
[----:B------:R-:W0:Y:S01]  /*0010*/  S2UR UR15, SR_CTAID.Z ;  /* 0x00000000000f79c3 */ /* 0x000e220000002700 */
[----:B------:R-:W-:Y:S02]  /*0020*/  ULDC.64 UR24, c[0x0][0x1d0] ;  /* 0x0000740000187ab9 */ /* 0x000fe40000000a00 */
[----:B------:R-:W-:Y:S02]  /*0030*/  ULDC.64 UR26, c[0x0][0x1c8] ;  /* 0x00007200001a7ab9 */ /* 0x000fe40000000a00 */
[----:B------:R-:W-:Y:S02]  /*0040*/  ULDC.64 UR16, c[0x0][0x1e0] ;  /* 0x0000780000107ab9 */ /* 0x000fe40000000a00 */
[----:B------:R-:W-:Y:S02]  /*0050*/  ULDC.64 UR12, c[0x0][0x170] ;  /* 0x00005c00000c7ab9 */ /* 0x000fe40000000a00 */
[----:B0-----:R-:W-:Y:S02]  /*0060*/  USHF.R.S32.HI UR10, URZ, 0x1f, UR15 ;  /* 0x0000001f3f0a7899 */ /* 0x001fe4000801140f */
[----:B------:R-:W-:-:S02]  /*0070*/  UIMAD.WIDE.U32 UR4, UR15, UR26, URZ ;  /* 0x0000001a0f0472a5 */ /* 0x000fc4000f8e003f */
[----:B------:R-:W-:Y:S02]  /*0080*/  UIMAD UR8, UR10, UR24, URZ ;  /* 0x000000180a0872a4 */ /* 0x000fe4000f8e023f */
[----:B------:R-:W-:Y:S02]  /*0090*/  UIMAD UR6, UR10, UR26, URZ ;  /* 0x0000001a0a0672a4 */ /* 0x000fe4000f8e023f */
[----:B------:R-:W-:Y:S02]  /*00a0*/  UIMAD UR25, UR15, UR25, UR8 ;  /* 0x000000190f1972a4 */ /* 0x000fe4000f8e0208 */
[----:B------:R-:W-:Y:S02]  /*00b0*/  UIMAD UR27, UR15, UR27, UR6 ;  /* 0x0000001b0f1b72a4 */ /* 0x000fe4000f8e0206 */
[----:B------:R-:W-:Y:S02]  /*00c0*/  ULDC UR8, c[0x0][0x1c4] ;  /* 0x0000710000087ab9 */ /* 0x000fe40000000800 */
[----:B------:R-:W-:-:S02]  /*00d0*/  UISETP.GE.AND UP0, UPT, UR15, UR8, UPT ;  /* 0x000000080f00728c */ /* 0x000fc4000bf06270 */
[----:B------:R-:W-:Y:S02]  /*00e0*/  UIMAD UR11, UR10, UR16, URZ ;  /* 0x000000100a0b72a4 */ /* 0x000fe4000f8e023f */
[----:B------:R-:W-:Y:S02]  /*00f0*/  ULEA UR26, UP1, UR4, UR12, 0x1 ;  /* 0x0000000c041a7291 */ /* 0x000fe4000f82083f */
[----:B------:R-:W-:Y:S01]  /*0100*/  PLOP3.LUT P0, PT, PT, PT, UP0, 0x80, 0x0 ;  /* 0x000000000000781c */ /* 0x000fe20003f0f008 */
[----:B------:R-:W-:Y:S02]  /*0110*/  UIADD3 UR27, UR5, UR27, URZ ;  /* 0x0000001b051b7290 */ /* 0x000fe4000fffe03f */
[----:B------:R-:W-:Y:S02]  /*0120*/  UIMAD.WIDE.U32 UR6, UR15, UR24, URZ ;  /* 0x000000180f0672a5 */ /* 0x000fe4000f8e003f */
[----:B------:R-:W-:Y:S02]  /*0130*/  UIMAD.WIDE.U32 UR8, UR15, UR16, URZ ;  /* 0x000000100f0872a5 */ /* 0x000fe4000f8e003f */
[----:B------:R-:W-:-:S02]  /*0140*/  UIMAD UR11, UR15, UR17, UR11 ;  /* 0x000000110f0b72a4 */ /* 0x000fc4000f8e020b */
[----:B------:R-:W-:Y:S02]  /*0150*/  ULEA.HI.X UR27, UR4, UR13, UR27, 0x1, UP1 ;  /* 0x0000000d041b7291 */ /* 0x000fe400088f0c1b */
[----:B------:R-:W-:Y:S02]  /*0160*/  UIADD3 UR25, UR7, UR25, URZ ;  /* 0x0000001907197290 */ /* 0x000fe4000fffe03f */
[----:B------:R-:W-:Y:S02]  /*0170*/  ULDC.64 UR4, c[0x0][0x188] ;  /* 0x0000620000047ab9 */ /* 0x000fe40000000a00 */
[----:B------:R-:W-:Y:S02]  /*0180*/  ULDC.64 UR12, c[0x0][0x1b0] ;  /* 0x00006c00000c7ab9 */ /* 0x000fe40000000a00 */
[----:B------:R-:W-:Y:S02]  /*0190*/  ULEA UR24, UP1, UR6, UR4, 0x1 ;  /* 0x0000000406187291 */ /* 0x000fe4000f82083f */
[----:B------:R-:W-:-:S02]  /*01a0*/  ULEA UR14, UP2, UR8, UR12, 0x1 ;  /* 0x0000000c080e7291 */ /* 0x000fc4000f84083f */
[----:B------:R-:W-:Y:S01]  /*01b0*/  UIADD3 UR23, UR9, UR11, URZ ;  /* 0x0000000b09177290 */ /* 0x000fe2000fffe03f */
[----:B------:R-:W-:Y:S11]  /*01c0*/  @P0 EXIT ;  /* 0x000000000000094d */ /* 0x000ff60003800000 */
[----:B------:R-:W0:Y:S01]  /*01d0*/  S2R R2, SR_TID.X ;  /* 0x0000000000027919 */ /* 0x000e220000002100 */
[----:B------:R-:W-:Y:S01]  /*01e0*/  LOP3.LUT R0, R0, 0xfffffffd, RZ, 0xc0, !PT ;  /* 0xfffffffd00007812 */ /* 0x000fe200078ec0ff */
[----:B------:R-:W-:Y:S02]  /*01f0*/  ULEA.HI.X UR23, UR8, UR13, UR23, 0x1, UP2 ;  /* 0x0000000d08177291 */ /* 0x000fe400090f0c17 */
[----:B------:R-:W0:Y:S01]  /*0200*/  S2R R3, SR_CTAID.X ;  /* 0x0000000000037919 */ /* 0x000e220000002500 */
[----:B------:R-:W-:Y:S02]  /*0210*/  ULDC.64 UR8, c[0x0][0x1d8] ;  /* 0x0000760000087ab9 */ /* 0x000fe40000000a00 */
[----:B------:R-:W-:Y:S01]  /*0220*/  ULEA.HI.X UR25, UR6, UR5, UR25, 0x1, UP1 ;  /* 0x0000000506197291 */ /* 0x000fe200088f0c19 */
[----:B------:R-:W1:Y:S01]  /*0230*/  S2R R4, SR_TID.Y ;  /* 0x0000000000047919 */ /* 0x000e620000002200 */
[----:B------:R-:W-:-:S02]  /*0240*/  ULDC UR20, c[0x0][0x14] ;  /* 0x0000050000147ab9 */ /* 0x000fc40000000800 */
[----:B------:R-:W-:Y:S01]  /*0250*/  ULDC.64 UR12, c[0x0][0x1c8] ;  /* 0x00007200000c7ab9 */ /* 0x000fe20000000a00 */
[----:B------:R-:W1:Y:S01]  /*0260*/  S2R R5, SR_CTAID.Y ;  /* 0x0000000000057919 */ /* 0x000e620000002600 */
[----:B------:R-:W-:Y:S02]  /*0270*/  UIMAD UR6, UR10, UR8, URZ ;  /* 0x000000080a0672a4 */ /* 0x000fe4000f8e023f */
[----:B------:R-:W-:Y:S02]  /*0280*/  ULDC.64 UR16, c[0x0][0x1a0] ;  /* 0x0000680000107ab9 */ /* 0x000fe40000000a00 */
[----:B------:R-:W-:Y:S02]  /*0290*/  UIMAD.WIDE.U32 UR10, UR20, UR12, URZ ;  /* 0x0000000c140a72a5 */ /* 0x000fe4000f8e003f */
[----:B------:R-:W-:Y:S02]  /*02a0*/  UISETP.NE.U32.AND UP0, UPT, URZ, UR16, UPT ;  /* 0x000000103f00728c */ /* 0x000fe4000bf05070 */
[----:B------:R-:W-:-:S02]  /*02b0*/  ULDC.64 UR18, c[0x0][0x1d0] ;  /* 0x0000740000127ab9 */ /* 0x000fc40000000a00 */
[----:B------:R-:W-:Y:S02]  /*02c0*/  UIMAD.WIDE.U32 UR4, UR15, UR8, URZ ;  /* 0x000000080f0472a5 */ /* 0x000fe4000f8e003f */
[----:B------:R-:W-:Y:S02]  /*02d0*/  UIMAD UR16, UR15, UR9, UR6 ;  /* 0x000000090f1072a4 */ /* 0x000fe4000f8e0206 */
[----:B------:R-:W-:Y:S01]  /*02e0*/  ULDC.64 UR28, c[0x0][0x1e0] ;  /* 0x00007800001c7ab9 */ /* 0x000fe20000000a00 */
[----:B0-----:R-:W-:Y:S01]  /*02f0*/  IMAD R2, R3, c[0x0][0x0], R2 ;  /* 0x0000000003027a24 */ /* 0x001fe200078e0202 */
[----:B------:R-:W-:Y:S02]  /*0300*/  ULDC.64 UR30, c[0x0][0x1d8] ;  /* 0x00007600001e7ab9 */ /* 0x000fe40000000a00 */
[----:B------:R-:W-:Y:S01]  /*0310*/  UIMAD.WIDE.U32 UR8, UR20, UR18, URZ ;  /* 0x00000012140872a5 */ /* 0x000fe2000f8e003f */
[----:B------:R-:W-:Y:S01]  /*0320*/  IMAD.SHL.U32 R51, R2, 0x4, RZ ;  /* 0x0000000402337824 */ /* 0x000fe200078e00ff */
[----:B------:R-:W-:-:S02]  /*0330*/  UIMAD UR22, UR20, UR13, UR11 ;  /* 0x0000000d141672a4 */ /* 0x000fc4000f8e020b */
[----:B------:R-:W-:Y:S01]  /*0340*/  UIMAD.WIDE.U32 UR6, UR20, UR28, URZ ;  /* 0x0000001c140672a5 */ /* 0x000fe2000f8e003f */
[----:B-1----:R-:W-:Y:S01]  /*0350*/  IMAD R3, R5, c[0x0][0x4], R4 ;  /* 0x0000010005037a24 */ /* 0x002fe200078e0204 */
[C---:B------:R-:W-:Y:S01]  /*0360*/  ISETP.GE.AND P1, PT, R51.reuse, c[0x0][0x160], PT ;  /* 0x0000580033007a0c */ /* 0x040fe20003f26270 */
[C---:B------:R-:W-:Y:S01]  /*0370*/  IMAD.WIDE.U32 R98, R51.reuse, c[0x0][0x178], RZ ;  /* 0x00005e0033627a25 */ /* 0x040fe200078e00ff */
[C---:B------:R-:W-:Y:S01]  /*0380*/  IADD3 R47, R51.reuse, 0x1, RZ ;  /* 0x00000001332f7810 */ /* 0x040fe20007ffe0ff */
[----:B------:R-:W-:Y:S01]  /*0390*/  UIMAD.WIDE.U32 UR12, UR20, UR30, URZ ;  /* 0x0000001e140c72a5 */ /* 0x000fe2000f8e003f */
[----:B------:R-:W-:Y:S01]  /*03a0*/  IADD3 R43, R51, 0x2, RZ ;  /* 0x00000002332b7810 */ /* 0x000fe20007ffe0ff */
[----:B------:R-:W-:Y:S01]  /*03b0*/  IMAD.SHL.U32 R2, R3, 0x4, RZ ;  /* 0x0000000403027824 */ /* 0x000fe200078e00ff */
[----:B------:R-:W-:Y:S01]  /*03c0*/  IADD3 R9, R51, 0x3, RZ ;  /* 0x0000000333097810 */ /* 0x000fe20007ffe0ff */
[----:B------:R-:W-:Y:S01]  /*03d0*/  IMAD.WIDE.U32 R88, R47, c[0x0][0x178], RZ ;  /* 0x00005e002f587a25 */ /* 0x000fe200078e00ff */
[----:B------:R-:W-:Y:S01]  /*03e0*/  SHF.R.S32.HI R5, RZ, 0x1f, R51 ;  /* 0x0000001fff057819 */ /* 0x000fe20000011433 */
[----:B------:R-:W-:Y:S01]  /*03f0*/  UIADD3 UR16, UR5, UR16, URZ ;  /* 0x0000001005107290 */ /* 0x000fe2000fffe03f */
[C---:B------:R-:W-:Y:S01]  /*0400*/  IADD3 R36, R2.reuse, 0x1, RZ ;  /* 0x0000000102247810 */ /* 0x040fe20007ffe0ff */
[C---:B------:R-:W-:Y:S01]  /*0410*/  IMAD.WIDE.U32 R96, R2.reuse, c[0x0][0x190], RZ ;  /* 0x0000640002607a25 */ /* 0x040fe200078e00ff */
[----:B------:R-:W-:Y:S01]  /*0420*/  IADD3 R4, R2, 0x2, RZ ;  /* 0x0000000202047810 */ /* 0x000fe20007ffe0ff */
[----:B------:R-:W-:Y:S01]  /*0430*/  UIMAD UR21, UR20, UR19, UR9 ;  /* 0x00000013141572a4 */ /* 0x000fe2000f8e0209 */
[----:B------:R-:W-:Y:S01]  /*0440*/  ISETP.LT.AND P2, PT, R36, c[0x0][0x164], !P1 ;  /* 0x0000590024007a0c */ /* 0x000fe20004f41270 */
[C---:B------:R-:W-:Y:S01]  /*0450*/  IMAD R12, R5.reuse, c[0x0][0x1b8], RZ ;  /* 0x00006e00050c7a24 */ /* 0x040fe200078e02ff */
[----:B------:R-:W-:Y:S01]  /*0460*/  ISETP.LT.AND P3, PT, R4, c[0x0][0x164], !P1 ;  /* 0x0000590004007a0c */ /* 0x000fe20004f61270 */
[C---:B------:R-:W-:Y:S01]  /*0470*/  IMAD R14, R5.reuse, c[0x0][0x1a8], RZ ;  /* 0x00006a00050e7a24 */ /* 0x040fe200078e02ff */
[C---:B------:R-:W-:Y:S01]  /*0480*/  IADD3 R6, R2.reuse, 0x3, RZ ;  /* 0x0000000302067810 */ /* 0x040fe20007ffe0ff */
[----:B------:R-:W-:Y:S01]  /*0490*/  IMAD R16, R5, c[0x0][0x178], RZ ;  /* 0x00005e0005107a24 */ /* 0x000fe200078e02ff */
[----:B------:R-:W-:Y:S01]  /*04a0*/  ISETP.LT.AND P0, PT, R2, c[0x0][0x164], !P1 ;  /* 0x0000590002007a0c */ /* 0x000fe20004f01270 */
[C---:B------:R-:W-:Y:S01]  /*04b0*/  IMAD R13, R51.reuse, c[0x0][0x1bc], R12 ;  /* 0x00006f00330d7a24 */ /* 0x040fe200078e020c */
[----:B------:R-:W-:Y:S01]  /*04c0*/  ISETP.LT.AND P1, PT, R6, c[0x0][0x164], !P1 ;  /* 0x0000590006007a0c */ /* 0x000fe20004f21270 */
[C---:B------:R-:W-:Y:S01]  /*04d0*/  IMAD R103, R51.reuse, c[0x0][0x1ac], R14 ;  /* 0x00006b0033677a24 */ /* 0x040fe200078e020e */
[----:B------:R-:W-:Y:S01]  /*04e0*/  SHF.R.S32.HI R3, RZ, 0x1f, R2 ;  /* 0x0000001fff037819 */ /* 0x000fe20000011402 */
[----:B------:R-:W-:Y:S01]  /*04f0*/  IMAD R17, R51, c[0x0][0x17c], R16 ;  /* 0x00005f0033117a24 */ /* 0x000fe200078e0210 */
[----:B------:R-:W-:Y:S01]  /*0500*/  @P2 LOP3.LUT R0, R0, 0x2, RZ, 0xfc, !PT ;  /* 0x0000000200002812 */ /* 0x000fe200078efcff */
[----:B------:R-:W-:Y:S01]  /*0510*/  IMAD.WIDE.U32 R94, R6, c[0x0][0x190], RZ ;  /* 0x00006400065e7a25 */ /* 0x000fe200078e00ff */
[----:B------:R-:W-:Y:S01]  /*0520*/  ISETP.GE.AND P2, PT, R47, c[0x0][0x160], PT ;  /* 0x000058002f007a0c */ /* 0x000fe20003f46270 */
[----:B------:R-:W-:Y:S01]  /*0530*/  UIMAD UR19, UR20, UR29, UR7 ;  /* 0x0000001d141372a4 */ /* 0x000fe2000f8e0207 */
[----:B------:R-:W-:Y:S01]  /*0540*/  LOP3.LUT R0, R0, 0xfffffdff, RZ, 0xc0, !PT ;  /* 0xfffffdff00007812 */ /* 0x000fe200078ec0ff */
[----:B------:R-:W-:Y:S01]  /*0550*/  IMAD R15, R3, c[0x0][0x190], RZ ;  /* 0x00006400030f7a24 */ /* 0x000fe200078e02ff */
[----:B------:R-:W-:Y:S01]  /*0560*/  ISETP.LT.AND P4, PT, R36, c[0x0][0x164], !P2 ;  /* 0x0000590024007a0c */ /* 0x000fe20005781270 */
[C-C-:B------:R-:W-:Y:S01]  /*0570*/  IMAD.WIDE.U32 R84, R51.reuse, c[0x0][0x1b8], R2.reuse ;  /* 0x00006e0033547a25 */ /* 0x140fe200078e0002 */
[----:B------:R-:W-:Y:S01]  /*0580*/  @P3 LOP3.LUT R0, R0, 0x200, RZ, 0xfc, !PT ;  /* 0x0000020000003812 */ /* 0x000fe200078efcff */
[----:B------:R-:W-:Y:S01]  /*0590*/  ULDC UR18, c[0x0][0x1a0] ;  /* 0x0000680000127ab9 */ /* 0x000fe20000000800 */
[----:B------:R-:W-:Y:S01]  /*05a0*/  ISETP.LT.AND P5, PT, R4, c[0x0][0x164], !P2 ;  /* 0x0000590004007a0c */ /* 0x000fe200057a1270 */
[--C-:B------:R-:W-:Y:S01]  /*05b0*/  IMAD.WIDE.U32 R82, R51, c[0x0][0x1a8], R2.reuse ;  /* 0x00006a0033527a25 */ /* 0x100fe200078e0002 */
[----:B------:R-:W-:Y:S01]  /*05c0*/  LOP3.LUT R0, R0, 0xffffffdf, RZ, 0xc0, !PT ;  /* 0xffffffdf00007812 */ /* 0x000fe200078ec0ff */
[----:B------:R-:W-:Y:S01]  /*05d0*/  UIMAD UR20, UR20, UR31, UR13 ;  /* 0x0000001f141472a4 */ /* 0x000fe2000f8e020d */
[----:B------:R-:W-:Y:S01]  /*05e0*/  ISETP.LT.AND P3, PT, R6, c[0x0][0x164], !P2 ;  /* 0x0000590006007a0c */ /* 0x000fe20005761270 */
[C-C-:B------:R-:W-:Y:S01]  /*05f0*/  IMAD.WIDE.U32 R80, R47.reuse, c[0x0][0x1b8], R2.reuse ;  /* 0x00006e002f507a25 */ /* 0x140fe200078e0002 */
[----:B------:R-:W-:Y:S01]  /*0600*/  @P1 LOP3.LUT R0, R0, 0x20, RZ, 0xfc, !PT ;  /* 0x0000002000001812 */ /* 0x000fe200078efcff */
[----:B------:R-:W-:Y:S01]  /*0610*/  ULEA UR13, UP1, UR4, UR18, 0x1 ;  /* 0x00000012040d7291 */ /* 0x000fe2000f82083f */
[----:B------:R-:W-:Y:S01]  /*0620*/  ISETP.LT.AND P1, PT, R2, c[0x0][0x164], !P2 ;  /* 0x0000590002007a0c */ /* 0x000fe20005721270 */
[----:B------:R-:W-:Y:S01]  /*0630*/  IMAD.WIDE.U32 R78, R47, c[0x0][0x1a8], R2 ;  /* 0x00006a002f4e7a25 */ /* 0x000fe200078e0002 */
[----:B------:R-:W-:Y:S01]  /*0640*/  LOP3.LUT R0, R0, 0xfffffffe, RZ, 0xc0, !PT ;  /* 0xfffffffe00007812 */ /* 0x000fe200078ec0ff */
[----:B------:R-:W-:Y:S01]  /*0650*/  USHF.L.U64.HI UR16, UR4, 0x1, UR16 ;  /* 0x0000000104107899 */ /* 0x000fe20008010210 */
[----:B------:R-:W-:Y:S01]  /*0660*/  SHF.R.S32.HI R8, RZ, 0x1f, R47 ;  /* 0x0000001fff087819 */ /* 0x000fe2000001142f */
[C-C-:B------:R-:W-:Y:S01]  /*0670*/  IMAD.WIDE.U32 R76, R43.reuse, c[0x0][0x1b8], R2.reuse ;  /* 0x00006e002b4c7a25 */ /* 0x140fe200078e0002 */
[----:B------:R-:W-:Y:S01]  /*0680*/  @P4 LOP3.LUT R0, R0, 0x1, RZ, 0xfc, !PT ;  /* 0x0000000100004812 */ /* 0x000fe200078efcff */
[----:B------:R-:W-:Y:S01]  /*0690*/  UISETP.NE.AND.EX UP0, UPT, URZ, UR17, UPT, UP0 ;  /* 0x000000113f00728c */ /* 0x000fe2000bf05300 */
[C---:B------:R-:W-:Y:S01]  /*06a0*/  ISETP.GE.AND P4, PT, R43.reuse, c[0x0][0x160], PT ;  /* 0x000058002b007a0c */ /* 0x040fe20003f86270 */
[----:B------:R-:W-:Y:S01]  /*06b0*/  IMAD R12, R8, c[0x0][0x1b8], RZ ;  /* 0x00006e00080c7a24 */ /* 0x000fe200078e02ff */
[----:B------:R-:W-:Y:S01]  /*06c0*/  LOP3.LUT R0, R0, 0xfffffeff, RZ, 0xc0, !PT ;  /* 0xfffffeff00007812 */ /* 0x000fe200078ec0ff */
[----:B------:R-:W-:Y:S01]  /*06d0*/  IMAD R14, R8, c[0x0][0x1a8], RZ ;  /* 0x00006a00080e7a24 */ /* 0x000fe200078e02ff */
[----:B------:R-:W-:Y:S01]  /*06e0*/  ISETP.LT.AND P2, PT, R2, c[0x0][0x164], !P4 ;  /* 0x0000590002007a0c */ /* 0x000fe20006741270 */
[----:B------:R-:W-:Y:S01]  /*06f0*/  IMAD R24, R8, c[0x0][0x178], RZ ;  /* 0x00005e0008187a24 */ /* 0x000fe200078e02ff */
[----:B------:R-:W-:Y:S01]  /*0700*/  @P5 LOP3.LUT R0, R0, 0x100, RZ, 0xfc, !PT ;  /* 0x0000010000005812 */ /* 0x000fe200078efcff */
[--C-:B------:R-:W-:Y:S01]  /*0710*/  IMAD.WIDE.U32 R74, R43, c[0x0][0x1a8], R2.reuse ;  /* 0x00006a002b4a7a25 */ /* 0x100fe200078e0002 */
[----:B------:R-:W-:Y:S01]  /*0720*/  ISETP.LT.AND P5, PT, R4, c[0x0][0x164], !P4 ;  /* 0x0000590004007a0c */ /* 0x000fe200067a1270 */
[----:B------:R-:W-:Y:S01]  /*0730*/  ULDC UR28, c[0x0][0x1a4] ;  /* 0x00006900001c7ab9 */ /* 0x000fe20000000800 */
[----:B------:R-:W-:Y:S01]  /*0740*/  LOP3.LUT R0, R0, 0xffffffef, RZ, 0xc0, !PT ;  /* 0xffffffef00007812 */ /* 0x000fe200078ec0ff */
[C---:B------:R-:W-:Y:S01]  /*0750*/  IMAD.WIDE.U32 R72, R9.reuse, c[0x0][0x1b8], R2 ;  /* 0x00006e0009487a25 */ /* 0x040fe200078e0002 */
[----:B------:R-:W-:Y:S01]  /*0760*/  SHF.R.S32.HI R10, RZ, 0x1f, R43 ;  /* 0x0000001fff0a7819 */ /* 0x000fe2000001142b */
[----:B------:R-:W-:Y:S01]  /*0770*/  UIADD3.X UR16, UR16, UR28, URZ, UP1, !UPT ;  /* 0x0000001c10107290 */ /* 0x000fe20008ffe43f */
[----:B------:R-:W-:Y:S01]  /*0780*/  @P3 LOP3.LUT R0, R0, 0x10, RZ, 0xfc, !PT ;  /* 0x0000001000003812 */ /* 0x000fe200078efcff */
[C---:B------:R-:W-:Y:S01]  /*0790*/  IMAD.WIDE.U32 R70, R9.reuse, c[0x0][0x1a8], R2 ;  /* 0x00006a0009467a25 */ /* 0x040fe200078e0002 */
[----:B------:R-:W-:Y:S01]  /*07a0*/  ISETP.LT.AND P3, PT, R36, c[0x0][0x164], !P4 ;  /* 0x0000590024007a0c */ /* 0x000fe20006761270 */
[----:B------:R-:W-:Y:S01]  /*07b0*/  USEL UR17, UR13, URZ, UP0 ;  /* 0x0000003f0d117287 */ /* 0x000fe20008000000 */
[----:B------:R-:W-:Y:S01]  /*07c0*/  LOP3.LUT R0, R0, 0xffffff7f, RZ, 0xc0, !PT ;  /* 0xffffff7f00007812 */ /* 0x000fe200078ec0ff */
[----:B------:R-:W-:Y:S01]  /*07d0*/  IMAD R8, R10, c[0x0][0x1b8], RZ ;  /* 0x00006e000a087a24 */ /* 0x000fe200078e02ff */
[----:B------:R-:W-:Y:S01]  /*07e0*/  ISETP.LT.AND P4, PT, R6, c[0x0][0x164], !P4 ;  /* 0x0000590006007a0c */ /* 0x000fe20006781270 */
[----:B------:R-:W-:Y:S01]  /*07f0*/  IMAD R16, R10, c[0x0][0x1a8], RZ ;  /* 0x00006a000a107a24 */ /* 0x000fe200078e02ff */
[----:B------:R-:W-:Y:S01]  /*0800*/  @P5 LOP3.LUT R0, R0, 0x80, RZ, 0xfc, !PT ;  /* 0x0000008000005812 */ /* 0x000fe200078efcff */
[----:B------:R-:W-:Y:S01]  /*0810*/  IMAD R22, R10, c[0x0][0x178], RZ ;  /* 0x00005e000a167a24 */ /* 0x000fe200078e02ff */
[----:B------:R-:W-:Y:S01]  /*0820*/  ISETP.GE.AND P5, PT, R9, c[0x0][0x160], PT ;  /* 0x0000580009007a0c */ /* 0x000fe20003fa6270 */
[----:B------:R-:W-:Y:S01]  /*0830*/  IMAD R107, R2, c[0x0][0x194], R15 ;  /* 0x00006500026b7a24 */ /* 0x000fe200078e020f */
[----:B------:R-:W-:Y:S01]  /*0840*/  LOP3.LUT R0, R0, 0xfffffff7, RZ, 0xc0, !PT ;  /* 0xfffffff700007812 */ /* 0x000fe200078ec0ff */
[----:B------:R-:W-:Y:S01]  /*0850*/  IMAD R21, R43, c[0x0][0x1bc], R8 ;  /* 0x00006f002b157a24 */ /* 0x000fe200078e0208 */
[----:B------:R-:W-:Y:S01]  /*0860*/  ISETP.LT.AND P6, PT, R4, c[0x0][0x164], !P5 ;  /* 0x0000590004007a0c */ /* 0x000fe20006fc1270 */
[----:B------:R-:W-:Y:S01]  /*0870*/  IMAD.WIDE.U32 R92, R9, c[0x0][0x178], RZ ;  /* 0x00005e00095c7a25 */ /* 0x000fe200078e00ff */
[----:B------:R-:W-:Y:S01]  /*0880*/  SHF.R.S32.HI R7, RZ, 0x1f, R6 ;  /* 0x0000001fff077819 */ /* 0x000fe20000011406 */
[----:B------:R-:W-:Y:S01]  /*0890*/  USEL UR13, UR13, UR18, UP0 ;  /* 0x000000120d0d7287 */ /* 0x000fe20008000000 */
[----:B------:R-:W-:Y:S01]  /*08a0*/  SHF.R.S32.HI R5, RZ, 0x1f, R4 ;  /* 0x0000001fff057819 */ /* 0x000fe20000011404 */
[----:B------:R-:W-:Y:S01]  /*08b0*/  IMAD.WIDE.U32 R90, R43, c[0x0][0x178], RZ ;  /* 0x00005e002b5a7a25 */ /* 0x000fe200078e00ff */
[----:B------:R-:W-:Y:S01]  /*08c0*/  SHF.R.S32.HI R11, RZ, 0x1f, R9 ;  /* 0x0000001fff0b7819 */ /* 0x000fe20000011409 */
[----:B------:R-:W-:Y:S01]  /*08d0*/  USEL UR18, UR16, URZ, UP0 ;  /* 0x0000003f10127287 */ /* 0x000fe20008000000 */
[----:B------:R-:W-:Y:S01]  /*08e0*/  @P4 LOP3.LUT R0, R0, 0x8, RZ, 0xfc, !PT ;  /* 0x0000000800004812 */ /* 0x000fe200078efcff */
[----:B------:R-:W-:Y:S01]  /*08f0*/  IMAD R3, R7, c[0x0][0x190], RZ ;  /* 0x0000640007037a24 */ /* 0x000fe200078e02ff */
[----:B------:R-:W-:Y:S01]  /*0900*/  SHF.R.S32.HI R37, RZ, 0x1f, R36 ;  /* 0x0000001fff257819 */ /* 0x000fe20000011424 */
[C---:B------:R-:W-:Y:S01]  /*0910*/  IMAD R10, R11.reuse, c[0x0][0x1b8], RZ ;  /* 0x00006e000b0a7a24 */ /* 0x040fe200078e02ff */
[----:B------:R-:W-:Y:S01]  /*0920*/  LOP3.LUT R0, R0, 0xffffffbf, RZ, 0xc0, !PT ;  /* 0xffffffbf00007812 */ /* 0x000fe200078ec0ff */
[C---:B------:R-:W-:Y:S01]  /*0930*/  IMAD R18, R11.reuse, c[0x0][0x1a8], RZ ;  /* 0x00006a000b127a24 */ /* 0x040fe200078e02ff */
[----:B------:R-:W-:Y:S01]  /*0940*/  ISETP.LT.AND P4, PT, R2, c[0x0][0x164], !P5 ;  /* 0x0000590002007a0c */ /* 0x000fe20006f81270 */
[----:B------:R-:W-:Y:S01]  /*0950*/  IMAD R20, R11, c[0x0][0x178], RZ ;  /* 0x00005e000b147a24 */ /* 0x000fe200078e02ff */
[----:B------:R-:W-:Y:S01]  /*0960*/  @P6 LOP3.LUT R0, R0, 0x40, RZ, 0xfc, !PT ;  /* 0x0000004000006812 */ /* 0x000fe200078efcff */
[----:B------:R-:W-:Y:S01]  /*0970*/  IMAD R15, R5, c[0x0][0x190], RZ ;  /* 0x00006400050f7a24 */ /* 0x000fe200078e02ff */
[----:B------:R-:W-:Y:S01]  /*0980*/  ISETP.LT.AND P6, PT, R6, c[0x0][0x164], !P5 ;  /* 0x0000590006007a0c */ /* 0x000fe20006fc1270 */
[----:B------:R-:W-:Y:S01]  /*0990*/  IMAD R19, R37, c[0x0][0x190], RZ ;  /* 0x0000640025137a24 */ /* 0x000fe200078e02ff */
[----:B------:R-:W-:Y:S01]  /*09a0*/  ISETP.LT.AND P5, PT, R36, c[0x0][0x164], !P5 ;  /* 0x0000590024007a0c */ /* 0x000fe20006fa1270 */
[----:B------:R-:W-:Y:S01]  /*09b0*/  IMAD R11, R47, c[0x0][0x1bc], R12 ;  /* 0x00006f002f0b7a24 */ /* 0x000fe200078e020c */
[----:B------:R-:W-:Y:S01]  /*09c0*/  LOP3.LUT R0, R0, 0xfffffffb, RZ, 0xc0, !PT ;  /* 0xfffffffb00007812 */ /* 0x000fe200078ec0ff */
[----:B------:R-:W-:Y:S01]  /*09d0*/  IMAD.WIDE.U32 R68, R51, c[0x0][0x1b8], R4 ;  /* 0x00006e0033447a25 */ /* 0x000fe200078e0004 */
[----:B------:R-:W-:-:S02]  /*09e0*/  USHF.L.U32 UR29, UR12, 0x1, URZ ;  /* 0x000000010c1d7899 */ /* 0x000fc4000800063f */
[----:B------:R-:W-:Y:S01]  /*09f0*/  USHF.L.U64.HI UR22, UR10, 0x1, UR22 ;  /* 0x000000010a167899 */ /* 0x000fe20008010216 */
[----:B------:R-:W-:Y:S01]  /*0a00*/  IMAD.WIDE.U32 R66, R47, c[0x0][0x1b8], R4 ;  /* 0x00006e002f427a25 */ /* 0x000fe200078e0004 */
[----:B------:R-:W-:Y:S02]  /*0a10*/  USHF.L.U64.HI UR21, UR8, 0x1, UR21 ;  /* 0x0000000108157899 */ /* 0x000fe40008010215 */
[----:B------:R-:W-:Y:S01]  /*0a20*/  @P6 LOP3.LUT R0, R0, 0x4, RZ, 0xfc, !PT ;  /* 0x0000000400006812 */ /* 0x000fe200078efcff */
[--C-:B------:R-:W-:Y:S01]  /*0a30*/  IMAD.WIDE.U32 R60, R51, c[0x0][0x1b8], R6.reuse ;  /* 0x00006e00333c7a25 */ /* 0x100fe200078e0006 */
[----:B------:R-:W-:Y:S02]  /*0a40*/  USHF.L.U64.HI UR20, UR12, 0x1, UR20 ;  /* 0x000000010c147899 */ /* 0x000fe40008010214 */
[----:B------:R-:W-:Y:S01]  /*0a50*/  USHF.L.U64.HI UR19, UR6, 0x1, UR19 ;  /* 0x0000000106137899 */ /* 0x000fe20008010213 */
[----:B------:R-:W-:Y:S01]  /*0a60*/  IMAD.WIDE.U32 R58, R47, c[0x0][0x1b8], R6 ;  /* 0x00006e002f3a7a25 */ /* 0x000fe200078e0006 */
[----:B------:R-:W-:-:S03]  /*0a70*/  USEL UR16, UR16, UR28, UP0 ;  /* 0x0000001c10107287 */ /* 0x000fc60008000000 */
[----:B------:R-:W-:-:S04]  /*0a80*/  IMAD.WIDE.U32 R52, R51, c[0x0][0x1b8], R36 ;  /* 0x00006e0033347a25 */ /* 0x000fc800078e0024 */
[----:B------:R-:W-:-:S04]  /*0a90*/  IMAD.WIDE.U32 R48, R47, c[0x0][0x1b8], R36 ;  /* 0x00006e002f307a25 */ /* 0x000fc800078e0024 */
[----:B------:R-:W-:-:S04]  /*0aa0*/  IMAD.WIDE.U32 R64, R43, c[0x0][0x1b8], R4 ;  /* 0x00006e002b407a25 */ /* 0x000fc800078e0004 */
[----:B------:R-:W-:-:S04]  /*0ab0*/  IMAD.WIDE.U32 R56, R43, c[0x0][0x1b8], R6 ;  /* 0x00006e002b387a25 */ /* 0x000fc800078e0006 */
[----:B------:R-:W-:-:S04]  /*0ac0*/  IMAD.WIDE.U32 R44, R43, c[0x0][0x1b8], R36 ;  /* 0x00006e002b2c7a25 */ /* 0x000fc800078e0024 */
[----:B------:R-:W-:Y:S02]  /*0ad0*/  IMAD R23, R6, c[0x0][0x194], R3 ;  /* 0x0000650006177a24 */ /* 0x000fe400078e0203 */
[----:B------:R-:W-:-:S04]  /*0ae0*/  IMAD.WIDE.U32 R86, R4, c[0x0][0x190], RZ ;  /* 0x0000640004567a25 */ /* 0x000fc800078e00ff */
[C---:B------:R-:W-:Y:S02]  /*0af0*/  IMAD R101, R47.reuse, c[0x0][0x1ac], R14 ;  /* 0x00006b002f657a24 */ /* 0x040fe400078e020e */
[----:B------:R-:W-:Y:S02]  /*0b00*/  IMAD R29, R47, c[0x0][0x17c], R24 ;  /* 0x00005f002f1d7a24 */ /* 0x000fe400078e0218 */
[----:B------:R-:W-:Y:S02]  /*0b10*/  IMAD R35, R43, c[0x0][0x1ac], R16 ;  /* 0x00006b002b237a24 */ /* 0x000fe400078e0210 */
[----:B------:R-:W-:Y:S02]  /*0b20*/  IMAD R27, R4, c[0x0][0x194], R15 ;  /* 0x00006500041b7a24 */ /* 0x000fe400078e020f */
[----:B------:R-:W-:-:S04]  /*0b30*/  IMAD.WIDE.U32 R62, R9, c[0x0][0x1b8], R4 ;  /* 0x00006e00093e7a25 */ /* 0x000fc800078e0004 */
[----:B------:R-:W-:-:S04]  /*0b40*/  IMAD.WIDE.U32 R54, R9, c[0x0][0x1b8], R6 ;  /* 0x00006e0009367a25 */ /* 0x000fc800078e0006 */
[----:B------:R-:W-:Y:S02]  /*0b50*/  IMAD R25, R43, c[0x0][0x17c], R22 ;  /* 0x00005f002b197a24 */ /* 0x000fe400078e0216 */
[C---:B------:R-:W-:Y:S02]  /*0b60*/  IMAD R111, R9.reuse, c[0x0][0x1bc], R10 ;  /* 0x00006f00096f7a24 */ /* 0x040fe400078e020a */
[C---:B------:R-:W-:Y:S02]  /*0b70*/  IMAD R33, R9.reuse, c[0x0][0x1ac], R18 ;  /* 0x00006b0009217a24 */ /* 0x040fe400078e0212 */
[----:B------:R-:W-:-:S04]  /*0b80*/  IMAD.WIDE.U32 R40, R9, c[0x0][0x1b8], R36 ;  /* 0x00006e0009287a25 */ /* 0x000fc800078e0024 */
[----:B------:R-:W-:-:S04]  /*0b90*/  IMAD.WIDE.U32 R38, R9, c[0x0][0x1a8], R36 ;  /* 0x00006a0009267a25 */ /* 0x000fc800078e0024 */
[----:B------:R-:W-:Y:S02]  /*0ba0*/  IMAD R31, R9, c[0x0][0x17c], R20 ;  /* 0x00005f00091f7a24 */ /* 0x000fe400078e0214 */
[----:B------:R-:W-:-:S04]  /*0bb0*/  IMAD.WIDE.U32 R50, R51, c[0x0][0x1a8], R36 ;  /* 0x00006a0033327a25 */ /* 0x000fc800078e0024 */
[----:B------:R-:W-:-:S04]  /*0bc0*/  IMAD.WIDE.U32 R46, R47, c[0x0][0x1a8], R36 ;  /* 0x00006a002f2e7a25 */ /* 0x000fc800078e0024 */
[----:B------:R-:W-:-:S04]  /*0bd0*/  IMAD.WIDE.U32 R42, R43, c[0x0][0x1a8], R36 ;  /* 0x00006a002b2a7a25 */ /* 0x000fc800078e0024 */
[----:B------:R-:W-:Y:S02]  /*0be0*/  IMAD R105, R36, c[0x0][0x194], R19 ;  /* 0x0000650024697a24 */ /* 0x000fe400078e0213 */
[----:B------:R-:W-:Y:S02]  /*0bf0*/  IMAD.IADD R2, R85, 0x1, R13 ;  /* 0x0000000155027824 */ /* 0x000fe400078e020d */
[C---:B------:R-:W-:Y:S02]  /*0c00*/  IMAD.IADD R3, R13.reuse, 0x1, R69 ;  /* 0x000000010d037824 */ /* 0x040fe400078e0245 */
[C---:B------:R-:W-:Y:S02]  /*0c10*/  IMAD.IADD R4, R13.reuse, 0x1, R61 ;  /* 0x000000010d047824 */ /* 0x040fe400078e023d */
[----:B------:R-:W-:Y:S02]  /*0c20*/  IMAD.IADD R5, R13, 0x1, R53 ;  /* 0x000000010d057824 */ /* 0x000fe400078e0235 */
[----:B------:R-:W-:-:S02]  /*0c30*/  IMAD.IADD R6, R81, 0x1, R11 ;  /* 0x0000000151067824 */ /* 0x000fc400078e020b */
[C---:B------:R-:W-:Y:S02]  /*0c40*/  IMAD.IADD R7, R11.reuse, 0x1, R67 ;  /* 0x000000010b077824 */ /* 0x040fe400078e0243 */
[C---:B------:R-:W-:Y:S02]  /*0c50*/  IMAD.IADD R8, R11.reuse, 0x1, R59 ;  /* 0x000000010b087824 */ /* 0x040fe400078e023b */
[----:B------:R-:W-:Y:S02]  /*0c60*/  IMAD.IADD R9, R11, 0x1, R49 ;  /* 0x000000010b097824 */ /* 0x000fe400078e0231 */
[----:B------:R-:W-:-:S04]  /*0c70*/  IMAD.WIDE.U32 R36, R36, c[0x0][0x190], RZ ;  /* 0x0000640024247a25 */ /* 0x000fc800078e00ff */
[----:B------:R-:W-:Y:S02]  /*0c80*/  IMAD.IADD R10, R77, 0x1, R21 ;  /* 0x000000014d0a7824 */ /* 0x000fe400078e0215 */
[C---:B------:R-:W-:Y:S02]  /*0c90*/  IMAD.IADD R11, R21.reuse, 0x1, R65 ;  /* 0x00000001150b7824 */ /* 0x040fe400078e0241 */
[C---:B------:R-:W-:Y:S02]  /*0ca0*/  IMAD.IADD R12, R21.reuse, 0x1, R57 ;  /* 0x00000001150c7824 */ /* 0x040fe400078e0239 */
[----:B------:R-:W-:Y:S02]  /*0cb0*/  IMAD.IADD R13, R21, 0x1, R45 ;  /* 0x00000001150d7824 */ /* 0x000fe400078e022d */
[----:B------:R-:W-:Y:S02]  /*0cc0*/  IMAD.IADD R21, R95, 0x1, R23 ;  /* 0x000000015f157824 */ /* 0x000fe400078e0217 */
[----:B------:R-:W-:-:S02]  /*0cd0*/  IMAD.IADD R23, R91, 0x1, R25 ;  /* 0x000000015b177824 */ /* 0x000fc400078e0219 */
[----:B------:R-:W-:Y:S01]  /*0ce0*/  IMAD.IADD R25, R87, 0x1, R27 ;  /* 0x0000000157197824 */ /* 0x000fe200078e021b */
[----:B------:R-:W-:Y:S01]  /*0cf0*/  SHF.L.U64.HI R21, R94, 0x1, R21 ;  /* 0x000000015e157819 */ /* 0x000fe20000010215 */
        /* <DEDUP_REMOVED lines=28> */
[C---:B------:R-:W-:Y:S01]  /*0ec0*/  IMAD.IADD R18, R111.reuse, 0x1, R41 ;  /* 0x000000016f127824 */ /* 0x040fe200078e0229 */
[----:B------:R-:W-:Y:S01]  /*0ed0*/  SHF.L.U64.HI R33, R38, 0x1, R33 ;  /* 0x0000000126217819 */ /* 0x000fe20000010221 */
[----:B------:R-:W-:-:S02]  /*0ee0*/  IMAD.IADD R19, R111, 0x1, R63 ;  /* 0x000000016f137824 */ /* 0x000fc400078e023f */
[----:B------:R-:W-:Y:S02]  /*0ef0*/  IMAD.IADD R20, R111, 0x1, R55 ;  /* 0x000000016f147824 */ /* 0x000fe400078e0237 */
.L_x_189:
[----:B0-----:R-:W-:Y:S01]  /*0f00*/  IMAD.MOV.U32 R100, RZ, RZ, c[0x0][0x168] ;  /* 0x00005a00ff647624 */ /* 0x001fe200078e00ff */
[----:B------:R-:W-:Y:S02]  /*0f10*/  ULDC.U16 UR5, c[0x0][0x1c0] ;  /* 0x0000700000057ab9 */ /* 0x000fe40000000400 */
[----:B------:R-:W-:Y:S02]  /*0f20*/  IMAD.U32 R34, RZ, RZ, UR5 ;  /* 0x00000005ff227e24 */ /* 0x000fe4000f8e00ff */
[----:B------:R-:W-:Y:S01]  /*0f30*/  ISETP.GE.AND P6, PT, R100, 0x1, PT ;  /* 0x000000016400780c */ /* 0x000fe20003fc6270 */
        /* <DEDUP_REMOVED lines=14> */
[----:B------:R-:W-:Y:S01]  /*1020*/  IMAD.U32 R139, RZ, RZ, UR5 ;  /* 0x00000005ff8b7e24 */ /* 0x000fe2000f8e00ff */
[----:B------:R-:W-:Y:S05]  /*1030*/  @!P6 BRA `(.L_x_170) ;  /* 0x00000bd00000e947 */ /* 0x000fea0003800000 */
[----:B------:R-:W-:Y:S01]  /*1040*/  LEA R116, P6, R92, UR26, 0x1 ;  /* 0x0000001a5c747c11 */ /* 0x000fe2000f8c08ff */
[----:B------:R-:W-:Y:S01]  /*1050*/  IMAD.U32 R34, RZ, RZ, UR5 ;  /* 0x00000005ff227e24 */ /* 0x000fe2000f8e00ff */
[----:B------:R-:W-:Y:S01]  /*1060*/  UMOV UR4, URZ ;  /* 0x0000003f00047c82 */ /* 0x000fe20008000000 */
[----:B------:R-:W-:Y:S01]  /*1070*/  IMAD.U32 R35, RZ, RZ, UR5 ;  /* 0x00000005ff237e24 */ /* 0x000fe2000f8e00ff */
[----:B------:R-:W-:Y:S01]  /*1080*/  IADD3.X R117, R22, UR27, RZ, P6, !PT ;  /* 0x0000001b16757c10 */ /* 0x000fe2000b7fe4ff */
[----:B------:R-:W-:Y:S01]  /*1090*/  IMAD.U32 R140, RZ, RZ, UR5 ;  /* 0x00000005ff8c7e24 */ /* 0x000fe2000f8e00ff */
[----:B------:R-:W-:Y:S01]  /*10a0*/  LEA R118, P6, R90, UR26, 0x1 ;  /* 0x0000001a5a767c11 */ /* 0x000fe2000f8c08ff */
[----:B------:R-:W-:Y:S01]  /*10b0*/  IMAD.U32 R145, RZ, RZ, UR5 ;  /* 0x00000005ff917e24 */ /* 0x000fe2000f8e00ff */
[----:B------:R-:W-:Y:S01]  /*10c0*/  UMOV UR12, UR25 ;  /* 0x00000019000c7c82 */ /* 0x000fe20008000000 */
[----:B------:R-:W-:Y:S01]  /*10d0*/  IMAD.U32 R132, RZ, RZ, UR5 ;  /* 0x00000005ff847e24 */ /* 0x000fe2000f8e00ff */
[----:B------:R-:W-:Y:S01]  /*10e0*/  IADD3.X R119, R23, UR27, RZ, P6, !PT ;  /* 0x0000001b17777c10 */ /* 0x000fe2000b7fe4ff */
[----:B------:R-:W-:Y:S01]  /*10f0*/  IMAD.U32 R133, RZ, RZ, UR5 ;  /* 0x00000005ff857e24 */ /* 0x000fe2000f8e00ff */
[----:B------:R-:W-:Y:S01]  /*1100*/  LEA R120, P6, R88, UR26, 0x1 ;  /* 0x0000001a58787c11 */ /* 0x000fe2000f8c08ff */
[----:B------:R-:W-:-:S02]  /*1110*/  IMAD.U32 R142, RZ, RZ, UR5 ;  /* 0x00000005ff8e7e24 */ /* 0x000fc4000f8e00ff */
[----:B------:R-:W-:Y:S01]  /*1120*/  IMAD.U32 R138, RZ, RZ, UR5 ;  /* 0x00000005ff8a7e24 */ /* 0x000fe2000f8e00ff */
[----:B------:R-:W-:Y:S01]  /*1130*/  IADD3.X R121, R24, UR27, RZ, P6, !PT ;  /* 0x0000001b18797c10 */ /* 0x000fe2000b7fe4ff */
[----:B------:R-:W-:Y:S01]  /*1140*/  IMAD.U32 R134, RZ, RZ, UR5 ;  /* 0x00000005ff867e24 */ /* 0x000fe2000f8e00ff */
[----:B------:R-:W-:Y:S01]  /*1150*/  LEA R122, P6, R98, UR26, 0x1 ;  /* 0x0000001a627a7c11 */ /* 0x000fe2000f8c08ff */
[----:B------:R-:W-:Y:S02]  /*1160*/  IMAD.U32 R135, RZ, RZ, UR5 ;  /* 0x00000005ff877e24 */ /* 0x000fe4000f8e00ff */
[----:B------:R-:W-:Y:S01]  /*1170*/  IMAD.U32 R143, RZ, RZ, UR5 ;  /* 0x00000005ff8f7e24 */ /* 0x000fe2000f8e00ff */
[----:B------:R-:W-:Y:S01]  /*1180*/  IADD3.X R123, R14, UR27, RZ, P6, !PT ;  /* 0x0000001b0e7b7c10 */ /* 0x000fe2000b7fe4ff */
[----:B------:R-:W-:Y:S02]  /*1190*/  IMAD.U32 R141, RZ, RZ, UR5 ;  /* 0x00000005ff8d7e24 */ /* 0x000fe4000f8e00ff */
[----:B------:R-:W-:-:S02]  /*11a0*/  IMAD.U32 R136, RZ, RZ, UR5 ;  /* 0x00000005ff887e24 */ /* 0x000fc4000f8e00ff */
[----:B------:R-:W-:Y:S02]  /*11b0*/  IMAD.U32 R137, RZ, RZ, UR5 ;  /* 0x00000005ff897e24 */ /* 0x000fe4000f8e00ff */
[----:B------:R-:W-:Y:S02]  /*11c0*/  IMAD.U32 R144, RZ, RZ, UR5 ;  /* 0x00000005ff907e24 */ /* 0x000fe4000f8e00ff */
[----:B------:R-:W-:Y:S01]  /*11d0*/  IMAD.U32 R139, RZ, RZ, UR5 ;  /* 0x00000005ff8b7e24 */ /* 0x000fe2000f8e00ff */
[----:B------:R-:W-:Y:S02]  /*11e0*/  UMOV UR5, UR24 ;  /* 0x0000001800057c82 */ /* 0x000fe40008000000 */
.L_x_171:
[----:B------:R-:W-:Y:S01]  /*11f0*/  LEA R106, P6, R96, UR5, 0x1 ;  /* 0x00000005606a7c11 */ /* 0x000fe2000f8c08ff */
[----:B------:R-:W-:Y:S01]  /*1200*/  IMAD.MOV.U32 R114, RZ, RZ, R116 ;  /* 0x000000ffff727224 */ /* 0x000fe200078e0074 */
[----:B------:R-:W-:Y:S01]  /*1210*/  P2R R126, PR, RZ, 0x2 ;  /* 0x00000002ff7e7803 */ /* 0x000fe20000000000 */
[----:B------:R-:W-:Y:S01]  /*1220*/  IMAD.MOV.U32 R115, RZ, RZ, R117 ;  /* 0x000000ffff737224 */ /* 0x000fe200078e0075 */
[----:B------:R-:W-:Y:S01]  /*1230*/  IADD3.X R107, R15, UR12, RZ, P6, !PT ;  /* 0x0000000c0f6b7c10 */ /* 0x000fe2000b7fe4ff */
[----:B------:R-:W-:Y:S01]  /*1240*/  IMAD.MOV.U32 R112, RZ, RZ, R118 ;  /* 0x000000ffff707224 */ /* 0x000fe200078e0076 */
[----:B------:R-:W-:Y:S01]  /*1250*/  LEA R104, P6, R36, UR5, 0x1 ;  /* 0x0000000524687c11 */ /* 0x000fe2000f8c08ff */
[----:B------:R-:W-:Y:S01]  /*1260*/  IMAD.MOV.U32 R113, RZ, RZ, R119 ;  /* 0x000000ffff717224 */ /* 0x000fe200078e0077 */
[----:B------:R-:W-:Y:S01]  /*1270*/  LOP3.LUT P1, RZ, R0, 0x2, RZ, 0xc0, !PT ;  /* 0x0000000200ff7812 */ /* 0x000fe2000782c0ff */
[----:B------:R-:W-:Y:S01]  /*1280*/  IMAD.MOV.U32 R110, RZ, RZ, R120 ;  /* 0x000000ffff6e7224 */ /* 0x000fe200078e0078 */
[----:B------:R-:W-:Y:S01]  /*1290*/  IADD3.X R105, R26, UR12, RZ, P6, !PT ;  /* 0x0000000c1a697c10 */ /* 0x000fe2000b7fe4ff */
[----:B------:R-:W-:Y:S01]  /*12a0*/  IMAD.MOV.U32 R111, RZ, RZ, R121 ;  /* 0x000000ffff6f7224 */ /* 0x000fe200078e0079 */
[----:B------:R-:W-:Y:S01]  /*12b0*/  LEA R102, P6, R86, UR5, 0x1 ;  /* 0x0000000556667c11 */ /* 0x000fe2000f8c08ff */
[----:B------:R-:W-:Y:S01]  /*12c0*/  IMAD.MOV.U32 R108, RZ, RZ, R122 ;  /* 0x000000ffff6c7224 */ /* 0x000fe200078e007a */
[----:B------:R-:W-:Y:S01]  /*12d0*/  P2R R157, PR, RZ, 0x20 ;  /* 0x00000020ff9d7803 */ /* 0x000fe20000000000 */
[----:B------:R-:W-:Y:S01]  /*12e0*/  IMAD.MOV.U32 R109, RZ, RZ, R123 ;  /* 0x000000ffff6d7224 */ /* 0x000fe200078e007b */
[----:B------:R-:W-:-:S02]  /*12f0*/  IADD3.X R103, R25, UR12, RZ, P6, !PT ;  /* 0x0000000c19677c10 */ /* 0x000fc4000b7fe4ff */
[----:B------:R-:W-:Y:S02]  /*1300*/  LEA R100, P6, R94, UR5, 0x1 ;  /* 0x000000055e647c11 */ /* 0x000fe4000f8c08ff */
[----:B------:R-:W-:Y:S02]  /*1310*/  LOP3.LUT P5, RZ, R0, 0x10, RZ, 0xc0, !PT ;  /* 0x0000001000ff7812 */ /* 0x000fe400078ac0ff */
[----:B------:R-:W-:Y:S01]  /*1320*/  IADD3.X R101, R21, UR12, RZ, P6, !PT ;  /* 0x0000000c15657c10 */ /* 0x000fe2000b7fe4ff */
[----:B------:R0:W2:Y:S01]  /*1330*/  @P1 LDG.E.U16.SYS R125, [R108] ;  /* 0x000000006c7d1381 */ /* 0x0000a200001ee500 */
[----:B------:R-:W-:Y:S02]  /*1340*/  IADD3 R116, P6, R114, 0x2, RZ ;  /* 0x0000000272747810 */ /* 0x000fe40007fde0ff */
[----:B------:R-:W-:Y:S01]  /*1350*/  P2R R129, PR, RZ, 0x8 ;  /* 0x00000008ff817803 */ /* 0x000fe20000000000 */
[----:B------:R0:W3:Y:S01]  /*1360*/  @P0 LDG.E.U16.SYS R124, [R108] ;  /* 0x000000006c7c0381 */ /* 0x0000e200001ee500 */
[----:B------:R-:W-:Y:S01]  /*1370*/  P2R R131, PR, RZ, 0x10 ;  /* 0x00000010ff837803 */ /* 0x000fe20000000000 */
[----:B------:R-:W-:Y:S01]  /*1380*/  IMAD.X R117, RZ, RZ, R115, P6 ;  /* 0x000000ffff757224 */ /* 0x000fe200030e0673 */
[----:B------:R-:W-:-:S02]  /*1390*/  IADD3 R118, P6, R112, 0x2, RZ ;  /* 0x0000000270767810 */ /* 0x000fc40007fde0ff */
[C---:B------:R-:W-:Y:S01]  /*13a0*/  LOP3.LUT P3, RZ, R0.reuse, 0x1, RZ, 0xc0, !PT ;  /* 0x0000000100ff7812 */ /* 0x040fe2000786c0ff */
[----:B------:R1:W4:Y:S01]  /*13b0*/  @P5 LDG.E.U16.SYS R149, [R110] ;  /* 0x000000006e955381 */ /* 0x00032200001ee500 */
[----:B------:R-:W-:Y:S01]  /*13c0*/  LOP3.LUT P4, RZ, R0, 0x100, RZ, 0xc0, !PT ;  /* 0x0000010000ff7812 */ /* 0x000fe2000788c0ff */
[----:B------:R-:W-:Y:S01]  /*13d0*/  IMAD.X R119, RZ, RZ, R113, P6 ;  /* 0x000000ffff777224 */ /* 0x000fe200030e0671 */
[----:B------:R-:W-:Y:S02]  /*13e0*/  IADD3 R120, P6, R110, 0x2, RZ ;  /* 0x000000026e787810 */ /* 0x000fe40007fde0ff */
[----:B------:R-:W-:Y:S02]  /*13f0*/  P2R R127, PR, RZ, 0x4 ;  /* 0x00000004ff7f7803 */ /* 0x000fe40000000000 */
[----:B------:R-:W-:Y:S01]  /*1400*/  ISETP.NE.AND P1, PT, R126, RZ, PT ;  /* 0x000000ff7e00720c */ /* 0x000fe20003f25270 */
[----:B------:R-:W-:Y:S01]  /*1410*/  IMAD.X R121, RZ, RZ, R111, P6 ;  /* 0x000000ffff797224 */ /* 0x000fe200030e066f */
[----:B------:R-:W-:-:S02]  /*1420*/  IADD3 R122, P6, R108, 0x2, RZ ;  /* 0x000000026c7a7810 */ /* 0x000fc40007fde0ff */
[C---:B------:R-:W-:Y:S01]  /*1430*/  LOP3.LUT P2, RZ, R0.reuse, 0x200, RZ, 0xc0, !PT ;  /* 0x0000020000ff7812 */ /* 0x040fe2000784c0ff */
[----:B------:R1:W5:Y:S02]  /*1440*/  @P3 LDG.E.U16.SYS R128, [R110] ;  /* 0x000000006e803381 */ /* 0x00036400001ee500 */
[----:B------:R-:W-:Y:S01]  /*1450*/  IMAD.X R123, RZ, RZ, R109, P6 ;  /* 0x000000ffff7b7224 */ /* 0x000fe200030e066d */
[C---:B------:R-:W-:Y:S01]  /*1460*/  LOP3.LUT P6, RZ, R0.reuse, 0x4, RZ, 0xc0, !PT ;  /* 0x0000000400ff7812 */ /* 0x040fe200078cc0ff */
[----:B------:R1:W2:Y:S03]  /*1470*/  @P4 LDG.E.U16.SYS R146, [R110] ;  /* 0x000000006e924381 */ /* 0x0002a600001ee500 */
[----:B------:R-:W-:Y:S01]  /*1480*/  P2R R159, PR, RZ, 0x40 ;  /* 0x00000040ff9f7803 */ /* 0x000fe20000000000 */
[----:B------:R1:W2:Y:S01]  /*1490*/  @P1 LDG.E.U16.SYS R130, [R110] ;  /* 0x000000006e821381 */ /* 0x0002a200001ee500 */
[----:B------:R-:W-:-:S02]  /*14a0*/  LOP3.LUT P6, RZ, R0, 0x40, RZ, 0xc0, !PT ;  /* 0x0000004000ff7812 */ /* 0x000fc400078cc0ff */
[----:B------:R-:W-:Y:S01]  /*14b0*/  P2R R162, PR, RZ, 0x20 ;  /* 0x00000020ffa27803 */ /* 0x000fe20000000000 */
[----:B------:R0:W2:Y:S01]  /*14c0*/  @P2 LDG.E.U16.SYS R126, [R108] ;  /* 0x000000006c7e2381 */ /* 0x0000a200001ee500 */
[----:B------:R-:W-:Y:S02]  /*14d0*/  P2R R156, PR, RZ, 0x40 ;  /* 0x00000040ff9c7803 */ /* 0x000fe40000000000 */
[C---:B------:R-:W-:Y:S02]  /*14e0*/  LOP3.LUT P5, RZ, R0.reuse, 0x100, RZ, 0xc0, !PT ;  /* 0x0000010000ff7812 */ /* 0x040fe400078ac0ff */
[C---:B------:R-:W-:Y:S02]  /*14f0*/  LOP3.LUT P6, RZ, R0.reuse, 0x20, RZ, 0xc0, !PT ;  /* 0x0000002000ff7812 */ /* 0x040fe400078cc0ff */
[----:B-1----:R-:W-:Y:S02]  /*1500*/  P2R R111, PR, RZ, 0x20 ;  /* 0x00000020ff6f7803 */ /* 0x002fe40000000000 */
[----:B------:R-:W-:-:S04]  /*1510*/  LOP3.LUT P5, RZ, R0, 0x200, RZ, 0xc0, !PT ;  /* 0x0000020000ff7812 */ /* 0x000fc800078ac0ff */
[----:B------:R-:W-:Y:S02]  /*1520*/  P2R R110, PR, RZ, 0x20 ;  /* 0x00000020ff6e7803 */ /* 0x000fe40000000000 */
[----:B------:R-:W-:Y:S02]  /*1530*/  LOP3.LUT P5, RZ, R0, 0x1, RZ, 0xc0, !PT ;  /* 0x0000000100ff7812 */ /* 0x000fe400078ac0ff */
[----:B------:R-:W-:Y:S02]  /*1540*/  ISETP.NE.AND P2, PT, R127, RZ, PT ;  /* 0x000000ff7f00720c */ /* 0x000fe40003f45270 */
[----:B------:R0:W2:Y:S02]  /*1550*/  @P6 LDG.E.U16.SYS R127, [R108] ;  /* 0x000000006c7f6381 */ /* 0x0000a400001ee500 */
[----:B0-----:R-:W-:-:S08]  /*1560*/  P2R R108, PR, RZ, 0x20 ;  /* 0x00000020ff6c7803 */ /* 0x001fd00000000000 */
[----:B------:R0:W2:Y:S01]  /*1570*/  @P2 LDG.E.U16.SYS R150, [R112] ;  /* 0x0000000070962381 */ /* 0x0000a200001ee500 */
[----:B------:R-:W-:Y:S02]  /*1580*/  LOP3.LUT P5, RZ, R0, 0x2, RZ, 0xc0, !PT ;  /* 0x0000000200ff7812 */ /* 0x000fe400078ac0ff */
[----:B------:R-:W-:Y:S01]  /*1590*/  P2R R160, PR, RZ, 0x40 ;  /* 0x00000040ffa07803 */ /* 0x000fe20000000000 */
[----:B------:R1:W2:Y:S09]  /*15a0*/  @P2 LDG.E.U16.SYS R147, [R106] ;  /* 0x000000006a932381 */ /* 0x0002b200001ee500 */
[----:B------:R0:W2:Y:S01]  /*15b0*/  @P5 LDG.E.U16.SYS R158, [R104] ;  /* 0x00000000689e5381 */ /* 0x0000a200001ee500 */
[----:B------:R-:W-:-:S02]  /*15c0*/  ISETP.NE.AND P5, PT, R108, RZ, PT ;  /* 0x000000ff6c00720c */ /* 0x000fc40003fa5270 */
[----:B------:R-:W-:-:S10]  /*15d0*/  LOP3.LUT P6, RZ, R0, 0x80, RZ, 0xc0, !PT ;  /* 0x0000008000ff7812 */ /* 0x000fd400078cc0ff */
[----:B------:R0:W5:Y:S01]  /*15e0*/  @P5 LDG.E.U16.SYS R155, [R104] ;  /* 0x00000000689b5381 */ /* 0x00016200001ee500 */
[----:B------:R-:W-:-:S03]  /*15f0*/  ISETP.NE.AND P5, PT, R110, RZ, PT ;  /* 0x000000ff6e00720c */ /* 0x000fc60003fa5270 */
[----:B------:R0:W3:Y:S01]  /*1600*/  @P6 LDG.E.U16.SYS R148, [R112] ;  /* 0x0000000070946381 */ /* 0x0000e200001ee500 */
[----:B------:R-:W-:Y:S02]  /*1610*/  ISETP.NE.AND P3, PT, R129, RZ, PT ;  /* 0x000000ff8100720c */ /* 0x000fe40003f65270 */
[----:B------:R-:W-:Y:S01]  /*1620*/  ISETP.NE.AND P4, PT, R131, RZ, PT ;  /* 0x000000ff8300720c */ /* 0x000fe20003f85270 */
[----:B------:R1:W3:Y:S04]  /*1630*/  @P1 LDG.E.U16.SYS R129, [R106] ;  /* 0x000000006a811381 */ /* 0x0002e800001ee500 */
[----:B------:R1:W4:Y:S04]  /*1640*/  @P0 LDG.E.U16.SYS R131, [R106] ;  /* 0x000000006a830381 */ /* 0x00032800001ee500 */
[----:B------:R0:W5:Y:S01]  /*1650*/  @P5 LDG.E.U16.SYS R154, [R102] ;  /* 0x00000000669a5381 */ /* 0x00016200001ee500 */
[----:B------:R-:W-:-:S03]  /*1660*/  ISETP.NE.AND P5, PT, R111, RZ, PT ;  /* 0x000000ff6f00720c */ /* 0x000fc60003fa5270 */
[----:B------:R0:W5:Y:S01]  /*1670*/  @P6 LDG.E.U16.SYS R111, [R102] ;  /* 0x00000000666f6381 */ /* 0x00016200001ee500 */
[----:B------:R-:W-:Y:S02]  /*1680*/  ISETP.NE.AND P6, PT, R160, RZ, PT ;  /* 0x000000ffa000720c */ /* 0x000fe40003fc5270 */
[----:B------:R-:W-:Y:S01]  /*1690*/  P2R R161, PR, RZ, 0x1 ;  /* 0x00000001ffa17803 */ /* 0x000fe20000000000 */
[----:B------:R0:W5:Y:S01]  /*16a0*/  @P3 LDG.E.U16.SYS R151, [R112] ;  /* 0x0000000070973381 */ /* 0x00016200001ee500 */
[----:B------:R-:W-:-:S03]  /*16b0*/  LOP3.LUT P0, RZ, R0, 0x8, RZ, 0xc0, !PT ;  /* 0x0000000800ff7812 */ /* 0x000fc6000780c0ff */
[----:B------:R1:W5:Y:S04]  /*16c0*/  @P4 LDG.E.U16.SYS R152, [R106] ;  /* 0x000000006a984381 */ /* 0x00036800001ee500 */
[----:B------:R0:W5:Y:S04]  /*16d0*/  @P5 LDG.E.U16.SYS R153, [R102] ;  /* 0x0000000066995381 */ /* 0x00016800001ee500 */
[----:B------:R0:W5:Y:S01]  /*16e0*/  @P6 LDG.E.U16.SYS R110, [R100] ;  /* 0x00000000646e6381 */ /* 0x00016200001ee500 */
[----:B------:R-:W-:Y:S02]  /*16f0*/  ISETP.NE.AND P6, PT, R156, RZ, PT ;  /* 0x000000ff9c00720c */ /* 0x000fe40003fc5270 */
[----:B------:R-:W-:Y:S01]  /*1700*/  ISETP.NE.AND P5, PT, R162, RZ, PT ;  /* 0x000000ffa200720c */ /* 0x000fe20003fa5270 */
[----:B------:R0:W5:Y:S04]  /*1710*/  @P0 LDG.E.U16.SYS R109, [R112] ;  /* 0x00000000706d0381 */ /* 0x00016800001ee500 */
[----:B------:R1:W5:Y:S04]  /*1720*/  @P0 LDG.E.U16.SYS R160, [R100] ;  /* 0x0000000064a00381 */ /* 0x00036800001ee500 */
[----:B------:R1:W5:Y:S04]  /*1730*/  @P3 LDG.E.U16.SYS R108, [R104] ;  /* 0x00000000686c3381 */ /* 0x00036800001ee500 */
[----:B0-----:R0:W5:Y:S04]  /*1740*/  @P6 LDG.E.U16.SYS R112, [R102] ;  /* 0x0000000066706381 */ /* 0x00116800001ee500 */
[----:B-1----:R1:W5:Y:S01]  /*1750*/  @P6 LDG.E.U16.SYS R107, [R114] ;  /* 0x00000000726b6381 */ /* 0x00236200001ee500 */
[----:B------:R-:W-:-:S03]  /*1760*/  ISETP.NE.AND P6, PT, R159, RZ, PT ;  /* 0x000000ff9f00720c */ /* 0x000fc60003fc5270 */
[----:B------:R0:W5:Y:S01]  /*1770*/  @P5 LDG.E.U16.SYS R156, [R100] ;  /* 0x00000000649c5381 */ /* 0x00016200001ee500 */
[----:B------:R-:W-:Y:S02]  /*1780*/  ISETP.NE.AND P0, PT, R161, RZ, PT ;  /* 0x000000ffa100720c */ /* 0x000fe40003f05270 */
[----:B------:R-:W-:Y:S01]  /*1790*/  ISETP.NE.AND P5, PT, R157, RZ, PT ;  /* 0x000000ff9d00720c */ /* 0x000fe20003fa5270 */
[----:B------:R1:W5:Y:S05]  /*17a0*/  @P4 LDG.E.U16.SYS R113, [R114] ;  /* 0x0000000072714381 */ /* 0x00036a00001ee500 */
[----:B------:R1:W5:Y:S04]  /*17b0*/  @P6 LDG.E.U16.SYS R159, [R114] ;  /* 0x00000000729f6381 */ /* 0x00036800001ee500 */
[----:B------:R0:W5:Y:S04]  /*17c0*/  @P6 LDG.E.U16.SYS R161, [R100] ;  /* 0x0000000064a16381 */ /* 0x00016800001ee500 */
[----:B------:R1:W5:Y:S04]  /*17d0*/  @P5 LDG.E.U16.SYS R157, [R104] ;  /* 0x00000000689d5381 */ /* 0x00036800001ee500 */
[----:B------:R1:W5:Y:S01]  /*17e0*/  @P5 LDG.E.U16.SYS R106, [R114] ;  /* 0x00000000726a5381 */ /* 0x00036200001ee500 */
[----:B0-----:R-:W-:-:S02]  /*17f0*/  P2R R102, PR, RZ, 0x10 ;  /* 0x00000010ff667803 */ /* 0x001fc40000000000 */
[----:B------:R-:W-:-:S04]  /*1800*/  LOP3.LUT P4, RZ, R0, 0x10, RZ, 0xc0, !PT ;  /* 0x0000001000ff7812 */ /* 0x000fc8000788c0ff */
[----:B-1----:R-:W-:Y:S02]  /*1810*/  P2R R104, PR, RZ, 0x10 ;  /* 0x00000010ff687803 */ /* 0x002fe40000000000 */
[C---:B------:R-:W-:Y:S02]  /*1820*/  LOP3.LUT P4, RZ, R0.reuse, 0x2, RZ, 0xc0, !PT ;  /* 0x0000000200ff7812 */ /* 0x040fe4000788c0ff */
[----:B------:R-:W-:Y:S02]  /*1830*/  P2R R100, PR, RZ, 0x40 ;  /* 0x00000040ff647803 */ /* 0x000fe40000000000 */
[----:B------:R-:W-:Y:S02]  /*1840*/  LOP3.LUT P6, RZ, R0, 0x80, RZ, 0xc0, !PT ;  /* 0x0000008000ff7812 */ /* 0x000fe400078cc0ff */
[----:B------:R-:W-:Y:S02]  /*1850*/  P2R R101, PR, RZ, 0x1 ;  /* 0x00000001ff657803 */ /* 0x000fe40000000000 */
[----:B------:R-:W-:-:S02]  /*1860*/  P2R R105, PR, RZ, 0x2 ;  /* 0x00000002ff697803 */ /* 0x000fc40000000000 */
[----:B------:R-:W-:Y:S02]  /*1870*/  P2R R103, PR, RZ, 0x20 ;  /* 0x00000020ff677803 */ /* 0x000fe40000000000 */
[----:B------:R-:W-:Y:S01]  /*1880*/  LOP3.LUT P5, RZ, R0, 0x20, RZ, 0xc0, !PT ;  /* 0x0000002000ff7812 */ /* 0x000fe200078ac0ff */
[----:B------:R-:W-:Y:S01]  /*1890*/  UIADD3 UR4, UR4, 0x1, URZ ;  /* 0x0000000104047890 */ /* 0x000fe2000fffe03f */
[----:B------:R-:W-:Y:S01]  /*18a0*/  P2R R115, PR, RZ, 0x4 ;  /* 0x00000004ff737803 */ /* 0x000fe20000000000 */
[----:B------:R-:W-:Y:S02]  /*18b0*/  ULDC UR28, c[0x0][0x168] ;  /* 0x00005a00001c7ab9 */ /* 0x000fe40000000800 */
[----:B------:R-:W-:Y:S02]  /*18c0*/  UISETP.GE.AND UP0, UPT, UR4, UR28, UPT ;  /* 0x0000001c0400728c */ /* 0x000fe4000bf06270 */
[----:B------:R-:W-:-:S04]  /*18d0*/  UIADD3 UR5, UP1, UR5, 0x2, URZ ;  /* 0x0000000205057890 */ /* 0x000fc8000ff3e03f */
[----:B------:R-:W-:Y:S01]  /*18e0*/  UIADD3.X UR12, URZ, UR12, URZ, UP1, !UPT ;  /* 0x0000000c3f0c7290 */ /* 0x000fe20008ffe43f */
[----:B--2---:R-:W-:Y:S02]  /*18f0*/  @P4 HFMA2 R125, R125.H0_H0, R158.H0_H0, R144.H0_H0 ;  /* 0x2000009e7d7d4231 */ /* 0x004fe40000040890 */
[----:B---3--:R-:W-:Y:S02]  /*1900*/  @P1 HFMA2 R129, R130.H0_H0, R129.H0_H0, R141.H0_H0 ;  /* 0x2000008182811231 */ /* 0x008fe4000004088d */
[----:B----4-:R-:W-:-:S06]  /*1910*/  @P0 HFMA2 R124, R124.H0_H0, R131.H0_H0, R139.H0_H0 ;  /* 0x200000837c7c0231 */ /* 0x010fcc000004088b */
[----:B------:R-:W-:Y:S02]  /*1920*/  @P1 PRMT R141, R129, 0x7610, R141 ;  /* 0x00007610818d1816 */ /* 0x000fe4000000008d */
[----:B------:R-:W-:Y:S02]  /*1930*/  LOP3.LUT P1, RZ, R0, 0x8, RZ, 0xc0, !PT ;  /* 0x0000000800ff7812 */ /* 0x000fe4000782c0ff */
[----:B------:R-:W-:Y:S02]  /*1940*/  @P0 PRMT R139, R124, 0x7610, R139 ;  /* 0x000076107c8b0816 */ /* 0x000fe4000000008b */
[----:B------:R-:W-:Y:S01]  /*1950*/  LOP3.LUT P0, RZ, R0, 0x40, RZ, 0xc0, !PT ;  /* 0x0000004000ff7812 */ /* 0x000fe2000780c0ff */
[----:B-----5:R-:W-:Y:S01]  /*1960*/  @P6 HFMA2 R111, R148.H0_H0, R111.H0_H0, R133.H0_H0 ;  /* 0x2000006f946f6231 */ /* 0x020fe20000040885 */
[----:B------:R-:W-:Y:S02]  /*1970*/  P2R R124, PR, RZ, 0x2 ;  /* 0x00000002ff7c7803 */ /* 0x000fe40000000000 */
[----:B------:R-:W-:-:S02]  /*1980*/  P2R R114, PR, RZ, 0x1 ;  /* 0x00000001ff727803 */ /* 0x000fc40000000000 */
[C---:B------:R-:W-:Y:S02]  /*1990*/  LOP3.LUT P0, RZ, R0.reuse, 0x100, RZ, 0xc0, !PT ;  /* 0x0000010000ff7812 */ /* 0x040fe4000780c0ff */
[----:B------:R-:W-:Y:S02]  /*19a0*/  LOP3.LUT P1, RZ, R0, 0x200, RZ, 0xc0, !PT ;  /* 0x0000020000ff7812 */ /* 0x000fe4000782c0ff */
[----:B------:R-:W-:Y:S02]  /*19b0*/  @P4 PRMT R144, R125, 0x7610, R144 ;  /* 0x000076107d904816 */ /* 0x000fe40000000090 */
[----:B------:R-:W-:Y:S02]  /*19c0*/  ISETP.NE.AND P4, PT, R104, RZ, PT ;  /* 0x000000ff6800720c */ /* 0x000fe40003f85270 */
[----:B------:R-:W-:Y:S02]  /*19d0*/  @P6 PRMT R133, R111, 0x7610, R133 ;  /* 0x000076106f856816 */ /* 0x000fe40000000085 */
[----:B------:R-:W-:Y:S01]  /*19e0*/  ISETP.NE.AND P6, PT, R100, RZ, PT ;  /* 0x000000ff6400720c */ /* 0x000fe20003fc5270 */
[----:B------:R-:W-:-:S02]  /*19f0*/  @P2 HFMA2 R147, R150.H0_H0, R147.H0_H0, R138.H0_H0 ;  /* 0x2000009396932231 */ /* 0x000fc4000004088a */
[----:B------:R-:W-:Y:S02]  /*1a00*/  @P0 HFMA2 R146, R146.H0_H0, R153.H0_H0, R135.H0_H0 ;  /* 0x2000009992920231 */ /* 0x000fe40000040887 */
[----:B------:R-:W-:Y:S02]  /*1a10*/  @P1 HFMA2 R126, R126.H0_H0, R154.H0_H0, R137.H0_H0 ;  /* 0x2000009a7e7e1231 */ /* 0x000fe40000040889 */
[----:B------:R-:W-:Y:S02]  /*1a20*/  @P5 HFMA2 R110, R127.H0_H0, R110.H0_H0, R136.H0_H0 ;  /* 0x2000006e7f6e5231 */ /* 0x000fe40000040888 */
[----:B------:R-:W-:Y:S02]  /*1a30*/  @P2 PRMT R138, R147, 0x7610, R138 ;  /* 0x00007610938a2816 */ /* 0x000fe4000000008a */
[----:B------:R-:W-:Y:S02]  /*1a40*/  @P0 PRMT R135, R146, 0x7610, R135 ;  /* 0x0000761092870816 */ /* 0x000fe40000000087 */
[----:B------:R-:W-:Y:S01]  /*1a50*/  @P1 PRMT R137, R126, 0x7610, R137 ;  /* 0x000076107e891816 */ /* 0x000fe20000000089 */
[----:B------:R-:W-:Y:S01]  /*1a60*/  @P4 HFMA2 R149, R149.H0_H0, R156.H0_H0, R134.H0_H0 ;  /* 0x2000009c95954231 */ /* 0x000fe20000040886 */
[----:B------:R-:W-:-:S02]  /*1a70*/  LOP3.LUT P2, RZ, R0, 0x1, RZ, 0xc0, !PT ;  /* 0x0000000100ff7812 */ /* 0x000fc4000784c0ff */
[----:B------:R-:W-:Y:S02]  /*1a80*/  ISETP.NE.AND P1, PT, R124, RZ, PT ;  /* 0x000000ff7c00720c */ /* 0x000fe40003f25270 */
[----:B------:R-:W-:Y:S02]  /*1a90*/  ISETP.NE.AND P0, PT, R114, RZ, PT ;  /* 0x000000ff7200720c */ /* 0x000fe40003f05270 */
[----:B------:R-:W-:Y:S02]  /*1aa0*/  @P5 PRMT R136, R110, 0x7610, R136 ;  /* 0x000076106e885816 */ /* 0x000fe40000000088 */
[----:B------:R-:W-:Y:S01]  /*1ab0*/  @P4 PRMT R134, R149, 0x7610, R134 ;  /* 0x0000761095864816 */ /* 0x000fe20000000086 */
[----:B------:R-:W-:Y:S01]  /*1ac0*/  @P6 HFMA2 R159, R159.H0_H0, R161.H0_H0, R34.H0_H0 ;  /* 0x200000a19f9f6231 */ /* 0x000fe20000040822 */
[----:B------:R-:W-:Y:S02]  /*1ad0*/  ISETP.NE.AND P5, PT, R103, RZ, PT ;  /* 0x000000ff6700720c */ /* 0x000fe40003fa5270 */
[----:B------:R-:W-:-:S05]  /*1ae0*/  ISETP.NE.AND P4, PT, R102, RZ, PT ;  /* 0x000000ff6600720c */ /* 0x000fca0003f85270 */
[----:B------:R-:W-:Y:S02]  /*1af0*/  @P6 PRMT R34, R159, 0x7610, R34 ;  /* 0x000076109f226816 */ /* 0x000fe40000000022 */
[----:B------:R-:W-:Y:S01]  /*1b00*/  PLOP3.LUT P6, PT, PT, PT, UP0, 0x40, 0x0 ;  /* 0x000000000000781c */ /* 0x000fe20003fce808 */
[----:B------:R-:W-:Y:S02]  /*1b10*/  @P2 HFMA2 R128, R128.H0_H0, R155.H0_H0, R143.H0_H0 ;  /* 0x2000009b80802231 */ /* 0x000fe4000004088f */
[----:B------:R-:W-:Y:S02]  /*1b20*/  @P1 HFMA2 R109, R109.H0_H0, R160.H0_H0, R132.H0_H0 ;  /* 0x200000a06d6d1231 */ /* 0x000fe40000040884 */
[----:B------:R-:W-:Y:S02]  /*1b30*/  @P0 HFMA2 R107, R107.H0_H0, R112.H0_H0, R35.H0_H0 ;  /* 0x200000706b6b0231 */ /* 0x000fe40000040823 */
[----:B------:R-:W-:Y:S02]  /*1b40*/  @P3 HFMA2 R108, R151.H0_H0, R108.H0_H0, R142.H0_H0 ;  /* 0x2000006c976c3231 */ /* 0x000fe4000004088e */
[----:B------:R-:W-:-:S02]  /*1b50*/  @P4 HFMA2 R113, R113.H0_H0, R152.H0_H0, R145.H0_H0 ;  /* 0x2000009871714231 */ /* 0x000fc40000040891 */
[----:B------:R-:W-:Y:S01]  /*1b60*/  @P5 HFMA2 R106, R106.H0_H0, R157.H0_H0, R140.H0_H0 ;  /* 0x2000009d6a6a5231 */ /* 0x000fe2000004088c */
[----:B------:R-:W-:Y:S02]  /*1b70*/  @P2 PRMT R143, R128, 0x7610, R143 ;  /* 0x00007610808f2816 */ /* 0x000fe4000000008f */
[----:B------:R-:W-:Y:S02]  /*1b80*/  @P1 PRMT R132, R109, 0x7610, R132 ;  /* 0x000076106d841816 */ /* 0x000fe40000000084 */
[----:B------:R-:W-:Y:S02]  /*1b90*/  @P0 PRMT R35, R107, 0x7610, R35 ;  /* 0x000076106b230816 */ /* 0x000fe40000000023 */
[----:B------:R-:W-:Y:S02]  /*1ba0*/  ISETP.NE.AND P2, PT, R115, RZ, PT ;  /* 0x000000ff7300720c */ /* 0x000fe40003f45270 */
[----:B------:R-:W-:Y:S02]  /*1bb0*/  @P3 PRMT R142, R108, 0x7610, R142 ;  /* 0x000076106c8e3816 */ /* 0x000fe4000000008e */
[----:B------:R-:W-:-:S02]  /*1bc0*/  ISETP.NE.AND P1, PT, R105, RZ, PT ;  /* 0x000000ff6900720c */ /* 0x000fc40003f25270 */
[----:B------:R-:W-:Y:S02]  /*1bd0*/  @P4 PRMT R145, R113, 0x7610, R145 ;  /* 0x0000761071914816 */ /* 0x000fe40000000091 */
[----:B------:R-:W-:Y:S02]  /*1be0*/  @P5 PRMT R140, R106, 0x7610, R140 ;  /* 0x000076106a8c5816 */ /* 0x000fe4000000008c */
[----:B------:R-:W-:Y:S01]  /*1bf0*/  ISETP.NE.AND P0, PT, R101, RZ, PT ;  /* 0x000000ff6500720c */ /* 0x000fe20003f05270 */
[----:B------:R-:W-:Y:S05]  /*1c00*/  @P6 BRA `(.L_x_171) ;  /* 0xfffff5e000006947 */ /* 0x000fea000383ffff */
.L_x_170:
[----:B------:R-:W-:Y:S01]  /*1c10*/  UISETP.NE.U32.AND UP0, UPT, UR17, URZ, UPT ;  /* 0x0000003f1100728c */ /* 0x000fe2000bf05070 */
[----:B------:R-:W-:Y:S01]  /*1c20*/  BMOV.32.CLEAR RZ, B0 ;  /* 0x0000000000ff7355 */ /* 0x000fe20000100000 */
[----:B------:R-:W-:Y:S02]  /*1c30*/  BSSY B0, `(.L_x_172) ;  /* 0x0000121000007945 */ /* 0x000fe40003800000 */
[----:B------:R-:W-:-:S06]  /*1c40*/  UISETP.NE.AND.EX UP0, UPT, UR18, URZ, UPT, UP0 ;  /* 0x0000003f1200728c */ /* 0x000fcc000bf05300 */
[----:B------:R-:W-:-:S12]  /*1c50*/  PLOP3.LUT P6, PT, PT, PT, UP0, 0x40, 0x0 ;  /* 0x000000000000781c */ /* 0x000fd80003fce808 */
[----:B------:R-:W-:Y:S05]  /*1c60*/  @P6 BRA `(.L_x_173) ;  /* 0x00000a3000006947 */ /* 0x000fea0003800000 */
[C---:B------:R-:W-:Y:S02]  /*1c70*/  @P0 LEA R128, P6, R84.reuse, UR14, 0x1 ;  /* 0x0000000e54800c11 */ /* 0x040fe4000f8c08ff */
[----:B------:R-:W-:Y:S02]  /*1c80*/  P2R R102, PR, RZ, 0x8 ;  /* 0x00000008ff667803 */ /* 0x000fe40000000000 */
[----:B------:R-:W-:Y:S02]  /*1c90*/  @P0 LEA.HI.X R129, R84, UR23, R2, 0x1, P6 ;  /* 0x0000001754810c11 */ /* 0x000fe4000b0f0c02 */
[C---:B------:R-:W-:Y:S02]  /*1ca0*/  LOP3.LUT P3, RZ, R0.reuse, 0x2, RZ, 0xc0, !PT ;  /* 0x0000000200ff7812 */ /* 0x040fe4000786c0ff */
[----:B------:R-:W-:Y:S02]  /*1cb0*/  P2R R104, PR, RZ, 0x20 ;  /* 0x00000020ff687803 */ /* 0x000fe40000000000 */
[----:B------:R-:W-:-:S02]  /*1cc0*/  LOP3.LUT P5, RZ, R0, 0x1, RZ, 0xc0, !PT ;  /* 0x0000000100ff7812 */ /* 0x000fc400078ac0ff */
[----:B------:R-:W-:-:S04]  /*1cd0*/  @P1 LEA R126, P6, R78, UR13, 0x1 ;  /* 0x0000000d4e7e1c11 */ /* 0x000fc8000f8c08ff */
[----:B------:R-:W-:Y:S02]  /*1ce0*/  @P1 IADD3.X R127, R28, UR16, RZ, P6, !PT ;  /* 0x000000101c7f1c10 */ /* 0x000fe4000b7fe4ff */
[----:B------:R-:W-:-:S04]  /*1cf0*/  @P1 LEA R124, P6, R80, UR14, 0x1 ;  /* 0x0000000e507c1c11 */ /* 0x000fc8000f8c08ff */
[----:B------:R-:W-:-:S08]  /*1d00*/  @P1 LEA.HI.X R125, R80, UR23, R6, 0x1, P6 ;  /* 0x00000017507d1c11 */ /* 0x000fd0000b0f0c06 */
        /* <DEDUP_REMOVED lines=9> */
[----:B------:R-:W-:-:S08]  /*1da0*/  @P0 IADD3.X R131, R16, UR16, RZ, P6, !PT ;  /* 0x0000001010830c10 */ /* 0x000fd0000b7fe4ff */
[----:B------:R-:W2:Y:S01]  /*1db0*/  @P0 LDG.E.U16.SYS R130, [R130] ;  /* 0x0000000082820381 */ /* 0x000ea200001ee500 */
[----:B------:R-:W-:-:S04]  /*1dc0*/  LEA R100, P6, R50, UR13, 0x1 ;  /* 0x0000000d32647c11 */ /* 0x000fc8000f8c08ff */
[----:B------:R-:W-:Y:S02]  /*1dd0*/  IADD3.X R101, R27, UR16, RZ, P6, !PT ;  /* 0x000000101b657c10 */ /* 0x000fe4000b7fe4ff */
[----:B------:R-:W-:-:S04]  /*1de0*/  @P3 LEA R112, P6, R52, UR14, 0x1 ;  /* 0x0000000e34703c11 */ /* 0x000fc8000f8c08ff */
[----:B------:R-:W-:Y:S02]  /*1df0*/  @P3 LEA.HI.X R113, R52, UR23, R5, 0x1, P6 ;  /* 0x0000001734713c11 */ /* 0x000fe4000b0f0c05 */
[----:B------:R-:W-:-:S04]  /*1e00*/  ISETP.NE.AND P3, PT, R102, RZ, PT ;  /* 0x000000ff6600720c */ /* 0x000fc80003f65270 */
[----:B------:R-:W-:Y:S02]  /*1e10*/  P2R R146, PR, RZ, 0x8 ;  /* 0x00000008ff927803 */ /* 0x000fe40000000000 */
[----:B------:R-:W-:-:S04]  /*1e20*/  LEA R102, P6, R46, UR13, 0x1 ;  /* 0x0000000d2e667c11 */ /* 0x000fc8000f8c08ff */
[----:B------:R-:W-:Y:S02]  /*1e30*/  IADD3.X R103, R29, UR16, RZ, P6, !PT ;  /* 0x000000101d677c10 */ /* 0x000fe4000b7fe4ff */
[----:B------:R-:W-:-:S04]  /*1e40*/  @P5 LEA R114, P6, R48, UR14, 0x1 ;  /* 0x0000000e30725c11 */ /* 0x000fc8000f8c08ff */
[----:B------:R-:W-:Y:S02]  /*1e50*/  @P5 LEA.HI.X R115, R48, UR23, R9, 0x1, P6 ;  /* 0x0000001730735c11 */ /* 0x000fe4000b0f0c09 */
[----:B------:R-:W-:-:S06]  /*1e60*/  ISETP.NE.AND P5, PT, R104, RZ, PT ;  /* 0x000000ff6800720c */ /* 0x000fcc0003fa5270 */
[----:B------:R-:W-:-:S04]  /*1e70*/  LEA R104, P6, R42, UR13, 0x1 ;  /* 0x0000000d2a687c11 */ /* 0x000fc8000f8c08ff */
[----:B------:R-:W-:Y:S02]  /*1e80*/  IADD3.X R105, R31, UR16, RZ, P6, !PT ;  /* 0x000000101f697c10 */ /* 0x000fe4000b7fe4ff */
[----:B------:R-:W-:-:S04]  /*1e90*/  @P3 LEA R116, P6, R44, UR14, 0x1 ;  /* 0x0000000e2c743c11 */ /* 0x000fc8000f8c08ff */
[----:B------:R-:W-:Y:S02]  /*1ea0*/  @P3 LEA.HI.X R117, R44, UR23, R13, 0x1, P6 ;  /* 0x000000172c753c11 */ /* 0x000fe4000b0f0c0d */
[----:B------:R-:W-:-:S04]  /*1eb0*/  LOP3.LUT P3, RZ, R0, 0x1, RZ, 0xc0, !PT ;  /* 0x0000000100ff7812 */ /* 0x000fc8000786c0ff */
[----:B------:R-:W-:Y:S02]  /*1ec0*/  P2R R147, PR, RZ, 0x8 ;  /* 0x00000008ff937803 */ /* 0x000fe40000000000 */
[----:B------:R-:W-:Y:S02]  /*1ed0*/  LOP3.LUT P3, RZ, R0, 0x2, RZ, 0xc0, !PT ;  /* 0x0000000200ff7812 */ /* 0x000fe4000786c0ff */
[----:B------:R-:W-:-:S04]  /*1ee0*/  LEA R106, P6, R38, UR13, 0x1 ;  /* 0x0000000d266a7c11 */ /* 0x000fc8000f8c08ff */
[----:B------:R-:W-:Y:S02]  /*1ef0*/  IADD3.X R107, R33, UR16, RZ, P6, !PT ;  /* 0x00000010216b7c10 */ /* 0x000fe4000b7fe4ff */
[----:B------:R-:W-:-:S04]  /*1f00*/  @P5 LEA R118, P6, R40, UR14, 0x1 ;  /* 0x0000000e28765c11 */ /* 0x000fc8000f8c08ff */
[----:B------:R-:W-:-:S08]  /*1f10*/  @P5 LEA.HI.X R119, R40, UR23, R18, 0x1, P6 ;  /* 0x0000001728775c11 */ /* 0x000fd0000b0f0c12 */
[----:B------:R-:W-:Y:S01]  /*1f20*/  LOP3.LUT P6, RZ, R0, 0x200, RZ, 0xc0, !PT ;  /* 0x0000020000ff7812 */ /* 0x000fe200078cc0ff */
[----:B--2---:R-:W-:-:S06]  /*1f30*/  @P0 HMUL2 R131, R130.H0_H0, c[0x0] [0x19c].H0_H0 ;  /* 0x2000670082830a32 */ /* 0x004fcc0000000800 */
[----:B------:R-:W-:-:S08]  /*1f40*/  @P0 HFMA2 R131, R139.H0_H0, c[0x0] [0x16c].H0_H0, R131.H0_H0 ;  /* 0x20005b008b830a31 */ /* 0x000fd00000040883 */
[----:B------:R-:W-:Y:S04]  /*1f50*/  @P0 STG.E.U16.SYS [R128], R131 ;  /* 0x0000008380000386 */ /* 0x000fe8000010e500 */
[----:B------:R-:W2:Y:S02]  /*1f60*/  @P1 LDG.E.U16.SYS R126, [R126] ;  /* 0x000000007e7e1381 */ /* 0x000ea400001ee500 */
[----:B--2---:R-:W-:-:S06]  /*1f70*/  @P1 HMUL2 R127, R126.H0_H0, c[0x0] [0x19c].H0_H0 ;  /* 0x200067007e7f1a32 */ /* 0x004fcc0000000800 */
[----:B------:R-:W-:-:S08]  /*1f80*/  @P1 HFMA2 R127, R141.H0_H0, c[0x0] [0x16c].H0_H0, R127.H0_H0 ;  /* 0x20005b008d7f1a31 */ /* 0x000fd0000004087f */
[----:B------:R0:W-:Y:S04]  /*1f90*/  @P1 STG.E.U16.SYS [R124], R127 ;  /* 0x0000007f7c001386 */ /* 0x0001e8000010e500 */
        /* <DEDUP_REMOVED lines=8> */
[----:B0-----:R-:W3:Y:S02]  /*2020*/  @P3 LDG.E.U16.SYS R124, [R100] ;  /* 0x00000000647c3381 */ /* 0x001ee400001ee500 */
[----:B---3--:R-:W-:-:S06]  /*2030*/  @P3 HMUL2 R124, R124.H0_H0, c[0x0] [0x19c].H0_H0 ;  /* 0x200067007c7c3a32 */ /* 0x008fcc0000000800 */
[----:B------:R-:W-:-:S08]  /*2040*/  @P3 HFMA2 R124, R144.H0_H0, c[0x0] [0x16c].H0_H0, R124.H0_H0 ;  /* 0x20005b00907c3a31 */ /* 0x000fd0000004087c */
[----:B------:R0:W-:Y:S01]  /*2050*/  @P3 STG.E.U16.SYS [R112], R124 ;  /* 0x0000007c70003386 */ /* 0x0001e2000010e500 */
[----:B------:R-:W-:-:S12]  /*2060*/  ISETP.NE.AND P3, PT, R147, RZ, PT ;  /* 0x000000ff9300720c */ /* 0x000fd80003f65270 */
[----:B-1----:R-:W3:Y:S02]  /*2070*/  @P3 LDG.E.U16.SYS R120, [R102] ;  /* 0x0000000066783381 */ /* 0x002ee400001ee500 */
[----:B---3--:R-:W-:-:S06]  /*2080*/  @P3 HMUL2 R120, R120.H0_H0, c[0x0] [0x19c].H0_H0 ;  /* 0x2000670078783a32 */ /* 0x008fcc0000000800 */
[----:B------:R-:W-:-:S08]  /*2090*/  @P3 HFMA2 R120, R143.H0_H0, c[0x0] [0x16c].H0_H0, R120.H0_H0 ;  /* 0x20005b008f783a31 */ /* 0x000fd00000040878 */
[----:B------:R0:W-:Y:S01]  /*20a0*/  @P3 STG.E.U16.SYS [R114], R120 ;  /* 0x0000007872003386 */ /* 0x0001e2000010e500 */
[----:B------:R-:W-:-:S12]  /*20b0*/  ISETP.NE.AND P3, PT, R146, RZ, PT ;  /* 0x000000ff9200720c */ /* 0x000fd80003f65270 */
[----:B------:R-:W3:Y:S02]  /*20c0*/  @P3 LDG.E.U16.SYS R108, [R104] ;  /* 0x00000000686c3381 */ /* 0x000ee400001ee500 */
[----:B---3--:R-:W-:-:S06]  /*20d0*/  @P3 HMUL2 R108, R108.H0_H0, c[0x0] [0x19c].H0_H0 ;  /* 0x200067006c6c3a32 */ /* 0x008fcc0000000800 */
[----:B------:R-:W-:-:S08]  /*20e0*/  @P3 HFMA2 R108, R142.H0_H0, c[0x0] [0x16c].H0_H0, R108.H0_H0 ;  /* 0x20005b008e6c3a31 */ /* 0x000fd0000004086c */
[----:B--2---:R-:W-:-:S08]  /*20f0*/  PRMT R109, R108, 0x7610, R109 ;  /* 0x000076106c6d7816 */ /* 0x004fd0000000006d */
[----:B------:R0:W-:Y:S04]  /*2100*/  @P3 STG.E.U16.SYS [R116], R109 ;  /* 0x0000006d74003386 */ /* 0x0001e8000010e500 */
[----:B------:R-:W2:Y:S01]  /*2110*/  @P5 LDG.E.U16.SYS R108, [R106] ;  /* 0x000000006a6c5381 */ /* 0x000ea200001ee500 */
[----:B------:R-:W-:Y:S01]  /*2120*/  BMOV.32.CLEAR RZ, B1 ;  /* 0x0000000001ff7355 */ /* 0x000fe20000100000 */
[----:B------:R-:W-:Y:S01]  /*2130*/  BSSY B1, `(.L_x_174) ;  /* 0x000000b000017945 */ /* 0x000fe20003800000 */
[----:B--2---:R-:W-:-:S06]  /*2140*/  @P5 HMUL2 R108, R108.H0_H0, c[0x0] [0x19c].H0_H0 ;  /* 0x200067006c6c5a32 */ /* 0x004fcc0000000800 */
[----:B------:R-:W-:-:S08]  /*2150*/  @P5 HFMA2 R108, R140.H0_H0, c[0x0] [0x16c].H0_H0, R108.H0_H0 ;  /* 0x20005b008c6c5a31 */ /* 0x000fd0000004086c */
[----:B------:R0:W-:Y:S01]  /*2160*/  @P5 STG.E.U16.SYS [R118], R108 ;  /* 0x0000006c76005386 */ /* 0x0001e2000010e500 */
[----:B------:R-:W-:Y:S05]  /*2170*/  @!P6 BRA `(.L_x_175) ;  /* 0x000000600000e947 */ /* 0x000fea0003800000 */
[----:B------:R-:W2:Y:S01]  /*2180*/  LDG.E.U16.SYS R110, [R100+0x2] ;  /* 0x00000200646e7381 */ /* 0x000ea200001ee500 */
[----:B0-----:R-:W-:-:S04]  /*2190*/  LEA R108, P6, R68, UR14, 0x1 ;  /* 0x0000000e446c7c11 */ /* 0x001fc8000f8c08ff */
[----:B------:R-:W-:Y:S01]  /*21a0*/  LEA.HI.X R109, R68, UR23, R3, 0x1, P6 ;  /* 0x00000017446d7c11 */ /* 0x000fe2000b0f0c03 */
[----:B--2---:R-:W-:-:S06]  /*21b0*/  HMUL2 R110, R110.H0_H0, c[0x0] [0x19c].H0_H0 ;  /* 0x200067006e6e7a32 */ /* 0x004fcc0000000800 */
[----:B------:R-:W-:-:S08]  /*21c0*/  HFMA2 R110, R137.H0_H0, c[0x0] [0x16c].H0_H0, R110.H0_H0 ;  /* 0x20005b00896e7a31 */ /* 0x000fd0000004086e */
[----:B------:R0:W-:Y:S02]  /*21d0*/  STG.E.U16.SYS [R108], R110 ;  /* 0x0000006e6c007386 */ /* 0x0001e4000010e500 */
.L_x_175:
[----:B------:R-:W-:Y:S05]  /*21e0*/  BSYNC B1 ;  /* 0x0000000000017941 */ /* 0x000fea0003800000 */
.L_x_174:
[----:B------:R-:W-:Y:S01]  /*21f0*/  LOP3.LUT P6, RZ, R0, 0x100, RZ, 0xc0, !PT ;  /* 0x0000010000ff7812 */ /* 0x000fe200078cc0ff */
[----:B------:R-:W-:Y:S01]  /*2200*/  BMOV.32.CLEAR RZ, B1 ;  /* 0x0000000001ff7355 */ /* 0x000fe20000100000 */
[----:B------:R-:W-:Y:S10]  /*2210*/  BSSY B1, `(.L_x_176) ;  /* 0x0000008000017945 */ /* 0x000ff40003800000 */
[----:B------:R-:W-:Y:S05]  /*2220*/  @!P6 BRA `(.L_x_177) ;  /* 0x000000600000e947 */ /* 0x000fea0003800000 */
[----:B0-----:R-:W2:Y:S01]  /*2230*/  LDG.E.U16.SYS R110, [R102+0x2] ;  /* 0x00000200666e7381 */ /* 0x001ea200001ee500 */
[----:B------:R-:W-:-:S04]  /*2240*/  LEA R108, P6, R66, UR14, 0x1 ;  /* 0x0000000e426c7c11 */ /* 0x000fc8000f8c08ff */
[----:B------:R-:W-:Y:S01]  /*2250*/  LEA.HI.X R109, R66, UR23, R7, 0x1, P6 ;  /* 0x00000017426d7c11 */ /* 0x000fe2000b0f0c07 */
[----:B--2---:R-:W-:-:S06]  /*2260*/  HMUL2 R110, R110.H0_H0, c[0x0] [0x19c].H0_H0 ;  /* 0x200067006e6e7a32 */ /* 0x004fcc0000000800 */
[----:B------:R-:W-:-:S08]  /*2270*/  HFMA2 R110, R135.H0_H0, c[0x0] [0x16c].H0_H0, R110.H0_H0 ;  /* 0x20005b00876e7a31 */ /* 0x000fd0000004086e */
[----:B------:R0:W-:Y:S02]  /*2280*/  STG.E.U16.SYS [R108], R110 ;  /* 0x0000006e6c007386 */ /* 0x0001e4000010e500 */
.L_x_177:
[----:B------:R-:W-:Y:S05]  /*2290*/  BSYNC B1 ;  /* 0x0000000000017941 */ /* 0x000fea0003800000 */
.L_x_176:
        /* <DEDUP_REMOVED lines=10> */
.L_x_179:
[----:B------:R-:W-:Y:S05]  /*2340*/  BSYNC B1 ;  /* 0x0000000000017941 */ /* 0x000fea0003800000 */
.L_x_178:
        /* <DEDUP_REMOVED lines=10> */
.L_x_181:
[----:B------:R-:W-:Y:S05]  /*23f0*/  BSYNC B1 ;  /* 0x0000000000017941 */ /* 0x000fea0003800000 */
.L_x_180:
[----:B------:R-:W-:Y:S01]  /*2400*/  LOP3.LUT P6, RZ, R0, 0x20, RZ, 0xc0, !PT ;  /* 0x0000002000ff7812 */ /* 0x000fe200078cc0ff */
[----:B------:R-:W-:Y:S01]  /*2410*/  BMOV.32.CLEAR RZ, B1 ;  /* 0x0000000001ff7355 */ /* 0x000fe20000100000 */
[----:B------:R-:W-:Y:S10]  /*2420*/  BSSY B1, `(.L_x_182) ;  /* 0x0000008000017945 */ /* 0x000ff40003800000 */
[----:B------:R-:W-:Y:S05]  /*2430*/  @!P6 BRA `(.L_x_183) ;  /* 0x000000600000e947 */ /* 0x000fea0003800000 */
[----:B------:R-:W2:Y:S01]  /*2440*/  LDG.E.U16.SYS R100, [R100+0x4] ;  /* 0x0000040064647381 */ /* 0x000ea200001ee500 */
[----:B0-----:R-:W-:-:S04]  /*2450*/  LEA R108, P6, R60, UR14, 0x1 ;  /* 0x0000000e3c6c7c11 */ /* 0x001fc8000f8c08ff */
[----:B------:R-:W-:Y:S01]  /*2460*/  LEA.HI.X R109, R60, UR23, R4, 0x1, P6 ;  /* 0x000000173c6d7c11 */ /* 0x000fe2000b0f0c04 */
[----:B--2---:R-:W-:-:S06]  /*2470*/  HMUL2 R35, R100.H0_H0, c[0x0] [0x19c].H0_H0 ;  /* 0x2000670064237a32 */ /* 0x004fcc0000000800 */
[----:B------:R-:W-:-:S08]  /*2480*/  HFMA2 R35, R136.H0_H0, c[0x0] [0x16c].H0_H0, R35.H0_H0 ;  /* 0x20005b0088237a31 */ /* 0x000fd00000040823 */
[----:B------:R0:W-:Y:S02]  /*2490*/  STG.E.U16.SYS [R108], R35 ;  /* 0x000000236c007386 */ /* 0x0001e4000010e500 */
.L_x_183:
[----:B------:R-:W-:Y:S05]  /*24a0*/  BSYNC B1 ;  /* 0x0000000000017941 */ /* 0x000fea0003800000 */
.L_x_182:
[----:B------:R-:W-:Y:S01]  /*24b0*/  LOP3.LUT P6, RZ, R0, 0x10, RZ, 0xc0, !PT ;  /* 0x0000001000ff7812 */ /* 0x000fe200078cc0ff */
[----:B------:R-:W-:Y:S01]  /*24c0*/  BMOV.32.CLEAR RZ, B1 ;  /* 0x0000000001ff7355 */ /* 0x000fe20000100000 */
[----:B------:R-:W-:Y:S10]  /*24d0*/  BSSY B1, `(.L_x_184) ;  /* 0x0000008000017945 */ /* 0x000ff40003800000 */
[----:B------:R-:W-:Y:S05]  /*24e0*/  @!P6 BRA `(.L_x_185) ;  /* 0x000000600000e947 */ /* 0x000fea0003800000 */
[----:B------:R-:W2:Y:S01]  /*24f0*/  LDG.E.U16.SYS R102, [R102+0x4] ;  /* 0x0000040066667381 */ /* 0x000ea200001ee500 */
[----:B------:R-:W-:-:S04]  /*2500*/  LEA R100, P6, R58, UR14, 0x1 ;  /* 0x0000000e3a647c11 */ /* 0x000fc8000f8c08ff */
[----:B------:R-:W-:Y:S01]  /*2510*/  LEA.HI.X R101, R58, UR23, R8, 0x1, P6 ;  /* 0x000000173a657c11 */ /* 0x000fe2000b0f0c08 */
[----:B0-2---:R-:W-:-:S06]  /*2520*/  HMUL2 R35, R102.H0_H0, c[0x0] [0x19c].H0_H0 ;  /* 0x2000670066237a32 */ /* 0x005fcc0000000800 */
[----:B------:R-:W-:-:S08]  /*2530*/  HFMA2 R35, R134.H0_H0, c[0x0] [0x16c].H0_H0, R35.H0_H0 ;  /* 0x20005b0086237a31 */ /* 0x000fd00000040823 */
[----:B------:R0:W-:Y:S02]  /*2540*/  STG.E.U16.SYS [R100], R35 ;  /* 0x0000002364007386 */ /* 0x0001e4000010e500 */
.L_x_185:
[----:B------:R-:W-:Y:S05]  /*2550*/  BSYNC B1 ;  /* 0x0000000000017941 */ /* 0x000fea0003800000 */
.L_x_184:
        /* <DEDUP_REMOVED lines=10> */
.L_x_187:
[----:B------:R-:W-:Y:S05]  /*2600*/  BSYNC B1 ;  /* 0x0000000000017941 */ /* 0x000fea0003800000 */
.L_x_186:
[----:B------:R-:W-:-:S12]  /*2610*/  LOP3.LUT P6, RZ, R0, 0x4, RZ, 0xc0, !PT ;  /* 0x0000000400ff7812 */ /* 0x000fd800078cc0ff */
[----:B------:R-:W-:Y:S05]  /*2620*/  @!P6 BRA `(.L_x_188) ;  /* 0x000008100000e947 */ /* 0x000fea0003800000 */
[----:B------:R-:W2:Y:S01]  /*2630*/  LDG.E.U16.SYS R106, [R106+0x4] ;  /* 0x000004006a6a7381 */ /* 0x000ea200001ee500 */
[----:B0-----:R-:W-:-:S04]  /*2640*/  LEA R100, P6, R54, UR14, 0x1 ;  /* 0x0000000e36647c11 */ /* 0x001fc8000f8c08ff */
[----:B------:R-:W-:Y:S01]  /*2650*/  LEA.HI.X R101, R54, UR23, R20, 0x1, P6 ;  /* 0x0000001736657c11 */ /* 0x000fe2000b0f0c14 */
[----:B--2---:R-:W-:-:S06]  /*2660*/  HMUL2 R35, R106.H0_H0, c[0x0] [0x19c].H0_H0 ;  /* 0x200067006a237a32 */ /* 0x004fcc0000000800 */
[----:B------:R-:W-:-:S08]  /*2670*/  HFMA2 R35, R34.H0_H0, c[0x0] [0x16c].H0_H0, R35.H0_H0 ;  /* 0x20005b0022237a31 */ /* 0x000fd00000040823 */
[----:B------:R0:W-:Y:S01]  /*2680*/  STG.E.U16.SYS [R100], R35 ;  /* 0x0000002364007386 */ /* 0x0001e2000010e500 */
[----:B------:R-:W-:Y:S05]  /*2690*/  BRA `(.L_x_188) ;  /* 0x000007a000007947 */ /* 0x000fea0003800000 */
.L_x_173:
[C---:B------:R-:W-:Y:S01]  /*26a0*/  @P0 LEA R100, P6, R84.reuse, UR14, 0x1 ;  /* 0x0000000e54640c11 */ /* 0x040fe2000f8c08ff */
[----:B------:R-:W-:Y:S01]  /*26b0*/  @P1 HMUL2 R141, R141.H0_H0, c[0x0] [0x16c].H0_H0 ;  /* 0x20005b008d8d1a32 */ /* 0x000fe20000000800 */
[----:B------:R-:W-:Y:S01]  /*26c0*/  P2R R110, PR, RZ, 0x8 ;  /* 0x00000008ff6e7803 */ /* 0x000fe20000000000 */
[----:B------:R-:W-:Y:S01]  /*26d0*/  @P2 HMUL2 R138, R138.H0_H0, c[0x0] [0x16c].H0_H0 ;  /* 0x20005b008a8a2a32 */ /* 0x000fe20000000800 */
[----:B------:R-:W-:Y:S01]  /*26e0*/  @P0 LEA.HI.X R101, R84, UR23, R2, 0x1, P6 ;  /* 0x0000001754650c11 */ /* 0x000fe2000b0f0c02 */
[----:B------:R-:W-:Y:S01]  /*26f0*/  @P4 HMUL2 R145, R145.H0_H0, c[0x0] [0x16c].H0_H0 ;  /* 0x20005b0091914a32 */ /* 0x000fe20000000800 */
[C---:B------:R-:W-:Y:S02]  /*2700*/  LOP3.LUT P3, RZ, R0.reuse, 0x2, RZ, 0xc0, !PT ;  /* 0x0000000200ff7812 */ /* 0x040fe4000786c0ff */
[----:B------:R-:W-:Y:S02]  /*2710*/  P2R R112, PR, RZ, 0x20 ;  /* 0x00000020ff707803 */ /* 0x000fe40000000000 */
[----:B------:R-:W-:-:S02]  /*2720*/  LOP3.LUT P5, RZ, R0, 0x1, RZ, 0xc0, !PT ;  /* 0x0000000100ff7812 */ /* 0x000fc400078ac0ff */
[C---:B------:R-:W-:Y:S02]  /*2730*/  @P1 LEA R102, P6, R80.reuse, UR14, 0x1 ;  /* 0x0000000e50661c11 */ /* 0x040fe4000f8c08ff */
[----:B------:R-:W-:Y:S02]  /*2740*/  P2R R146, PR, RZ, 0x1 ;  /* 0x00000001ff927803 */ /* 0x000fe40000000000 */
[----:B------:R-:W-:Y:S02]  /*2750*/  @P1 LEA.HI.X R103, R80, UR23, R6, 0x1, P6 ;  /* 0x0000001750671c11 */ /* 0x000fe4000b0f0c06 */
[----:B------:R-:W-:-:S04]  /*2760*/  LOP3.LUT P0, RZ, R0, 0x4, RZ, 0xc0, !PT ;  /* 0x0000000400ff7812 */ /* 0x000fc8000780c0ff */
[----:B------:R-:W-:Y:S02]  /*2770*/  P2R R130, PR, RZ, 0x1 ;  /* 0x00000001ff827803 */ /* 0x000fe40000000000 */
[----:B------:R-:W-:Y:S02]  /*2780*/  @P2 LEA R104, P6, R76, UR14, 0x1 ;  /* 0x0000000e4c682c11 */ /* 0x000fe4000f8c08ff */
[----:B------:R-:W-:Y:S02]  /*2790*/  LOP3.LUT P0, RZ, R0, 0x8, RZ, 0xc0, !PT ;  /* 0x0000000800ff7812 */ /* 0x000fe4000780c0ff */
[----:B------:R-:W-:Y:S02]  /*27a0*/  @P2 LEA.HI.X R105, R76, UR23, R10, 0x1, P6 ;  /* 0x000000174c692c11 */ /* 0x000fe4000b0f0c0a */
[----:B------:R-:W-:Y:S02]  /*27b0*/  P2R R128, PR, RZ, 0x1 ;  /* 0x00000001ff807803 */ /* 0x000fe40000000000 */
[----:B------:R-:W-:-:S04]  /*27c0*/  LOP3.LUT P0, RZ, R0, 0x10, RZ, 0xc0, !PT ;  /* 0x0000001000ff7812 */ /* 0x000fc8000780c0ff */
        /* <DEDUP_REMOVED lines=8> */
[----:B------:R-:W-:Y:S02]  /*2850*/  ISETP.NE.AND P3, PT, R110, RZ, PT ;  /* 0x000000ff6e00720c */ /* 0x000fe40003f65270 */
[----:B------:R-:W-:-:S02]  /*2860*/  P2R R122, PR, RZ, 0x1 ;  /* 0x00000001ff7a7803 */ /* 0x000fc40000000000 */
[----:B------:R-:W-:Y:S02]  /*2870*/  LOP3.LUT P0, RZ, R0, 0x80, RZ, 0xc0, !PT ;  /* 0x0000008000ff7812 */ /* 0x000fe4000780c0ff */
[C---:B------:R-:W-:Y:S02]  /*2880*/  @P5 LEA R110, P6, R48.reuse, UR14, 0x1 ;  /* 0x0000000e306e5c11 */ /* 0x040fe4000f8c08ff */
[----:B------:R-:W-:Y:S02]  /*2890*/  P2R R120, PR, RZ, 0x1 ;  /* 0x00000001ff787803 */ /* 0x000fe40000000000 */
[----:B------:R-:W-:Y:S02]  /*28a0*/  @P5 LEA.HI.X R111, R48, UR23, R9, 0x1, P6 ;  /* 0x00000017306f5c11 */ /* 0x000fe4000b0f0c09 */
[----:B------:R-:W-:Y:S01]  /*28b0*/  ISETP.NE.AND P5, PT, R112, RZ, PT ;  /* 0x000000ff7000720c */ /* 0x000fe20003fa5270 */
[----:B------:R-:W-:Y:S01]  /*28c0*/  @P3 HMUL2 R142, R142.H0_H0, c[0x0] [0x16c].H0_H0 ;  /* 0x20005b008e8e3a32 */ /* 0x000fe20000000800 */
[----:B------:R-:W-:-:S04]  /*28d0*/  LOP3.LUT P0, RZ, R0, 0x100, RZ, 0xc0, !PT ;  /* 0x0000010000ff7812 */ /* 0x000fc8000780c0ff */
[C---:B------:R-:W-:Y:S02]  /*28e0*/  @P3 LEA R112, P6, R44.reuse, UR14, 0x1 ;  /* 0x0000000e2c703c11 */ /* 0x040fe4000f8c08ff */
[----:B------:R-:W-:Y:S02]  /*28f0*/  P2R R118, PR, RZ, 0x1 ;  /* 0x00000001ff767803 */ /* 0x000fe40000000000 */
[----:B------:R-:W-:Y:S02]  /*2900*/  @P3 LEA.HI.X R113, R44, UR23, R13, 0x1, P6 ;  /* 0x000000172c713c11 */ /* 0x000fe4000b0f0c0d */
[----:B------:R-:W-:Y:S01]  /*2910*/  LOP3.LUT P0, RZ, R0, 0x200, RZ, 0xc0, !PT ;  /* 0x0000020000ff7812 */ /* 0x000fe2000780c0ff */
[----:B------:R-:W-:-:S05]  /*2920*/  @P5 HMUL2 R140, R140.H0_H0, c[0x0] [0x16c].H0_H0 ;  /* 0x20005b008c8c5a32 */ /* 0x000fca0000000800 */
[----:B------:R-:W-:-:S04]  /*2930*/  @P5 LEA R114, P6, R40, UR14, 0x1 ;  /* 0x0000000e28725c11 */ /* 0x000fc8000f8c08ff */
[----:B------:R-:W-:-:S08]  /*2940*/  @P5 LEA.HI.X R115, R40, UR23, R18, 0x1, P6 ;  /* 0x0000001728735c11 */ /* 0x000fd0000b0f0c12 */
[----:B------:R-:W-:-:S04]  /*2950*/  @P0 LEA R116, P6, R68, UR14, 0x1 ;  /* 0x0000000e44740c11 */ /* 0x000fc8000f8c08ff */
[----:B------:R-:W-:Y:S02]  /*2960*/  @P0 LEA.HI.X R117, R68, UR23, R3, 0x1, P6 ;  /* 0x0000001744750c11 */ /* 0x000fe4000b0f0c03 */
[----:B------:R-:W-:-:S12]  /*2970*/  ISETP.NE.AND P0, PT, R118, RZ, PT ;  /* 0x000000ff7600720c */ /* 0x000fd80003f05270 */
        /* <DEDUP_REMOVED lines=20> */
[----:B------:R-:W-:-:S06]  /*2ac0*/  ISETP.NE.AND P0, PT, R146, RZ, PT ;  /* 0x000000ff9200720c */ /* 0x000fcc0003f05270 */
[----:B------:R-:W-:-:S04]  /*2ad0*/  LOP3.LUT P6, RZ, R0, 0x4, RZ, 0xc0, !PT ;  /* 0x0000000400ff7812 */ /* 0x000fc800078cc0ff */
[----:B------:R-:W-:Y:S02]  /*2ae0*/  P2R R146, PR, RZ, 0x40 ;  /* 0x00000040ff927803 */ /* 0x000fe40000000000 */
[----:B------:R-:W-:Y:S01]  /*2af0*/  LOP3.LUT P6, RZ, R0, 0x100, RZ, 0xc0, !PT ;  /* 0x0000010000ff7812 */ /* 0x000fe200078cc0ff */
[----:B------:R-:W-:-:S03]  /*2b00*/  @P0 HMUL2 R139, R139.H0_H0, c[0x0] [0x16c].H0_H0 ;  /* 0x20005b008b8b0a32 */ /* 0x000fc60000000800 */
[----:B------:R-:W-:Y:S02]  /*2b10*/  P2R R147, PR, RZ, 0x40 ;  /* 0x00000040ff937803 */ /* 0x000fe40000000000 */
[----:B------:R-:W-:-:S03]  /*2b20*/  LOP3.LUT P6, RZ, R0, 0x2, RZ, 0xc0, !PT ;  /* 0x0000000200ff7812 */ /* 0x000fc600078cc0ff */
[----:B------:R0:W-:Y:S04]  /*2b30*/  @P0 STG.E.U16.SYS [R100], R139 ;  /* 0x0000008b64000386 */ /* 0x0001e8000010e500 */
[----:B------:R1:W-:Y:S04]  /*2b40*/  @P1 STG.E.U16.SYS [R102], R141 ;  /* 0x0000008d66001386 */ /* 0x0003e8000010e500 */
[----:B------:R2:W-:Y:S01]  /*2b50*/  @P2 STG.E.U16.SYS [R104], R138 ;  /* 0x0000008a68002386 */ /* 0x0005e2000010e500 */
[----:B------:R-:W-:Y:S01]  /*2b60*/  @P6 HMUL2 R144, R144.H0_H0, c[0x0] [0x16c].H0_H0 ;  /* 0x20005b0090906a32 */ /* 0x000fe20000000800 */
[----:B0-----:R-:W-:-:S02]  /*2b70*/  P2R R101, PR, RZ, 0x2 ;  /* 0x00000002ff657803 */ /* 0x001fc40000000000 */
[----:B------:R0:W-:Y:S01]  /*2b80*/  @P4 STG.E.U16.SYS [R106], R145 ;  /* 0x000000916a004386 */ /* 0x0001e2000010e500 */
[C---:B------:R-:W-:Y:S02]  /*2b90*/  LOP3.LUT P1, RZ, R0.reuse, 0x10, RZ, 0xc0, !PT ;  /* 0x0000001000ff7812 */ /* 0x040fe4000782c0ff */
[----:B------:R-:W-:Y:S02]  /*2ba0*/  P2R R100, PR, RZ, 0x1 ;  /* 0x00000001ff647803 */ /* 0x000fe40000000000 */
[----:B-1----:R-:W-:Y:S01]  /*2bb0*/  P2R R103, PR, RZ, 0x2 ;  /* 0x00000002ff677803 */ /* 0x002fe20000000000 */
[----:B------:R0:W-:Y:S01]  /*2bc0*/  @P6 STG.E.U16.SYS [R108], R144 ;  /* 0x000000906c006386 */ /* 0x0001e2000010e500 */
[C---:B------:R-:W-:Y:S02]  /*2bd0*/  LOP3.LUT P1, RZ, R0.reuse, 0x1, RZ, 0xc0, !PT ;  /* 0x0000000100ff7812 */ /* 0x040fe4000782c0ff */
[----:B------:R-:W-:Y:S02]  /*2be0*/  LOP3.LUT P0, RZ, R0, 0x8, RZ, 0xc0, !PT ;  /* 0x0000000800ff7812 */ /* 0x000fe4000780c0ff */
[----:B------:R-:W-:-:S02]  /*2bf0*/  ISETP.NE.AND P6, PT, R147, RZ, PT ;  /* 0x000000ff9300720c */ /* 0x000fc40003fc5270 */
[----:B------:R-:W-:Y:S02]  /*2c00*/  P2R R139, PR, RZ, 0x1 ;  /* 0x00000001ff8b7803 */ /* 0x000fe40000000000 */
[C---:B------:R-:W-:Y:S02]  /*2c10*/  LOP3.LUT P0, RZ, R0.reuse, 0x200, RZ, 0xc0, !PT ;  /* 0x0000020000ff7812 */ /* 0x040fe4000780c0ff */
[----:B--2---:R-:W-:Y:S02]  /*2c20*/  P2R R104, PR, RZ, 0x10 ;  /* 0x00000010ff687803 */ /* 0x004fe40000000000 */
[----:B------:R-:W-:Y:S01]  /*2c30*/  @P1 HMUL2 R143, R143.H0_H0, c[0x0] [0x16c].H0_H0 ;  /* 0x20005b008f8f1a32 */ /* 0x000fe20000000800 */
[----:B------:R-:W-:Y:S02]  /*2c40*/  P2R R102, PR, RZ, 0x4 ;  /* 0x00000004ff667803 */ /* 0x000fe40000000000 */
[C---:B------:R-:W-:Y:S01]  /*2c50*/  LOP3.LUT P4, RZ, R0.reuse, 0x40, RZ, 0xc0, !PT ;  /* 0x0000004000ff7812 */ /* 0x040fe2000788c0ff */
[----:B------:R-:W-:Y:S01]  /*2c60*/  @P6 HMUL2 R135, R135.H0_H0, c[0x0] [0x16c].H0_H0 ;  /* 0x20005b0087876a32 */ /* 0x000fe20000000800 */
[----:B------:R-:W-:-:S03]  /*2c70*/  LOP3.LUT P2, RZ, R0, 0x20, RZ, 0xc0, !PT ;  /* 0x0000002000ff7812 */ /* 0x000fc6000784c0ff */
[----:B------:R-:W-:Y:S01]  /*2c80*/  @P0 HMUL2 R137, R137.H0_H0, c[0x0] [0x16c].H0_H0 ;  /* 0x20005b0089890a32 */ /* 0x000fe20000000800 */
[----:B------:R0:W-:Y:S01]  /*2c90*/  @P1 STG.E.U16.SYS [R110], R143 ;  /* 0x0000008f6e001386 */ /* 0x0001e2000010e500 */
[----:B------:R-:W-:Y:S02]  /*2ca0*/  ISETP.NE.AND P1, PT, R103, RZ, PT ;  /* 0x000000ff6700720c */ /* 0x000fe40003f25270 */
[----:B------:R-:W-:Y:S01]  /*2cb0*/  P2R R103, PR, RZ, 0x8 ;  /* 0x00000008ff677803 */ /* 0x000fe20000000000 */
[----:B------:R0:W-:Y:S01]  /*2cc0*/  @P3 STG.E.U16.SYS [R112], R142 ;  /* 0x0000008e70003386 */ /* 0x0001e2000010e500 */
[----:B------:R-:W-:Y:S01]  /*2cd0*/  LOP3.LUT P3, RZ, R0, 0x80, RZ, 0xc0, !PT ;  /* 0x0000008000ff7812 */ /* 0x000fe2000786c0ff */
[----:B------:R-:W-:Y:S02]  /*2ce0*/  @P4 HMUL2 R35, R35.H0_H0, c[0x0] [0x16c].H0_H0 ;  /* 0x20005b0023234a32 */ /* 0x000fe40000000800 */
[----:B------:R0:W-:Y:S01]  /*2cf0*/  @P5 STG.E.U16.SYS [R114], R140 ;  /* 0x0000008c72005386 */ /* 0x0001e2000010e500 */
[----:B------:R-:W-:-:S03]  /*2d00*/  @P2 HMUL2 R136, R136.H0_H0, c[0x0] [0x16c].H0_H0 ;  /* 0x20005b0088882a32 */ /* 0x000fc60000000800 */
[----:B------:R0:W-:Y:S01]  /*2d10*/  @P0 STG.E.U16.SYS [R116], R137 ;  /* 0x0000008974000386 */ /* 0x0001e2000010e500 */
[----:B------:R-:W-:Y:S01]  /*2d20*/  ISETP.NE.AND P0, PT, R139, RZ, PT ;  /* 0x000000ff8b00720c */ /* 0x000fe20003f05270 */
[----:B------:R-:W-:Y:S02]  /*2d30*/  @P1 HMUL2 R134, R134.H0_H0, c[0x0] [0x16c].H0_H0 ;  /* 0x20005b0086861a32 */ /* 0x000fe40000000800 */
[----:B------:R0:W-:Y:S01]  /*2d40*/  @P6 STG.E.U16.SYS [R118], R135 ;  /* 0x0000008776006386 */ /* 0x0001e2000010e500 */
[----:B------:R-:W-:Y:S01]  /*2d50*/  ISETP.NE.AND P6, PT, R146, RZ, PT ;  /* 0x000000ff9200720c */ /* 0x000fe20003fc5270 */
[----:B------:R-:W-:-:S07]  /*2d60*/  @P3 HMUL2 R133, R133.H0_H0, c[0x0] [0x16c].H0_H0 ;  /* 0x20005b0085853a32 */ /* 0x000fce0000000800 */
[----:B------:R-:W-:Y:S01]  /*2d70*/  @P0 HMUL2 R132, R132.H0_H0, c[0x0] [0x16c].H0_H0 ;  /* 0x20005b0084840a32 */ /* 0x000fe20000000800 */
[----:B------:R0:W-:Y:S01]  /*2d80*/  @P3 STG.E.U16.SYS [R120], R133 ;  /* 0x0000008578003386 */ /* 0x0001e2000010e500 */
[----:B------:R-:W-:Y:S02]  /*2d90*/  ISETP.NE.AND P3, PT, R103, RZ, PT ;  /* 0x000000ff6700720c */ /* 0x000fe40003f65270 */
[----:B------:R-:W-:Y:S01]  /*2da0*/  @P6 HMUL2 R34, R34.H0_H0, c[0x0] [0x16c].H0_H0 ;  /* 0x20005b0022226a32 */ /* 0x000fe20000000800 */
[----:B------:R0:W-:Y:S01]  /*2db0*/  @P4 STG.E.U16.SYS [R122], R35 ;  /* 0x000000237a004386 */ /* 0x0001e2000010e500 */
        /* <DEDUP_REMOVED lines=8> */
.L_x_188:
[----:B------:R-:W-:Y:S05]  /*2e40*/  BSYNC B0 ;  /* 0x0000000000007941 */ /* 0x000fea0003800000 */
.L_x_172:
[----:B------:R-:W-:Y:S02]  /*2e50*/  UIADD3 UR4, UP5, UR17, UR29, URZ ;  /* 0x0000001d11047290 */ /* 0x000fe4000ffbe03f */
[----:B------:R-:W-:Y:S02]  /*2e60*/  ULEA UR26, UP2, UR10, UR26, 0x1 ;  /* 0x0000001a0a1a7291 */ /* 0x000fe4000f84083f */
[----:B------:R-:W-:Y:S02]  /*2e70*/  ULDC UR17, c[0x0][0x14] ;  /* 0x0000050000117ab9 */ /* 0x000fe40000000800 */
[----:B------:R-:W-:Y:S02]  /*2e80*/  UIADD3 UR15, UR15, UR17, URZ ;  /* 0x000000110f0f7290 */ /* 0x000fe4000fffe03f */
[----:B------:R-:W-:Y:S02]  /*2e90*/  ULDC UR28, c[0x0][0x1c4] ;  /* 0x00007100001c7ab9 */ /* 0x000fe40000000800 */
[----:B------:R-:W-:-:S02]  /*2ea0*/  UIADD3.X UR27, UR27, UR22, URZ, UP2, !UPT ;  /* 0x000000161b1b7290 */ /* 0x000fc400097fe43f */
[----:B------:R-:W-:Y:S02]  /*2eb0*/  UISETP.GE.AND UP2, UPT, UR15, UR28, UPT ;  /* 0x0000001c0f00728c */ /* 0x000fe4000bf46270 */
[----:B------:R-:W-:Y:S02]  /*2ec0*/  UIADD3 UR5, UP4, UR13, UR29, URZ ;  /* 0x0000001d0d057290 */ /* 0x000fe4000ff9e03f */
[----:B------:R-:W-:Y:S02]  /*2ed0*/  ULEA UR24, UP3, UR8, UR24, 0x1 ;  /* 0x0000001808187291 */ /* 0x000fe4000f86083f */
[----:B------:R-:W-:Y:S01]  /*2ee0*/  PLOP3.LUT P6, PT, PT, PT, UP2, 0x40, 0x0 ;  /* 0x000000000000781c */ /* 0x000fe20003fce828 */
[----:B------:R-:W-:Y:S02]  /*2ef0*/  USEL UR13, UR13, UR5, !UP0 ;  /* 0x000000050d0d7287 */ /* 0x000fe4000c000000 */
[----:B------:R-:W-:Y:S02]  /*2f00*/  ULEA UR14, UP1, UR6, UR14, 0x1 ;  /* 0x0000000e060e7291 */ /* 0x000fe4000f82083f */
[----:B------:R-:W-:-:S02]  /*2f10*/  UIADD3.X UR12, UR16, UR20, URZ, UP4, !UPT ;  /* 0x00000014100c7290 */ /* 0x000fc4000a7fe43f */
[----:B------:R-:W-:Y:S02]  /*2f20*/  UIADD3.X UR5, UR18, UR20, URZ, UP5, !UPT ;  /* 0x0000001412057290 */ /* 0x000fe4000affe43f */
[----:B------:R-:W-:Y:S02]  /*2f30*/  UIADD3.X UR25, UR25, UR21, URZ, UP3, !UPT ;  /* 0x0000001519197290 */ /* 0x000fe40009ffe43f */
[----:B------:R-:W-:Y:S02]  /*2f40*/  USEL UR17, UR4, URZ, UP0 ;  /* 0x0000003f04117287 */ /* 0x000fe40008000000 */
[----:B------:R-:W-:Y:S02]  /*2f50*/  UIADD3.X UR23, UR23, UR19, URZ, UP1, !UPT ;  /* 0x0000001317177290 */ /* 0x000fe40008ffe43f */
[----:B------:R-:W-:Y:S02]  /*2f60*/  USEL UR16, UR16, UR12, !UP0 ;  /* 0x0000000c10107287 */ /* 0x000fe4000c000000 */
[----:B------:R-:W-:Y:S01]  /*2f70*/  USEL UR18, UR5, URZ, UP0 ;  /* 0x0000003f05127287 */ /* 0x000fe20008000000 */
[----:B------:R-:W-:Y:S05]  /*2f80*/  @P6 BRA `(.L_x_189) ;  /* 0xffffdf7000006947 */ /* 0x000fea000383ffff */
[----:B------:R-:W-:-:S01]  /*2f90*/  NOP ;  /* 0x0000000000007918 */ /* 0x000fc20000000000 */
[----:B------:R-:W-:Y:S05]  /*2fa0*/  EXIT ;  /* 0x000000000000794d */ /* 0x000fea0003800000 */
.L_x_190:
[----:B------:R-:W-:-:S00]  /*2fb0*/  BRA `(.L_x_190) ;  /* 0xfffffff000007947 */ /* 0x000fc0000383ffff */
[----:B------:R-:W-:-:S00]  /*2fc0*/  NOP ;  /* 0x0000000000007918 */ /* 0x000fc00000000000 */
[----:B------:R-:W-:-:S00]  /*2fd0*/  NOP ;  /* 0x0000000000007918 */ /* 0x000fc00000000000 */
[----:B------:R-:W-:-:S00]  /*2fe0*/  NOP ;  /* 0x0000000000007918 */ /* 0x000fc00000000000 */
[----:B------:R-:W-:-:S00]  /*2ff0*/  NOP ;  /* 0x0000000000007918 */ /* 0x000fc00000000000 */
.L_x_248:


//--------------------- .text._ZN7cutlass9reference6device6kernel13TensorForEachINS1_6detail14TensorReLuFuncINS_6half_tENS_6layout8RowMajorEEELi2ENS9_6ParamsEEEvNS_5CoordIXT0_EilEET1_ --------------------------
	.section	.text._ZN7cutlass9reference6device6kernel13TensorForEachINS1_6detail14TensorReLuFuncINS_6half_tENS_6layout8RowMajorEEELi2ENS9_6ParamsEEEvNS_5CoordIXT0_EilEET1_,"ax",@progbits
	.sectioninfo	@"SHI_REGISTERS=17"
	.align	128
        .global         _ZN7cutlass9reference6device6kernel13TensorForEachINS1_6detail14TensorReLuFuncINS_6half_tENS_6layout8RowMajorEEELi2ENS9_6ParamsEEEvNS_5CoordIXT0_EilEET1_
        .type           _ZN7cutlass9reference6device6kernel13TensorForEachINS1_6detail14TensorReLuFuncINS_6half_tENS_6layout8RowMajorEEELi2ENS9_6ParamsEEEvNS_5CoordIXT0_EilEET1_,@function
        .size           _ZN7cutlass9reference6device6kernel13TensorForEachINS1_6detail14TensorReLuFuncINS_6half_tENS_6layout8RowMajorEEELi2ENS9_6ParamsEEEvNS_5CoordIXT0_EilEET1_,(.L_x_242 - _ZN7cutlass9reference6device6kernel13TensorForEachINS1_6detail14TensorReLuFuncINS_6half_tENS_6layout8RowMajorEEELi2ENS9_6ParamsEEEvNS_5CoordIXT0_EilEET1_)
        .other          _ZN7cutlass9reference6device6kernel13TensorForEachINS1_6detail14TensorReLuFuncINS_6half_tENS_6layout8RowMajorEEELi2ENS9_6ParamsEEEvNS_5CoordIXT0_EilEET1_,@"STO_CUDA_ENTRY STV_DEFAULT"
_ZN7cutlass9reference6device6kernel13TensorForEachINS1_6detail14TensorReLuFuncINS_6half_tENS_6layout8RowMajorEEELi2ENS9_6ParamsEEEvNS_5CoordIXT0_EilEET1_:
.text._ZN7cutlass9reference6device6kernel13TensorForEachINS1_6detail14TensorReLuFuncINS_6half_tENS_6layout8RowMajorEEELi2ENS9_6ParamsEEEvNS_5CoordIXT0_EilEET1_:
[----:B------:R-:W-:Y:S02]  /*0000*/  IMAD.MOV.U32 R1, RZ, RZ, c[0x0][0x28] ;  /* 0x00000a00ff017624 */ /* 0x000fe400078e00ff */
[----:B------:R-:W0:Y:S01]  /*0010*/  S2R R0, SR_CTAID.X ;  /* 0x0000000000007919 */ /* 0x000e220000002500 */
[----:B------:R-:W-:Y:S02]  /*0020*/  ULDC.64 UR6, c[0x0][0x160] ;  /* 0x0000580000067ab9 */ /* 0x000fe40000000a00 */
[----:B------:R-:W-:Y:S01]  /*0030*/  UIMAD.WIDE UR4, UR7, UR6, URZ ;  /* 0x00000006070472a5 */ /* 0x000fe2000f8e023f */
[----:B------:R-:W0:Y:S05]  /*0040*/  S2R R3, SR_TID.X ;  /* 0x0000000000037919 */ /* 0x000e2a0000002100 */
[----:B------:R-:W-:Y:S02]  /*0050*/  IMAD.U32 R2, RZ, RZ, UR5 ;  /* 0x00000005ff027e24 */ /* 0x000fe4000f8e00ff */
[----:B0-----:R-:W-:-:S05]  /*0060*/  IMAD R0, R0, c[0x0][0x0], R3 ;  /* 0x0000000000007a24 */ /* 0x001fca00078e0203 */
[----:B------:R-:W-:-:S04]  /*0070*/  ISETP.LT.U32.AND P0, PT, R0, UR4, PT ;  /* 0x0000000400007c0c */ /* 0x000fc8000bf01070 */
[----:B------:R-:W-:-:S12]  /*0080*/  ISETP.GT.AND.EX P0, PT, R2, RZ, PT, P0 ;  /* 0x000000ff0200720c */ /* 0x000fd80003f04300 */
[----:B------:R-:W-:Y:S05]  /*0090*/  @!P0 EXIT ;  /* 0x000000000000894d */ /* 0x000fea0003800000 */
[----:B------:R-:W-:Y:S01]  /*00a0*/  IMAD.MOV.U32 R2, RZ, RZ, RZ ;  /* 0x000000ffff027224 */ /* 0x000fe200078e00ff */
[----:B------:R-:W-:Y:S01]  /*00b0*/  USHF.R.S32.HI UR8, URZ, 0x1f, UR7 ;  /* 0x0000001f3f087899 */ /* 0x000fe20008011407 */
[----:B------:R-:W-:Y:S01]  /*00c0*/  IMAD.MOV.U32 R10, RZ, RZ, c[0x0][0x0] ;  /* 0x00000000ff0a7624 */ /* 0x000fe200078e00ff */
[----:B------:R-:W-:-:S04]  /*00d0*/  ULDC.U16 UR9, c[0x0][0x180] ;  /* 0x0000600000097ab9 */ /* 0x000fc80000000400 */
.L_x_194:
[----:B------:R-:W-:Y:S01]  /*00e0*/  LOP3.LUT R3, R2, UR8, RZ, 0xfc, !PT ;  /* 0x0000000802037c12 */ /* 0x000fe2000f8efcff */
[----:B------:R-:W-:Y:S01]  /*00f0*/  BMOV.32.CLEAR RZ, B0 ;  /* 0x0000000000ff7355 */ /* 0x000fe20000100000 */
[----:B------:R-:W-:Y:S02]  /*0100*/  BSSY B0, `(.L_x_191) ;  /* 0x000001c000007945 */ /* 0x000fe40003800000 */
[----:B------:R-:W-:-:S12]  /*0110*/  ISETP.NE.U32.AND P0, PT, R3, RZ, PT ;  /* 0x000000ff0300720c */ /* 0x000fd80003f05070 */
[----:B------:R-:W-:Y:S05]  /*0120*/  @!P0 BRA `(.L_x_192) ;  /* 0x0000005000008947 */ /* 0x000fea0003800000 */
[----:B------:R-:W-:-:S03]  /*0130*/  MOV R4, 0x150 ;  /* 0x0000015000047802 */ /* 0x000fc60000000f00 */
[----:B------:R-:W-:Y:S05]  /*0140*/  CALL.REL.NOINC `($__internal_0_$__cuda_sm20_div_s64) ;  /* 0x000002d000007944 */ /* 0x000fea0003c00000 */
[----:B------:R-:W-:-:S04]  /*0150*/  IMAD.MOV R5, RZ, RZ, -R3 ;  /* 0x000000ffff057224 */ /* 0x000fc800078e0a03 */
[----:B------:R-:W-:Y:S01]  /*0160*/  IMAD R6, R5, c[0x0][0x164], R0 ;  /* 0x0000590005067a24 */ /* 0x000fe200078e0200 */
[----:B------:R-:W-:Y:S05]  /*0170*/  BRA `(.L_x_193) ;  /* 0x0000014000007947 */ /* 0x000fea0003800000 */
.L_x_192:
[----:B------:R-:W0:Y:S01]  /*0180*/  I2F.U32.RP R3, c[0x0][0x164] ;  /* 0x0000590000037b06 */ /* 0x000e220000209000 */
[----:B------:R-:W-:-:S07]  /*0190*/  ISETP.NE.U32.AND P2, PT, RZ, c[0x0][0x164], PT ;  /* 0x00005900ff007a0c */ /* 0x000fce0003f45070 */
[----:B0-----:R-:W0:Y:S02]  /*01a0*/  MUFU.RCP R3, R3 ;  /* 0x0000000300037308 */ /* 0x001e240000001000 */
[----:B0-----:R-:W-:-:S06]  /*01b0*/  IADD3 R4, R3, 0xffffffe, RZ ;  /* 0x0ffffffe03047810 */ /* 0x001fcc0007ffe0ff */
[----:B------:R0:W1:Y:S02]  /*01c0*/  F2I.FTZ.U32.TRUNC.NTZ R5, R4 ;  /* 0x0000000400057305 */ /* 0x000064000021f000 */
[----:B0-----:R-:W-:Y:S02]  /*01d0*/  IMAD.MOV.U32 R4, RZ, RZ, RZ ;  /* 0x000000ffff047224 */ /* 0x001fe400078e00ff */
[----:B-1----:R-:W-:-:S04]  /*01e0*/  IMAD.MOV R7, RZ, RZ, -R5 ;  /* 0x000000ffff077224 */ /* 0x002fc800078e0a05 */
[----:B------:R-:W-:-:S04]  /*01f0*/  IMAD R7, R7, c[0x0][0x164], RZ ;  /* 0x0000590007077a24 */ /* 0x000fc800078e02ff */
[----:B------:R-:W-:-:S06]  /*0200*/  IMAD.HI.U32 R5, R5, R7, R4 ;  /* 0x0000000705057227 */ /* 0x000fcc00078e0004 */
[----:B------:R-:W-:-:S05]  /*0210*/  IMAD.HI.U32 R3, R5, R0, RZ ;  /* 0x0000000005037227 */ /* 0x000fca00078e00ff */
[----:B------:R-:W-:-:S05]  /*0220*/  IADD3 R5, -R3, RZ, RZ ;  /* 0x000000ff03057210 */ /* 0x000fca0007ffe1ff */
[----:B------:R-:W-:-:S05]  /*0230*/  IMAD R5, R5, c[0x0][0x164], R0 ;  /* 0x0000590005057a24 */ /* 0x000fca00078e0200 */
[----:B------:R-:W-:-:S12]  /*0240*/  ISETP.GE.U32.AND P0, PT, R5, c[0x0][0x164], PT ;  /* 0x0000590005007a0c */ /* 0x000fd80003f06070 */
[----:B------:R-:W-:Y:S02]  /*0250*/  @P0 IADD3 R5, R5, -c[0x0][0x164], RZ ;  /* 0x8000590005050a10 */ /* 0x000fe40007ffe0ff */
[----:B------:R-:W-:Y:S02]  /*0260*/  @P0 IADD3 R3, R3, 0x1, RZ ;  /* 0x0000000103030810 */ /* 0x000fe40007ffe0ff */
[----:B------:R-:W-:-:S12]  /*0270*/  ISETP.GE.U32.AND P1, PT, R5, c[0x0][0x164], PT ;  /* 0x0000590005007a0c */ /* 0x000fd80003f26070 */
[----:B------:R-:W-:-:S04]  /*0280*/  @P1 IADD3 R3, R3, 0x1, RZ ;  /* 0x0000000103031810 */ /* 0x000fc80007ffe0ff */
[----:B------:R-:W-:-:S05]  /*0290*/  @!P2 LOP3.LUT R3, RZ, c[0x0][0x164], RZ, 0x33, !PT ;  /* 0x00005900ff03aa12 */ /* 0x000fca00078e33ff */
[----:B------:R-:W-:-:S04]  /*02a0*/  IMAD.MOV R5, RZ, RZ, -R3 ;  /* 0x000000ffff057224 */ /* 0x000fc800078e0a03 */
[----:B------:R-:W-:-:S03]  /*02b0*/  IMAD R6, R5, c[0x0][0x164], R0 ;  /* 0x0000590005067a24 */ /* 0x000fc600078e0200 */
.L_x_193:
[----:B------:R-:W-:Y:S05]  /*02c0*/  BSYNC B0 ;  /* 0x0000000000007941 */ /* 0x000fea0003800000 */
.L_x_191:
[----:B------:R-:W-:-:S04]  /*02d0*/  ISETP.LT.AND P0, PT, R6, c[0x0][0x164], PT ;  /* 0x0000590006007a0c */ /* 0x000fc80003f01270 */
[----:B------:R-:W-:-:S12]  /*02e0*/  ISETP.GE.OR P0, PT, R3, c[0x0][0x160], !P0 ;  /* 0x0000580003007a0c */ /* 0x000fd80004706670 */
[----:B------:R-:W-:Y:S02]  /*02f0*/  @!P0 SHF.R.S32.HI R4, RZ, 0x1f, R3 ;  /* 0x0000001fff048819 */ /* 0x000fe40000011403 */
[----:B------:R-:W-:-:S03]  /*0300*/  @!P0 SHF.R.S32.HI R7, RZ, 0x1f, R6 ;  /* 0x0000001fff078819 */ /* 0x000fc60000011406 */
[----:B------:R-:W-:Y:S02]  /*0310*/  @!P0 IMAD R4, R4, c[0x0][0x170], RZ ;  /* 0x00005c0004048a24 */ /* 0x000fe400078e02ff */
[----:B------:R-:W-:-:S04]  /*0320*/  @!P0 IMAD.WIDE.U32 R6, R3, c[0x0][0x170], R6 ;  /* 0x00005c0003068a25 */ /* 0x000fc800078e0006 */
[----:B------:R-:W-:Y:S01]  /*0330*/  @!P0 IMAD R3, R3, c[0x0][0x174], R4 ;  /* 0x00005d0003038a24 */ /* 0x000fe200078e0204 */
[----:B------:R-:W-:-:S03]  /*0340*/  @!P0 LEA R4, P1, R6, c[0x0][0x168], 0x1 ;  /* 0x00005a0006048a11 */ /* 0x000fc600078208ff */
[----:B------:R-:W-:-:S05]  /*0350*/  @!P0 IMAD.IADD R3, R7, 0x1, R3 ;  /* 0x0000000107038824 */ /* 0x000fca00078e0203 */
[----:B------:R-:W-:-:S08]  /*0360*/  @!P0 LEA.HI.X R5, R6, c[0x0][0x16c], R3, 0x1, P1 ;  /* 0x00005b0006058a11 */ /* 0x000fd000008f0c03 */
[----:B------:R-:W2:Y:S01]  /*0370*/  @!P0 LDG.E.U16.SYS R3, [R4] ;  /* 0x0000000004038381 */ /* 0x000ea200001ee500 */
[----:B------:R-:W-:Y:S01]  /*0380*/  IMAD R7, R10, c[0x0][0xc], RZ ;  /* 0x000003000a077a24 */ /* 0x000fe200078e02ff */
[----:B--2---:R-:W-:-:S08]  /*0390*/  @!P0 HSETP2.GEU.AND P1, PT, R3.H0_H0, c[0x0] [0x180].H0_H0, PT ;  /* 0x2000600003008634 */ /* 0x004fd00003f2e800 */
[----:B------:R-:W-:-:S08]  /*03a0*/  @!P0 SEL R3, R3, UR9, P1 ;  /* 0x0000000903038c07 */ /* 0x000fd00008800000 */
[----:B------:R0:W-:Y:S01]  /*03b0*/  @!P0 STG.E.U16.SYS [R4], R3 ;  /* 0x0000000304008386 */ /* 0x0001e2000010e500 */
[----:B------:R-:W-:-:S05]  /*03c0*/  IADD3 R0, P0, R7, R0, RZ ;  /* 0x0000000007007210 */ /* 0x000fca0007f1e0ff */
[----:B------:R-:W-:Y:S01]  /*03d0*/  IMAD.X R2, RZ, RZ, R2, P0 ;  /* 0x000000ffff027224 */ /* 0x000fe200000e0602 */
[----:B------:R-:W-:-:S04]  /*03e0*/  ISETP.GE.U32.AND P0, PT, R0, UR4, PT ;  /* 0x0000000400007c0c */ /* 0x000fc8000bf06070 */
[----:B------:R-:W-:-:S12]  /*03f0*/  ISETP.GE.AND.EX P0, PT, R2, UR5, PT, P0 ;  /* 0x0000000502007c0c */ /* 0x000fd8000bf06300 */
[----:B0-----:R-:W-:Y:S05]  /*0400*/  @!P0 BRA `(.L_x_194) ;  /* 0xfffffcd000008947 */ /* 0x001fea000383ffff */
[----:B------:R-:W-:Y:S05]  /*0410*/  EXIT ;  /* 0x000000000000794d */ /* 0x000fea0003800000 */
        .weak           $__internal_0_$__cuda_sm20_div_s64
        .type           $__internal_0_$__cuda_sm20_div_s64,@function
        .size           $__internal_0_$__cuda_sm20_div_s64,(.L_x_242 - $__internal_0_$__cuda_sm20_div_s64)
$__internal_0_$__cuda_sm20_div_s64:
[----:B------:R-:W-:Y:S01]  /*0420*/  ULDC UR7, c[0x0][0x164] ;  /* 0x0000590000077ab9 */ /* 0x000fe20000000800 */
[----:B------:R-:W-:Y:S01]  /*0430*/  ISETP.GE.AND P3, PT, R2, RZ, PT ;  /* 0x000000ff0200720c */ /* 0x000fe20003f66270 */
[----:B------:R-:W-:Y:S02]  /*0440*/  UIADD3 UR6, UP1, URZ, -UR7, URZ ;  /* 0x800000073f067290 */ /* 0x000fe4000ff3e03f */
[----:B------:R-:W-:Y:S02]  /*0450*/  UISETP.GE.AND UP0, UPT, UR8, URZ, UPT ;  /* 0x0000003f0800728c */ /* 0x000fe4000bf06270 */
[----:B------:R-:W-:Y:S02]  /*0460*/  UIADD3.X UR10, URZ, ~UR8, URZ, UP1, !UPT ;  /* 0x800000083f0a7290 */ /* 0x000fe40008ffe43f */
[----:B------:R-:W-:Y:S02]  /*0470*/  USEL UR6, UR6, UR7, !UP0 ;  /* 0x0000000706067287 */ /* 0x000fe4000c000000 */
[----:B------:R-:W-:-:S09]  /*0480*/  USEL UR7, UR10, UR8, !UP0 ;  /* 0x000000080a077287 */ /* 0x000fd2000c000000 */
[----:B------:R-:W0:Y:S08]  /*0490*/  I2F.U64.RP R3, UR6 ;  /* 0x0000000600037d12 */ /* 0x000e300008309000 */
[----:B0-----:R-:W0:Y:S02]  /*04a0*/  MUFU.RCP R3, R3 ;  /* 0x0000000300037308 */ /* 0x001e240000001000 */
[----:B0-----:R-:W-:-:S06]  /*04b0*/  IADD3 R6, R3, 0x1ffffffe, RZ ;  /* 0x1ffffffe03067810 */ /* 0x001fcc0007ffe0ff */
[----:B------:R-:W0:Y:S02]  /*04c0*/  F2I.U64.TRUNC R6, R6 ;  /* 0x0000000600067311 */ /* 0x000e24000020d800 */
[----:B0-----:R-:W-:-:S04]  /*04d0*/  IMAD.WIDE.U32 R8, R6, UR6, RZ ;  /* 0x0000000606087c25 */ /* 0x001fc8000f8e00ff */
[C---:B------:R-:W-:Y:S01]  /*04e0*/  IMAD R5, R6.reuse, UR7, R9 ;  /* 0x0000000706057c24 */ /* 0x040fe2000f8e0209 */
[----:B------:R-:W-:Y:S01]  /*04f0*/  IADD3 R11, P0, RZ, -R8, RZ ;  /* 0x80000008ff0b7210 */ /* 0x000fe20007f1e0ff */
[----:B------:R-:W-:Y:S02]  /*0500*/  IMAD.MOV.U32 R9, RZ, RZ, R6 ;  /* 0x000000ffff097224 */ /* 0x000fe400078e0006 */
[----:B------:R-:W-:Y:S02]  /*0510*/  IMAD R5, R7, UR6, R5 ;  /* 0x0000000607057c24 */ /* 0x000fe4000f8e0205 */
[----:B------:R-:W-:-:S04]  /*0520*/  IMAD.HI.U32 R8, R6, R11, RZ ;  /* 0x0000000b06087227 */ /* 0x000fc800078e00ff */
[----:B------:R-:W-:-:S04]  /*0530*/  IMAD.X R5, RZ, RZ, ~R5, P0 ;  /* 0x000000ffff057224 */ /* 0x000fc800000e0e05 */
[----:B------:R-:W-:-:S04]  /*0540*/  IMAD.WIDE.U32 R8, P0, R6, R5, R8 ;  /* 0x0000000506087225 */ /* 0x000fc80007800008 */
[C---:B------:R-:W-:Y:S02]  /*0550*/  IMAD R13, R7.reuse, R5, RZ ;  /* 0x00000005070d7224 */ /* 0x040fe400078e02ff */
[----:B------:R-:W-:-:S04]  /*0560*/  IMAD.HI.U32 R8, P1, R7, R11, R8 ;  /* 0x0000000b07087227 */ /* 0x000fc80007820008 */
[----:B------:R-:W-:Y:S01]  /*0570*/  IMAD.HI.U32 R3, R7, R5, RZ ;  /* 0x0000000507037227 */ /* 0x000fe200078e00ff */
[----:B------:R-:W-:-:S04]  /*0580*/  IADD3 R9, P2, R13, R8, RZ ;  /* 0x000000080d097210 */ /* 0x000fc80007f5e0ff */
[----:B------:R-:W-:Y:S01]  /*0590*/  IADD3.X R3, R3, R7, RZ, P0, !PT ;  /* 0x0000000703037210 */ /* 0x000fe200007fe4ff */
[----:B------:R-:W-:-:S03]  /*05a0*/  IMAD.WIDE.U32 R6, R9, UR6, RZ ;  /* 0x0000000609067c25 */ /* 0x000fc6000f8e00ff */
[----:B------:R-:W-:Y:S01]  /*05b0*/  IADD3.X R3, RZ, RZ, R3, P2, P1 ;  /* 0x000000ffff037210 */ /* 0x000fe200017e2403 */
[----:B------:R-:W-:Y:S01]  /*05c0*/  IMAD R8, R9, UR7, R7 ;  /* 0x0000000709087c24 */ /* 0x000fe2000f8e0207 */
[----:B------:R-:W-:Y:S02]  /*05d0*/  IADD3 R11, P0, RZ, -R6, RZ ;  /* 0x80000006ff0b7210 */ /* 0x000fe40007f1e0ff */
[-C--:B------:R-:W-:Y:S01]  /*05e0*/  IADD3 R7, P4, RZ, -R0.reuse, RZ ;  /* 0x80000000ff077210 */ /* 0x080fe20007f9e0ff */
[----:B------:R-:W-:Y:S02]  /*05f0*/  IMAD R5, R3, UR6, R8 ;  /* 0x0000000603057c24 */ /* 0x000fe4000f8e0208 */
[----:B------:R-:W-:Y:S01]  /*0600*/  IMAD.HI.U32 R8, R9, R11, RZ ;  /* 0x0000000b09087227 */ /* 0x000fe200078e00ff */
[----:B------:R-:W-:-:S03]  /*0610*/  SEL R12, R7, R0, !P3 ;  /* 0x00000000070c7207 */ /* 0x000fc60005800000 */
[----:B------:R-:W-:Y:S02]  /*0620*/  IMAD.X R6, RZ, RZ, ~R5, P0 ;  /* 0x000000ffff067224 */ /* 0x000fe400000e0e05 */
[----:B------:R-:W-:Y:S02]  /*0630*/  IMAD.X R7, RZ, RZ, ~R2, P4 ;  /* 0x000000ffff077224 */ /* 0x000fe400020e0e02 */
[----:B------:R-:W-:-:S03]  /*0640*/  IMAD.WIDE.U32 R8, P0, R9, R6, R8 ;  /* 0x0000000609087225 */ /* 0x000fc60007800008 */
[----:B------:R-:W-:Y:S01]  /*0650*/  SEL R14, R7, R2, !P3 ;  /* 0x00000002070e7207 */ /* 0x000fe20005800000 */
[----:B------:R-:W-:Y:S02]  /*0660*/  IMAD.MOV.U32 R7, RZ, RZ, RZ ;  /* 0x000000ffff077224 */ /* 0x000fe400078e00ff */
[----:B------:R-:W-:-:S04]  /*0670*/  IMAD.HI.U32 R5, P1, R3, R11, R8 ;  /* 0x0000000b03057227 */ /* 0x000fc80007820008 */
[CC--:B------:R-:W-:Y:S02]  /*0680*/  IMAD R8, R3.reuse, R6.reuse, RZ ;  /* 0x0000000603087224 */ /* 0x0c0fe400078e02ff */
[----:B------:R-:W-:-:S03]  /*0690*/  IMAD.HI.U32 R6, R3, R6, RZ ;  /* 0x0000000603067227 */ /* 0x000fc600078e00ff */
[----:B------:R-:W-:Y:S01]  /*06a0*/  IADD3 R5, P2, R8, R5, RZ ;  /* 0x0000000508057210 */ /* 0x000fe20007f5e0ff */
[----:B------:R-:W-:-:S04]  /*06b0*/  IMAD.X R3, R6, 0x1, R3, P0 ;  /* 0x0000000106037824 */ /* 0x000fc800000e0603 */
[----:B------:R-:W-:Y:S01]  /*06c0*/  IMAD.HI.U32 R6, R5, R12, RZ ;  /* 0x0000000c05067227 */ /* 0x000fe200078e00ff */
[----:B------:R-:W-:-:S05]  /*06d0*/  IADD3.X R3, RZ, RZ, R3, P2, P1 ;  /* 0x000000ffff037210 */ /* 0x000fca00017e2403 */
[----:B------:R-:W-:-:S04]  /*06e0*/  IMAD.WIDE.U32 R6, R5, R14, R6 ;  /* 0x0000000e05067225 */ /* 0x000fc800078e0006 */
[C---:B------:R-:W-:Y:S02]  /*06f0*/  IMAD R8, R3.reuse, R14, RZ ;  /* 0x0000000e03087224 */ /* 0x040fe400078e02ff */
[----:B------:R-:W-:-:S04]  /*0700*/  IMAD.HI.U32 R5, P0, R3, R12, R6 ;  /* 0x0000000c03057227 */ /* 0x000fc80007800006 */
[----:B------:R-:W-:Y:S01]  /*0710*/  IMAD.HI.U32 R3, R3, R14, RZ ;  /* 0x0000000e03037227 */ /* 0x000fe200078e00ff */
[----:B------:R-:W-:-:S03]  /*0720*/  IADD3 R5, P1, R8, R5, RZ ;  /* 0x0000000508057210 */ /* 0x000fc60007f3e0ff */
[----:B------:R-:W-:Y:S02]  /*0730*/  IMAD.X R3, RZ, RZ, R3, P0 ;  /* 0x000000ffff037224 */ /* 0x000fe400000e0603 */
[----:B------:R-:W-:-:S03]  /*0740*/  IMAD.WIDE.U32 R6, R5, UR6, RZ ;  /* 0x0000000605067c25 */ /* 0x000fc6000f8e00ff */
[----:B------:R-:W-:Y:S01]  /*0750*/  IADD3.X R3, RZ, R3, RZ, P1, !PT ;  /* 0x00000003ff037210 */ /* 0x000fe20000ffe4ff */
[C---:B------:R-:W-:Y:S01]  /*0760*/  IMAD R8, R5.reuse, UR7, R7 ;  /* 0x0000000705087c24 */ /* 0x040fe2000f8e0207 */
[----:B------:R-:W-:Y:S02]  /*0770*/  IADD3 R12, P1, -R6, R12, RZ ;  /* 0x0000000c060c7210 */ /* 0x000fe40007f3e1ff */
[----:B------:R-:W-:Y:S01]  /*0780*/  IADD3 R6, R5, 0x1, RZ ;  /* 0x0000000105067810 */ /* 0x000fe20007ffe0ff */
[----:B------:R-:W-:Y:S01]  /*0790*/  IMAD R3, R3, UR6, R8 ;  /* 0x0000000603037c24 */ /* 0x000fe2000f8e0208 */
[----:B------:R-:W-:-:S03]  /*07a0*/  ISETP.GE.U32.AND P0, PT, R12, UR6, PT ;  /* 0x000000060c007c0c */ /* 0x000fc6000bf06070 */
[----:B------:R-:W-:Y:S01]  /*07b0*/  IMAD.X R8, R14, 0x1, ~R3, P1 ;  /* 0x000000010e087824 */ /* 0x000fe200008e0e03 */
[----:B------:R-:W-:-:S04]  /*07c0*/  IADD3 R3, P1, R12, -UR6, RZ ;  /* 0x800000060c037c10 */ /* 0x000fc8000ff3e0ff */
[C---:B------:R-:W-:Y:S02]  /*07d0*/  ISETP.GE.U32.AND.EX P0, PT, R8.reuse, UR7, PT, P0 ;  /* 0x0000000708007c0c */ /* 0x040fe4000bf06100 */
[----:B------:R-:W-:Y:S02]  /*07e0*/  IADD3.X R7, R8, ~UR7, RZ, P1, !PT ;  /* 0x8000000708077c10 */ /* 0x000fe40008ffe4ff */
[----:B------:R-:W-:Y:S02]  /*07f0*/  SEL R3, R3, R12, P0 ;  /* 0x0000000c03037207 */ /* 0x000fe40000000000 */
[----:B------:R-:W-:Y:S02]  /*0800*/  SEL R7, R7, R8, P0 ;  /* 0x0000000807077207 */ /* 0x000fe40000000000 */
[----:B------:R-:W-:Y:S02]  /*0810*/  SEL R6, R6, R5, P0 ;  /* 0x0000000506067207 */ /* 0x000fe40000000000 */
[----:B------:R-:W-:-:S02]  /*0820*/  ISETP.GE.U32.AND P0, PT, R3, UR6, PT ;  /* 0x0000000603007c0c */ /* 0x000fc4000bf06070 */
[----:B------:R-:W-:Y:S02]  /*0830*/  IADD3 R3, R6, 0x1, RZ ;  /* 0x0000000106037810 */ /* 0x000fe40007ffe0ff */
[----:B------:R-:W-:Y:S02]  /*0840*/  ISETP.GE.U32.AND.EX P0, PT, R7, UR7, PT, P0 ;  /* 0x0000000707007c0c */ /* 0x000fe4000bf06100 */
[----:B------:R-:W-:Y:S02]  /*0850*/  LOP3.LUT R5, R2, UR8, RZ, 0x3c, !PT ;  /* 0x0000000802057c12 */ /* 0x000fe4000f8e3cff */
[----:B------:R-:W-:Y:S02]  /*0860*/  SEL R3, R3, R6, P0 ;  /* 0x0000000603037207 */ /* 0x000fe40000000000 */
[----:B------:R-:W-:Y:S01]  /*0870*/  ISETP.GE.AND P1, PT, R5, RZ, PT ;  /* 0x000000ff0500720c */ /* 0x000fe20003f26270 */
[----:B------:R-:W-:Y:S01]  /*0880*/  IMAD.MOV.U32 R5, RZ, RZ, 0x0 ;  /* 0x00000000ff057424 */ /* 0x000fe200078e00ff */
[----:B------:R-:W-:Y:S01]  /*0890*/  ISETP.NE.U32.AND P0, PT, RZ, c[0x0][0x164], PT ;  /* 0x00005900ff007a0c */ /* 0x000fe20003f05070 */
[----:B------:R-:W-:-:S03]  /*08a0*/  IMAD.MOV R6, RZ, RZ, -R3 ;  /* 0x000000ffff067224 */ /* 0x000fc600078e0a03 */
[----:B------:R-:W-:Y:S02]  /*08b0*/  ISETP.NE.AND.EX P0, PT, RZ, UR8, PT, P0 ;  /* 0x00000008ff007c0c */ /* 0x000fe4000bf05300 */
[----:B------:R-:W-:-:S04]  /*08c0*/  SEL R3, R6, R3, !P1 ;  /* 0x0000000306037207 */ /* 0x000fc80004800000 */
[----:B------:R-:W-:Y:S01]  /*08d0*/  SEL R3, R3, 0xffffffff, P0 ;  /* 0xffffffff03037807 */ /* 0x000fe20000000000 */
[----:B------:R-:W-:Y:S07]  /*08e0*/  RET.REL.NODEC R4 `(_ZN7cutlass9reference6device6kernel13TensorForEachINS1_6detail14TensorReLuFuncINS_6half_tENS_6layout8RowMajorEEELi2ENS9_6ParamsEEEvNS_5CoordIXT0_EilEET1_) ;  /* 0xfffff71004007950 */ /* 0x000fee0003c3ffff */
.L_x_195:
[----:B------:R-:W-:-:S00]  /*08f0*/  BRA `(.L_x_195) ;  /* 0xfffffff000007947 */ /* 0x000fc0000383ffff */
.L_x_242:


//--------------------- .text._ZN7cutlass9reference6device6kernel4GemmINS_9TensorRefINS_6half_tENS_6layout8RowMajorEEENS4_IS5_NS6_11ColumnMajorEEES8_S5_S5_NS_11MatrixShapeILi4ELi4EEENS_12multiply_addIS5_S5_S5_EENS_16NumericConverterIS5_S5_LNS_15FloatRoundStyleE2EEEEEvNS_4gemm9GemmCoordET2_T_T0_SK_T1_SN_T3_ --------------------------
	.section	.text._ZN7cutlass9reference6device6kernel4GemmINS_9TensorRefINS_6half_tENS_6layout8RowMajorEEENS4_IS5_NS6_11ColumnMajorEEES8_S5_S5_NS_11MatrixShapeILi4ELi4EEENS_12multiply_addIS5_S5_S5_EENS_16NumericConverterIS5_S5_LNS_15FloatRoundStyleE2EEEEEvNS_4gemm9GemmCoordET2_T_T0_SK_T1_SN_T3_,"ax",@progbits
	.sectioninfo	@"SHI_REGISTERS=64"
	.align	128
        .global         _ZN7cutlass9reference6device6kernel4GemmINS_9TensorRefINS_6half_tENS_6layout8RowMajorEEENS4_IS5_NS6_11ColumnMajorEEES8_S5_S5_NS_11MatrixShapeILi4ELi4EEENS_12multiply_addIS5_S5_S5_EENS_16NumericConverterIS5_S5_LNS_15FloatRoundStyleE2EEEEEvNS_4gemm9GemmCoordET2_T_T0_SK_T1_SN_T3_
        .type           _ZN7cutlass9reference6device6kernel4GemmINS_9TensorRefINS_6half_tENS_6layout8RowMajorEEENS4_IS5_NS6_11ColumnMajorEEES8_S5_S5_NS_11MatrixShapeILi4ELi4EEENS_12multiply_addIS5_S5_S5_EENS_16NumericConverterIS5_S5_LNS_15FloatRoundStyleE2EEEEEvNS_4gemm9GemmCoordET2_T_T0_SK_T1_SN_T3_,@function
        .size           _ZN7cutlass9reference6device6kernel4GemmINS_9TensorRefINS_6half_tENS_6layout8RowMajorEEENS4_IS5_NS6_11ColumnMajorEEES8_S5_S5_NS_11MatrixShapeILi4ELi4EEENS_12multiply_addIS5_S5_S5_EENS_16NumericConverterIS5_S5_LNS_15FloatRoundStyleE2EEEEEvNS_4gemm9GemmCoordET2_T_T0_SK_T1_SN_T3_,(.L_x_250 - _ZN7cutlass9reference6device6kernel4GemmINS_9TensorRefINS_6half_tENS_6layout8RowMajorEEENS4_IS5_NS6_11ColumnMajorEEES8_S5_S5_NS_11MatrixShapeILi4ELi4EEENS_12multiply_addIS5_S5_S5_EENS_16NumericConverterIS5_S5_LNS_15FloatRoundStyleE2EEEEEvNS_4gemm9GemmCoordET2_T_T0_SK_T1_SN_T3_)
        .other          _ZN7cutlass9reference6device6kernel4GemmINS_9TensorRefINS_6half_tENS_6layout8RowMajorEEENS4_IS5_NS6_11ColumnMajorEEES8_S5_S5_NS_11MatrixShapeILi4ELi4EEENS_12multiply_addIS5_S5_S5_EENS_16NumericConverterIS5_S5_LNS_15FloatRoundStyleE2EEEEEvNS_4gemm9GemmCoordET2_T_T0_SK_T1_SN_T3_,@"STO_CUDA_ENTRY STV_DEFAULT"
_ZN7cutlass9reference6device6kernel4GemmINS_9TensorRefINS_6half_tENS_6layout8RowMajorEEENS4_IS5_NS6_11ColumnMajorEEES8_S5_S5_NS_11MatrixShapeILi4ELi4EEENS_12multiply_addIS5_S5_S5_EENS_16NumericConverterIS5_S5_LNS_15FloatRoundStyleE2EEEEEvNS_4gemm9GemmCoordET2_T_T0_SK_T1_SN_T3_:
.text._ZN7cutlass9reference6device6kernel4GemmINS_9TensorRefINS_6half_tENS_6layout8RowMajorEEENS4_IS5_NS6_11ColumnMajorEEES8_S5_S5_NS_11MatrixShapeILi4ELi4EEENS_12multiply_addIS5_S5_S5_EENS_16NumericConverterIS5_S5_LNS_15FloatRoundStyleE2EEEEEvNS_4gemm9GemmCoordET2_T_T0_SK_T1_SN_T3_:
[----:B------:R-:W-:Y:S02]  /*0000*/  IMAD.MOV.U32 R1, RZ, RZ, c[0x0][0x28] ;  /* 0x00000a00ff017624 */ /* 0x000fe400078e00ff */
[----:B------:R-:W0:Y:S01]  /*0010*/  S2R R15, SR_TID.X ;  /* 0x00000000000f7919 */ /* 0x000e220000002100 */
[----:B------:R-:W-:Y:S01]  /*0020*/  IMAD.MOV.U32 R2, RZ, RZ, c[0x0][0x168] ;  /* 0x00005a00ff027624 */ /* 0x000fe200078e00ff */
[----:B------:R-:W-:Y:S02]  /*0030*/  ULDC.U16 UR4, c[0x0][0x1b8] ;  /* 0x00006e0000047ab9 */ /* 0x000fe40000000400 */
[----:B------:R-:W0:Y:S01]  /*0040*/  S2R R0, SR_CTAID.X ;  /* 0x0000000000007919 */ /* 0x000e220000002500 */
[----:B------:R-:W-:Y:S01]  /*0050*/  IMAD.U32 R12, RZ, RZ, UR4 ;  /* 0x00000004ff0c7e24 */ /* 0x000fe2000f8e00ff */
[----:B------:R-:W-:Y:S01]  /*0060*/  ISETP.GE.AND P0, PT, R2, 0x1, PT ;  /* 0x000000010200780c */ /* 0x000fe20003f06270 */
[----:B------:R-:W-:Y:S01]  /*0070*/  IMAD.U32 R5, RZ, RZ, UR4 ;  /* 0x00000004ff057e24 */ /* 0x000fe2000f8e00ff */
[----:B------:R-:W1:Y:S01]  /*0080*/  S2R R30, SR_CTAID.Y ;  /* 0x00000000001e7919 */ /* 0x000e620000002600 */
[----:B------:R-:W-:Y:S02]  /*0090*/  IMAD.U32 R9, RZ, RZ, UR4 ;  /* 0x00000004ff097e24 */ /* 0x000fe4000f8e00ff */
[----:B------:R-:W-:Y:S01]  /*00a0*/  IMAD.U32 R14, RZ, RZ, UR4 ;  /* 0x00000004ff0e7e24 */ /* 0x000fe2000f8e00ff */
[----:B------:R-:W1:Y:S01]  /*00b0*/  S2R R3, SR_TID.Y ;  /* 0x0000000000037919 */ /* 0x000e620000002200 */
        /* <DEDUP_REMOVED lines=8> */
[----:B0-----:R-:W-:Y:S02]  /*0140*/  IMAD R15, R0, c[0x0][0x0], R15 ;  /* 0x00000000000f7a24 */ /* 0x001fe400078e020f */
[----:B------:R-:W-:Y:S02]  /*0150*/  IMAD.U32 R61, RZ, RZ, UR4 ;  /* 0x00000004ff3d7e24 */ /* 0x000fe4000f8e00ff */
[----:B------:R-:W-:Y:S02]  /*0160*/  IMAD.U32 R60, RZ, RZ, UR4 ;  /* 0x00000004ff3c7e24 */ /* 0x000fe4000f8e00ff */
[----:B------:R-:W-:Y:S02]  /*0170*/  IMAD.U32 R58, RZ, RZ, UR4 ;  /* 0x00000004ff3a7e24 */ /* 0x000fe4000f8e00ff */
[----:B-1----:R-:W-:-:S02]  /*0180*/  IMAD R30, R30, c[0x0][0x4], R3 ;  /* 0x000001001e1e7a24 */ /* 0x002fc400078e0203 */
[----:B------:R-:W-:Y:S02]  /*0190*/  IMAD.U32 R3, RZ, RZ, UR4 ;  /* 0x00000004ff037e24 */ /* 0x000fe4000f8e00ff */
[----:B------:R-:W-:Y:S02]  /*01a0*/  IMAD.SHL.U32 R15, R15, 0x4, RZ ;  /* 0x000000040f0f7824 */ /* 0x000fe400078e00ff */
[----:B------:R-:W-:Y:S01]  /*01b0*/  IMAD.SHL.U32 R30, R30, 0x4, RZ ;  /* 0x000000041e1e7824 */ /* 0x000fe200078e00ff */
[----:B------:R-:W-:Y:S05]  /*01c0*/  @!P0 BRA `(.L_x_196) ;  /* 0x000009d000008947 */ /* 0x000fea0003800000 */
[----:B------:R-:W-:Y:S01]  /*01d0*/  SHF.R.S32.HI R0, RZ, 0x1f, R15 ;  /* 0x0000001fff007819 */ /* 0x000fe2000001140f */
[----:B------:R-:W-:Y:S01]  /*01e0*/  IMAD.WIDE.U32 R32, R30, c[0x0][0x188], RZ ;  /* 0x000062001e207a25 */ /* 0x000fe200078e00ff */
[C---:B------:R-:W-:Y:S01]  /*01f0*/  IADD3 R18, R15.reuse, 0x1, RZ ;  /* 0x000000010f127810 */ /* 0x040fe20007ffe0ff */
[----:B------:R-:W-:Y:S01]  /*0200*/  ULDC.64 UR6, c[0x0][0x180] ;  /* 0x0000600000067ab9 */ /* 0x000fe20000000a00 */
[----:B------:R-:W-:Y:S01]  /*0210*/  IADD3 R17, R15, 0x2, RZ ;  /* 0x000000020f117810 */ /* 0x000fe20007ffe0ff */
[----:B------:R-:W-:Y:S01]  /*0220*/  IMAD R20, R0, c[0x0][0x178], RZ ;  /* 0x00005e0000147a24 */ /* 0x000fe200078e02ff */
[----:B------:R-:W-:Y:S01]  /*0230*/  SHF.R.S32.HI R0, RZ, 0x1f, R18 ;  /* 0x0000001fff007819 */ /* 0x000fe20000011412 */
[----:B------:R-:W-:Y:S01]  /*0240*/  IMAD.WIDE.U32 R2, R18, c[0x0][0x178], RZ ;  /* 0x00005e0012027a25 */ /* 0x000fe200078e00ff */
[----:B------:R-:W-:-:S02]  /*0250*/  SHF.R.S32.HI R4, RZ, 0x1f, R17 ;  /* 0x0000001fff047819 */ /* 0x000fc40000011411 */
[----:B------:R-:W-:Y:S01]  /*0260*/  IADD3 R46, R30, 0x2, RZ ;  /* 0x000000021e2e7810 */ /* 0x000fe20007ffe0ff */
[----:B------:R-:W-:Y:S01]  /*0270*/  IMAD R13, R0, c[0x0][0x178], RZ ;  /* 0x00005e00000d7a24 */ /* 0x000fe200078e02ff */
[----:B------:R-:W-:Y:S01]  /*0280*/  LEA R22, P2, R2, c[0x0][0x170], 0x1 ;  /* 0x00005c0002167a11 */ /* 0x000fe200078408ff */
[----:B------:R-:W-:Y:S01]  /*0290*/  IMAD R14, R4, c[0x0][0x178], RZ ;  /* 0x00005e00040e7a24 */ /* 0x000fe200078e02ff */
[----:B------:R-:W-:Y:S01]  /*02a0*/  SHF.R.S32.HI R0, RZ, 0x1f, R30 ;  /* 0x0000001fff007819 */ /* 0x000fe2000001141e */
[----:B------:R-:W-:Y:S01]  /*02b0*/  IMAD R13, R18, c[0x0][0x17c], R13 ;  /* 0x00005f00120d7a24 */ /* 0x000fe200078e020d */
[C---:B------:R-:W-:Y:S01]  /*02c0*/  IADD3 R44, R30.reuse, 0x3, RZ ;  /* 0x000000031e2c7810 */ /* 0x040fe20007ffe0ff */
[----:B------:R-:W-:Y:S01]  /*02d0*/  IMAD.WIDE.U32 R6, R17, c[0x0][0x178], RZ ;  /* 0x00005e0011067a25 */ /* 0x000fe200078e00ff */
[----:B------:R-:W-:Y:S02]  /*02e0*/  IADD3 R47, R30, 0x1, RZ ;  /* 0x000000011e2f7810 */ /* 0x000fe40007ffe0ff */
[----:B------:R-:W-:Y:S01]  /*02f0*/  IADD3 R16, R15, 0x3, RZ ;  /* 0x000000030f107810 */ /* 0x000fe20007ffe0ff */
[----:B------:R-:W-:Y:S01]  /*0300*/  IMAD.IADD R25, R3, 0x1, R13 ;  /* 0x0000000103197824 */ /* 0x000fe200078e020d */
[----:B------:R-:W-:Y:S01]  /*0310*/  PRMT R48, RZ, 0x7610, R48 ;  /* 0x00007610ff307816 */ /* 0x000fe20000000030 */
[----:B------:R-:W-:Y:S01]  /*0320*/  IMAD R23, R17, c[0x0][0x17c], R14 ;  /* 0x00005f0011177a24 */ /* 0x000fe200078e020e */
[----:B------:R-:W-:Y:S01]  /*0330*/  SHF.R.S32.HI R5, RZ, 0x1f, R16 ;  /* 0x0000001fff057819 */ /* 0x000fe20000011410 */
[----:B------:R-:W-:Y:S01]  /*0340*/  IMAD R37, R0, c[0x0][0x188], RZ ;  /* 0x0000620000257a24 */ /* 0x000fe200078e02ff */
[----:B------:R-:W-:Y:S01]  /*0350*/  LEA.HI.X R25, R2, c[0x0][0x174], R25, 0x1, P2 ;  /* 0x00005d0002197a11 */ /* 0x000fe200010f0c19 */
[----:B------:R-:W-:Y:S01]  /*0360*/  IMAD.IADD R23, R7, 0x1, R23 ;  /* 0x0000000107177824 */ /* 0x000fe200078e0217 */
[----:B------:R-:W-:Y:S01]  /*0370*/  SHF.R.S32.HI R2, RZ, 0x1f, R46 ;  /* 0x0000001fff027819 */ /* 0x000fe2000001142e */
[----:B------:R-:W-:Y:S01]  /*0380*/  IMAD R5, R5, c[0x0][0x178], RZ ;  /* 0x00005e0005057a24 */ /* 0x000fe200078e02ff */
[----:B------:R-:W-:Y:S01]  /*0390*/  SHF.R.S32.HI R7, RZ, 0x1f, R44 ;  /* 0x0000001fff077819 */ /* 0x000fe2000001142c */
[----:B------:R-:W-:Y:S01]  /*03a0*/  IMAD R37, R30, c[0x0][0x18c], R37 ;  /* 0x000063001e257a24 */ /* 0x000fe200078e0225 */
[----:B------:R-:W-:Y:S01]  /*03b0*/  SHF.R.S32.HI R0, RZ, 0x1f, R47 ;  /* 0x0000001fff007819 */ /* 0x000fe2000001142f */
[----:B------:R-:W-:Y:S01]  /*03c0*/  IMAD R21, R2, c[0x0][0x188], RZ ;  /* 0x0000620002157a24 */ /* 0x000fe200078e02ff */
[----:B------:R-:W-:Y:S01]  /*03d0*/  PRMT R49, RZ, 0x7610, R49 ;  /* 0x00007610ff317816 */ /* 0x000fe20000000031 */
[----:B------:R-:W-:Y:S01]  /*03e0*/  IMAD R7, R7, c[0x0][0x188], RZ ;  /* 0x0000620007077a24 */ /* 0x000fe200078e02ff */
[----:B------:R-:W-:Y:S01]  /*03f0*/  PRMT R50, RZ, 0x7610, R50 ;  /* 0x00007610ff327816 */ /* 0x000fe20000000032 */
[----:B------:R-:W-:Y:S01]  /*0400*/  IMAD R0, R0, c[0x0][0x188], RZ ;  /* 0x0000620000007a24 */ /* 0x000fe200078e02ff */
[----:B------:R-:W-:Y:S01]  /*0410*/  PRMT R51, RZ, 0x7610, R51 ;  /* 0x00007610ff337816 */ /* 0x000fe20000000033 */
[----:B------:R-:W-:Y:S01]  /*0420*/  IMAD.WIDE.U32 R28, R46, c[0x0][0x188], RZ ;  /* 0x000062002e1c7a25 */ /* 0x000fe200078e00ff */
[----:B------:R-:W-:-:S02]  /*0430*/  PRMT R52, RZ, 0x7610, R52 ;  /* 0x00007610ff347816 */ /* 0x000fc40000000034 */
[----:B------:R-:W-:Y:S01]  /*0440*/  PRMT R53, RZ, 0x7610, R53 ;  /* 0x00007610ff357816 */ /* 0x000fe20000000035 */
[----:B------:R-:W-:Y:S01]  /*0450*/  IMAD R21, R46, c[0x0][0x18c], R21 ;  /* 0x000063002e157a24 */ /* 0x000fe200078e0215 */
[----:B------:R-:W-:Y:S01]  /*0460*/  PRMT R54, RZ, 0x7610, R54 ;  /* 0x00007610ff367816 */ /* 0x000fe20000000036 */
[----:B------:R-:W-:Y:S01]  /*0470*/  IMAD.WIDE.U32 R34, R44, c[0x0][0x188], RZ ;  /* 0x000062002c227a25 */ /* 0x000fe200078e00ff */
[----:B------:R-:W-:-:S03]  /*0480*/  PRMT R55, RZ, 0x7610, R55 ;  /* 0x00007610ff377816 */ /* 0x000fc60000000037 */
[----:B------:R-:W-:-:S04]  /*0490*/  IMAD.WIDE.U32 R26, R47, c[0x0][0x188], RZ ;  /* 0x000062002f1a7a25 */ /* 0x000fc800078e00ff */
[----:B------:R-:W-:Y:S02]  /*04a0*/  IMAD R39, R44, c[0x0][0x18c], R7 ;  /* 0x000063002c277a24 */ /* 0x000fe400078e0207 */
[----:B------:R-:W-:Y:S02]  /*04b0*/  IMAD R41, R47, c[0x0][0x18c], R0 ;  /* 0x000063002f297a24 */ /* 0x000fe400078e0200 */
[----:B------:R-:W-:-:S04]  /*04c0*/  IMAD.WIDE.U32 R10, R15, c[0x0][0x178], RZ ;  /* 0x00005e000f0a7a25 */ /* 0x000fc800078e00ff */
[----:B------:R-:W-:Y:S01]  /*04d0*/  IMAD.WIDE.U32 R8, R16, c[0x0][0x178], RZ ;  /* 0x00005e0010087a25 */ /* 0x000fe200078e00ff */
[----:B------:R-:W-:-:S03]  /*04e0*/  LEA R24, P3, R10, c[0x0][0x170], 0x1 ;  /* 0x00005c000a187a11 */ /* 0x000fc600078608ff */
[----:B------:R-:W-:Y:S01]  /*04f0*/  IMAD R45, R15, c[0x0][0x17c], R20 ;  /* 0x00005f000f2d7a24 */ /* 0x000fe200078e0214 */
[----:B------:R-:W-:Y:S01]  /*0500*/  LEA R4, P0, R8, c[0x0][0x170], 0x1 ;  /* 0x00005c0008047a11 */ /* 0x000fe200078008ff */
[----:B------:R-:W-:Y:S01]  /*0510*/  IMAD R5, R16, c[0x0][0x17c], R5 ;  /* 0x00005f0010057a24 */ /* 0x000fe200078e0205 */
[C---:B------:R-:W-:Y:S01]  /*0520*/  LEA R20, P1, R6.reuse, c[0x0][0x170], 0x1 ;  /* 0x00005c0006147a11 */ /* 0x040fe200078208ff */
[----:B------:R-:W-:Y:S02]  /*0530*/  IMAD.IADD R7, R33, 0x1, R37 ;  /* 0x0000000121077824 */ /* 0x000fe400078e0225 */
[----:B------:R-:W-:Y:S01]  /*0540*/  IMAD.IADD R37, R29, 0x1, R21 ;  /* 0x000000011d257824 */ /* 0x000fe200078e0215 */
[----:B------:R-:W-:Y:S01]  /*0550*/  LEA.HI.X R23, R6, c[0x0][0x174], R23, 0x1, P1 ;  /* 0x00005d0006177a11 */ /* 0x000fe200008f0c17 */
        /* <DEDUP_REMOVED lines=8> */
[----:B------:R-:W-:Y:S01]  /*05e0*/  IMAD.U32 R5, RZ, RZ, UR4 ;  /* 0x00000004ff057e24 */ /* 0x000fe2000f8e00ff */
[----:B------:R-:W-:Y:S01]  /*05f0*/  LEA.HI.X R45, R10, c[0x0][0x174], R45, 0x1, P3 ;  /* 0x00005d000a2d7a11 */ /* 0x000fe200018f0c2d */
[----:B------:R-:W-:Y:S01]  /*0600*/  IMAD.U32 R9, RZ, RZ, UR4 ;  /* 0x00000004ff097e24 */ /* 0x000fe2000f8e00ff */
[----:B------:R-:W-:Y:S01]  /*0610*/  LEA.HI.X R19, R8, c[0x0][0x174], R19, 0x1, P0 ;  /* 0x00005d0008137a11 */ /* 0x000fe200000f0c13 */
        /* <DEDUP_REMOVED lines=13> */
[----:B------:R-:W-:-:S02]  /*06f0*/  UMOV UR4, URZ ;  /* 0x0000003f00047c82 */ /* 0x000fc40008000000 */
.L_x_197:
[----:B------:R-:W-:Y:S02]  /*0700*/  ISETP.GE.AND P0, PT, R15, c[0x0][0x160], PT ;  /* 0x000058000f007a0c */ /* 0x000fe40003f06270 */
[----:B------:R-:W-:-:S02]  /*0710*/  ISETP.GE.AND P3, PT, R30, c[0x0][0x164], PT ;  /* 0x000059001e007a0c */ /* 0x000fc40003f66270 */
[----:B------:R-:W-:Y:S02]  /*0720*/  ISETP.GE.AND P2, PT, R18, c[0x0][0x160], PT ;  /* 0x0000580012007a0c */ /* 0x000fe40003f46270 */
[----:B------:R-:W-:Y:S02]  /*0730*/  ISETP.GE.AND P1, PT, R16, c[0x0][0x160], PT ;  /* 0x0000580010007a0c */ /* 0x000fe40003f26270 */
[----:B------:R-:W-:-:S04]  /*0740*/  ISETP.GE.AND P4, PT, R17, c[0x0][0x160], PT ;  /* 0x0000580011007a0c */ /* 0x000fc80003f86270 */
[----:B------:R-:W-:Y:S02]  /*0750*/  @!P0 IMAD.MOV.U32 R36, RZ, RZ, R24 ;  /* 0x000000ffff248224 */ /* 0x000fe400078e0018 */
[----:B------:R-:W-:Y:S01]  /*0760*/  @!P0 IMAD.MOV.U32 R37, RZ, RZ, R45 ;  /* 0x000000ffff258224 */ /* 0x000fe200078e002d */
[----:B------:R-:W-:-:S04]  /*0770*/  @!P3 LEA R40, P5, R32, UR6, 0x1 ;  /* 0x000000062028bc11 */ /* 0x000fc8000f8a08ff */
[----:B------:R-:W-:-:S03]  /*0780*/  @!P3 IADD3.X R41, R7, UR7, RZ, P5, !PT ;  /* 0x000000070729bc10 */ /* 0x000fc6000affe4ff */
[----:B------:R0:W2:Y:S01]  /*0790*/  @!P0 LDG.E.U16.SYS R48, [R36] ;  /* 0x0000000024308381 */ /* 0x0000a200001ee500 */
[----:B------:R-:W-:Y:S01]  /*07a0*/  ISETP.GE.AND P0, PT, R47, c[0x0][0x164], PT ;  /* 0x000059002f007a0c */ /* 0x000fe20003f06270 */
[----:B------:R-:W-:Y:S02]  /*07b0*/  @!P2 IMAD.MOV.U32 R38, RZ, RZ, R22 ;  /* 0x000000ffff26a224 */ /* 0x000fe400078e0016 */
[----:B------:R-:W-:Y:S01]  /*07c0*/  @!P2 IMAD.MOV.U32 R39, RZ, RZ, R25 ;  /* 0x000000ffff27a224 */ /* 0x000fe200078e0019 */
[----:B------:R1:W3:Y:S01]  /*07d0*/  @!P3 LDG.E.U16.SYS R52, [R40] ;  /* 0x000000002834b381 */ /* 0x0002e200001ee500 */
[----:B------:R-:W-:-:S06]  /*07e0*/  @!P4 IMAD.MOV.U32 R42, RZ, RZ, R20 ;  /* 0x000000ffff2ac224 */ /* 0x000fcc00078e0014 */
[----:B------:R4:W2:Y:S01]  /*07f0*/  @!P2 LDG.E.U16.SYS R49, [R38] ;  /* 0x000000002631a381 */ /* 0x0008a200001ee500 */
[----:B------:R-:W-:Y:S02]  /*0800*/  @!P4 IMAD.MOV.U32 R43, RZ, RZ, R23 ;  /* 0x000000ffff2bc224 */ /* 0x000fe400078e0017 */
[----:B-1----:R-:W-:Y:S02]  /*0810*/  @!P1 IMAD.MOV.U32 R40, RZ, RZ, R4 ;  /* 0x000000ffff289224 */ /* 0x002fe400078e0004 */
[----:B------:R-:W-:Y:S01]  /*0820*/  @!P1 IMAD.MOV.U32 R41, RZ, RZ, R19 ;  /* 0x000000ffff299224 */ /* 0x000fe200078e0013 */
[----:B------:R-:W-:Y:S02]  /*0830*/  ISETP.GE.AND P2, PT, R46, c[0x0][0x164], PT ;  /* 0x000059002e007a0c */ /* 0x000fe40003f46270 */
[----:B0-----:R-:W-:Y:S01]  /*0840*/  @!P0 LEA R36, P3, R26, UR6, 0x1 ;  /* 0x000000061a248c11 */ /* 0x001fe2000f8608ff */
[----:B------:R0:W5:Y:S04]  /*0850*/  @!P4 LDG.E.U16.SYS R50, [R42] ;  /* 0x000000002a32c381 */ /* 0x00016800001ee500 */
[----:B------:R-:W5:Y:S01]  /*0860*/  @!P1 LDG.E.U16.SYS R51, [R40] ;  /* 0x0000000028339381 */ /* 0x000f6200001ee500 */
[----:B------:R-:W-:-:S02]  /*0870*/  ISETP.GE.AND P1, PT, R44, c[0x0][0x164], PT ;  /* 0x000059002c007a0c */ /* 0x000fc40003f26270 */
[----:B------:R-:W-:-:S04]  /*0880*/  @!P0 IADD3.X R37, R21, UR7, RZ, P3, !PT ;  /* 0x0000000715258c10 */ /* 0x000fc80009ffe4ff */
[----:B----4-:R-:W-:-:S04]  /*0890*/  @!P2 LEA R38, P3, R28, UR6, 0x1 ;  /* 0x000000061c26ac11 */ /* 0x010fc8000f8608ff */
[----:B------:R-:W4:Y:S02]  /*08a0*/  @!P0 LDG.E.U16.SYS R53, [R36] ;  /* 0x0000000024358381 */ /* 0x000f2400001ee500 */
[----:B0-----:R-:W-:Y:S02]  /*08b0*/  @!P1 LEA R42, P0, R34, UR6, 0x1 ;  /* 0x00000006222a9c11 */ /* 0x001fe4000f8008ff */
[----:B------:R-:W-:Y:S02]  /*08c0*/  @!P2 IADD3.X R39, R2, UR7, RZ, P3, !PT ;  /* 0x000000070227ac10 */ /* 0x000fe40009ffe4ff */
[----:B------:R-:W-:-:S06]  /*08d0*/  @!P1 IADD3.X R43, R0, UR7, RZ, P0, !PT ;  /* 0x00000007002b9c10 */ /* 0x000fcc00087fe4ff */
[----:B------:R-:W4:Y:S04]  /*08e0*/  @!P2 LDG.E.U16.SYS R54, [R38] ;  /* 0x000000002636a381 */ /* 0x000f2800001ee500 */
[----:B------:R-:W4:Y:S01]  /*08f0*/  @!P1 LDG.E.U16.SYS R55, [R42] ;  /* 0x000000002a379381 */ /* 0x000f2200001ee500 */
[----:B------:R-:W-:Y:S02]  /*0900*/  UIADD3 UR4, UR4, 0x1, URZ ;  /* 0x0000000104047890 */ /* 0x000fe4000fffe03f */
[----:B------:R-:W-:Y:S02]  /*0910*/  ULDC UR5, c[0x0][0x168] ;  /* 0x00005a0000057ab9 */ /* 0x000fe40000000800 */
[----:B------:R-:W-:Y:S01]  /*0920*/  UISETP.GE.AND UP0, UPT, UR4, UR5, UPT ;  /* 0x000000050400728c */ /* 0x000fe2000bf06270 */
[----:B------:R-:W-:-:S02]  /*0930*/  PRMT R13, R10, 0x5410, R13 ;  /* 0x000054100a0d7816 */ /* 0x000fc4000000000d */
[----:B------:R-:W-:Y:S02]  /*0940*/  PRMT R57, R57, 0x5410, R6 ;  /* 0x0000541039397816 */ /* 0x000fe40000000006 */
[----:B------:R-:W-:Y:S02]  /*0950*/  PRMT R61, R60, 0x5410, R61 ;  /* 0x000054103c3d7816 */ /* 0x000fe4000000003d */
[----:B------:R-:W-:Y:S02]  /*0960*/  PRMT R3, R58, 0x5410, R3 ;  /* 0x000054103a037816 */ /* 0x000fe40000000003 */
[----:B------:R-:W-:Y:S02]  /*0970*/  PRMT R8, R59, 0x5410, R8 ;  /* 0x000054103b087816 */ /* 0x000fe40000000008 */
[----:B------:R-:W-:Y:S02]  /*0980*/  PRMT R11, R56, 0x5410, R11 ;  /* 0x00005410380b7816 */ /* 0x000fe4000000000b */
[----:B------:R-:W-:-:S02]  /*0990*/  PRMT R5, R5, 0x5410, R12 ;  /* 0x0000541005057816 */ /* 0x000fc4000000000c */
[----:B------:R-:W-:Y:S02]  /*09a0*/  PRMT R9, R14, 0x5410, R9 ;  /* 0x000054100e097816 */ /* 0x000fe40000000009 */
[----:B------:R-:W-:Y:S01]  /*09b0*/  PLOP3.LUT P4, PT, PT, PT, UP0, 0x80, 0x0 ;  /* 0x000000000000781c */ /* 0x000fe20003f8f008 */
[----:B------:R-:W-:Y:S01]  /*09c0*/  UIADD3 UR6, UP1, UR6, 0x2, URZ ;  /* 0x0000000206067890 */ /* 0x000fe2000ff3e03f */
[----:B------:R-:W-:Y:S02]  /*09d0*/  IADD3 R4, P0, R4, 0x2, RZ ;  /* 0x0000000204047810 */ /* 0x000fe40007f1e0ff */
[----:B------:R-:W-:Y:S02]  /*09e0*/  IADD3 R20, P1, R20, 0x2, RZ ;  /* 0x0000000214147810 */ /* 0x000fe40007f3e0ff */
[----:B------:R-:W-:Y:S02]  /*09f0*/  IADD3 R22, P2, R22, 0x2, RZ ;  /* 0x0000000216167810 */ /* 0x000fe40007f5e0ff */
[----:B------:R-:W-:Y:S01]  /*0a00*/  IADD3 R24, P3, R24, 0x2, RZ ;  /* 0x0000000218187810 */ /* 0x000fe20007f7e0ff */
[----:B------:R-:W-:Y:S01]  /*0a10*/  UIADD3.X UR7, URZ, UR7, URZ, UP1, !UPT ;  /* 0x000000073f077290 */ /* 0x000fe20008ffe43f */
[----:B------:R-:W-:-:S02]  /*0a20*/  IMAD.X R19, RZ, RZ, R19, P0 ;  /* 0x000000ffff137224 */ /* 0x000fc400000e0613 */
[----:B------:R-:W-:Y:S02]  /*0a30*/  IMAD.X R23, RZ, RZ, R23, P1 ;  /* 0x000000ffff177224 */ /* 0x000fe400008e0617 */
[----:B------:R-:W-:Y:S02]  /*0a40*/  IMAD.X R25, RZ, RZ, R25, P2 ;  /* 0x000000ffff197224 */ /* 0x000fe400010e0619 */
[----:B------:R-:W-:Y:S01]  /*0a50*/  IMAD.X R45, RZ, RZ, R45, P3 ;  /* 0x000000ffff2d7224 */ /* 0x000fe200018e062d */
[----:B--2---:R-:W-:-:S06]  /*0a60*/  PRMT R10, R48, 0x5410, R49 ;  /* 0x00005410300a7816 */ /* 0x004fcc0000000031 */
[----:B---3--:R-:W-:Y:S01]  /*0a70*/  HFMA2 R58, R10, R52.H0_H0, R3 ;  /* 0x200000340a3a7231 */ /* 0x008fe20000000003 */
[----:B-----5:R-:W-:-:S06]  /*0a80*/  PRMT R6, R50, 0x5410, R51 ;  /* 0x0000541032067816 */ /* 0x020fcc0000000033 */
[C---:B------:R-:W-:Y:S02]  /*0a90*/  HFMA2 R60, R6.reuse, R52.H0_H0, R61 ;  /* 0x20000034063c7231 */ /* 0x040fe4000000003d */
[-C--:B----4-:R-:W-:Y:S02]  /*0aa0*/  HFMA2 R59, R6, R53.reuse.H0_H0, R8 ;  /* 0x20000035063b7231 */ /* 0x090fe40000000008 */
[----:B------:R-:W-:-:S04]  /*0ab0*/  HFMA2 R56, R10, R53.H0_H0, R11 ;  /* 0x200000350a387231 */ /* 0x000fc8000000000b */
[----:B------:R-:W-:Y:S01]  /*0ac0*/  PRMT R61, R60, 0x7632, R61 ;  /* 0x000076323c3d7816 */ /* 0x000fe2000000003d */
[-C--:B------:R-:W-:Y:S02]  /*0ad0*/  HFMA2 R12, R10, R54.reuse.H0_H0, R13 ;  /* 0x200000360a0c7231 */ /* 0x080fe4000000000d */
[C---:B------:R-:W-:Y:S02]  /*0ae0*/  HFMA2 R57, R6.reuse, R54.H0_H0, R57 ;  /* 0x2000003606397231 */ /* 0x040fe40000000039 */
[-C--:B------:R-:W-:Y:S02]  /*0af0*/  HFMA2 R5, R6, R55.reuse.H0_H0, R5 ;  /* 0x2000003706057231 */ /* 0x080fe40000000005 */
[----:B------:R-:W-:Y:S01]  /*0b00*/  HFMA2 R14, R10, R55.H0_H0, R9 ;  /* 0x200000370a0e7231 */ /* 0x000fe20000000009 */
[----:B------:R-:W-:Y:S02]  /*0b10*/  PRMT R3, R58, 0x7632, R3 ;  /* 0x000076323a037816 */ /* 0x000fe40000000003 */
[----:B------:R-:W-:-:S02]  /*0b20*/  PRMT R13, R12, 0x7632, R13 ;  /* 0x000076320c0d7816 */ /* 0x000fc4000000000d */
[----:B------:R-:W-:Y:S02]  /*0b30*/  PRMT R10, R12, 0x7610, R10 ;  /* 0x000076100c0a7816 */ /* 0x000fe4000000000a */
[----:B------:R-:W-:Y:S02]  /*0b40*/  PRMT R8, R59, 0x7632, R8 ;  /* 0x000076323b087816 */ /* 0x000fe40000000008 */
[----:B------:R-:W-:Y:S02]  /*0b50*/  PRMT R11, R56, 0x7632, R11 ;  /* 0x00007632380b7816 */ /* 0x000fe4000000000b */
[----:B------:R-:W-:Y:S02]  /*0b60*/  PRMT R6, R57, 0x7632, R6 ;  /* 0x0000763239067816 */ /* 0x000fe40000000006 */
[----:B------:R-:W-:Y:S02]  /*0b70*/  PRMT R12, R5, 0x7632, R12 ;  /* 0x00007632050c7816 */ /* 0x000fe4000000000c */
[----:B------:R-:W-:Y:S01]  /*0b80*/  PRMT R9, R14, 0x7632, R9 ;  /* 0x000076320e097816 */ /* 0x000fe20000000009 */
[----:B------:R-:W-:Y:S05]  /*0b90*/  @!P4 BRA `(.L_x_197) ;  /* 0xfffffb600000c947 */ /* 0x000fea000383ffff */
.L_x_196:
[----:B------:R-:W-:Y:S01]  /*0ba0*/  SHF.R.S32.HI R0, RZ, 0x1f, R15 ;  /* 0x0000001fff007819 */ /* 0x000fe2000001140f */
[----:B------:R-:W-:Y:S01]  /*0bb0*/  BMOV.32.CLEAR RZ, B0 ;  /* 0x0000000000ff7355 */ /* 0x000fe20000100000 */
[C---:B------:R-:W-:Y:S01]  /*0bc0*/  ISETP.GE.AND P1, PT, R30.reuse, c[0x0][0x164], PT ;  /* 0x000059001e007a0c */ /* 0x040fe20003f26270 */
[----:B------:R-:W-:Y:S01]  /*0bd0*/  BSSY B0, `(.L_x_198) ;  /* 0x0000026000007945 */ /* 0x000fe20003800000 */
[----:B------:R-:W-:Y:S01]  /*0be0*/  IADD3 R18, R30, 0x1, RZ ;  /* 0x000000011e127810 */ /* 0x000fe20007ffe0ff */
[----:B------:R-:W-:Y:S01]  /*0bf0*/  IMAD R2, R0, c[0x0][0x1a0], RZ ;  /* 0x0000680000027a24 */ /* 0x000fe200078e02ff */
[----:B------:R-:W-:-:S02]  /*0c00*/  ISETP.GE.OR P5, PT, R15, c[0x0][0x160], P1 ;  /* 0x000058000f007a0c */ /* 0x000fc40000fa6670 */
[----:B------:R-:W-:Y:S01]  /*0c10*/  SHF.R.S32.HI R19, RZ, 0x1f, R18 ;  /* 0x0000001fff137819 */ /* 0x000fe20000011412 */
[C---:B------:R-:W-:Y:S01]  /*0c20*/  IMAD R17, R15.reuse, c[0x0][0x1a4], R2 ;  /* 0x000069000f117a24 */ /* 0x040fe200078e0202 */
[C---:B------:R-:W-:Y:S02]  /*0c30*/  IADD3 R25, R15.reuse, 0x1, RZ ;  /* 0x000000010f197810 */ /* 0x040fe40007ffe0ff */
[C---:B------:R-:W-:Y:S01]  /*0c40*/  IADD3 R7, R15.reuse, 0x2, RZ ;  /* 0x000000020f077810 */ /* 0x040fe20007ffe0ff */
[C---:B------:R-:W-:Y:S01]  /*0c50*/  IMAD.WIDE.U32 R20, R15.reuse, c[0x0][0x1a0], R18 ;  /* 0x000068000f147a25 */ /* 0x040fe200078e0012 */
[----:B------:R-:W-:Y:S02]  /*0c60*/  IADD3 R23, R15, 0x3, RZ ;  /* 0x000000030f177810 */ /* 0x000fe40007ffe0ff */
[----:B------:R-:W-:Y:S01]  /*0c70*/  ISETP.GE.AND P0, PT, R18, c[0x0][0x164], PT ;  /* 0x0000590012007a0c */ /* 0x000fe20003f06270 */
[----:B------:R-:W-:Y:S01]  /*0c80*/  IMAD.IADD R17, R17, 0x1, R21 ;  /* 0x0000000111117824 */ /* 0x000fe200078e0215 */
[----:B------:R-:W-:-:S02]  /*0c90*/  LEA R16, P6, R20, c[0x0][0x198], 0x1 ;  /* 0x0000660014107a11 */ /* 0x000fc400078c08ff */
[----:B------:R-:W-:Y:S02]  /*0ca0*/  ISETP.GE.OR P2, PT, R25, c[0x0][0x160], P1 ;  /* 0x0000580019007a0c */ /* 0x000fe40000f46670 */
[----:B------:R-:W-:Y:S02]  /*0cb0*/  ISETP.GE.OR P3, PT, R7, c[0x0][0x160], P1 ;  /* 0x0000580007007a0c */ /* 0x000fe40000f66670 */
[----:B------:R-:W-:Y:S02]  /*0cc0*/  ISETP.GE.OR P1, PT, R23, c[0x0][0x160], P1 ;  /* 0x0000580017007a0c */ /* 0x000fe40000f26670 */
[----:B------:R-:W-:Y:S02]  /*0cd0*/  ISETP.GE.OR P4, PT, R15, c[0x0][0x160], P0 ;  /* 0x000058000f007a0c */ /* 0x000fe40000786670 */
[----:B------:R-:W-:Y:S01]  /*0ce0*/  LEA.HI.X R17, R20, c[0x0][0x19c], R17, 0x1, P6 ;  /* 0x0000670014117a11 */ /* 0x000fe200030f0c11 */
[----:B------:R-:W-:Y:S05]  /*0cf0*/  @P5 BRA `(.L_x_199) ;  /* 0x0000013000005947 */ /* 0x000fea0003800000 */
[----:B------:R-:W-:Y:S02]  /*0d00*/  SHF.R.S32.HI R4, RZ, 0x1f, R15 ;  /* 0x0000001fff047819 */ /* 0x000fe4000001140f */
[----:B------:R-:W-:-:S03]  /*0d10*/  SHF.R.S32.HI R31, RZ, 0x1f, R30 ;  /* 0x0000001fff1f7819 */ /* 0x000fc6000001141e */
[----:B------:R-:W-:Y:S02]  /*0d20*/  IMAD R2, R4, c[0x0][0x1a0], RZ ;  /* 0x0000680004027a24 */ /* 0x000fe400078e02ff */
[----:B------:R-:W-:-:S04]  /*0d30*/  IMAD.WIDE.U32 R20, R15, c[0x0][0x1a0], R30 ;  /* 0x000068000f147a25 */ /* 0x000fc800078e001e */
[----:B------:R-:W-:Y:S01]  /*0d40*/  IMAD R27, R15, c[0x0][0x1a4], R2 ;  /* 0x000069000f1b7a24 */ /* 0x000fe200078e0202 */
[----:B------:R-:W-:-:S03]  /*0d50*/  LEA R26, P5, R20, c[0x0][0x198], 0x1 ;  /* 0x00006600141a7a11 */ /* 0x000fc600078a08ff */
[----:B------:R-:W-:-:S05]  /*0d60*/  IMAD.IADD R21, R21, 0x1, R27 ;  /* 0x0000000115157824 */ /* 0x000fca00078e021b */
[----:B------:R-:W-:-:S08]  /*0d70*/  LEA.HI.X R27, R20, c[0x0][0x19c], R21, 0x1, P5 ;  /* 0x00006700141b7a11 */ /* 0x000fd000028f0c15 */
[----:B------:R-:W2:Y:S01]  /*0d80*/  LDG.E.U16.SYS R26, [R26] ;  /* 0x000000001a1a7381 */ /* 0x000ea200001ee500 */
[----:B------:R-:W-:Y:S02]  /*0d90*/  IMAD R2, R4, c[0x0][0x1b0], RZ ;  /* 0x00006c0004027a24 */ /* 0x000fe400078e02ff */
[----:B------:R-:W-:-:S04]  /*0da0*/  IMAD.WIDE.U32 R20, R15, c[0x0][0x1b0], R30 ;  /* 0x00006c000f147a25 */ /* 0x000fc800078e001e */
[----:B------:R-:W-:Y:S01]  /*0db0*/  IMAD R33, R15, c[0x0][0x1b4], R2 ;  /* 0x00006d000f217a24 */ /* 0x000fe200078e0202 */
[----:B------:R-:W-:-:S03]  /*0dc0*/  LEA R28, P5, R20, c[0x0][0x1a8], 0x1 ;  /* 0x00006a00141c7a11 */ /* 0x000fc600078a08ff */
[----:B------:R-:W-:Y:S01]  /*0dd0*/  IMAD.IADD R21, R21, 0x1, R33 ;  /* 0x0000000115157824 */ /* 0x000fe200078e0221 */
[----:B--2---:R-:W-:-:S06]  /*0de0*/  HMUL2 R29, R26.H0_H0, c[0x0] [0x190].H0_H0 ;  /* 0x200064001a1d7a32 */ /* 0x004fcc0000000800 */
[----:B------:R-:W-:-:S08]  /*0df0*/  HFMA2 R29, R58.H0_H0, c[0x0] [0x16c].H0_H0, R29.H0_H0 ;  /* 0x20005b003a1d7a31 */ /* 0x000fd0000004081d */
[----:B------:R-:W-:Y:S02]  /*0e00*/  PRMT R2, R29, 0x7610, R2 ;  /* 0x000076101d027816 */ /* 0x000fe40000000002 */
[----:B------:R-:W-:-:S08]  /*0e10*/  LEA.HI.X R29, R20, c[0x0][0x1ac], R21, 0x1, P5 ;  /* 0x00006b00141d7a11 */ /* 0x000fd000028f0c15 */
[----:B------:R0:W-:Y:S02]  /*0e20*/  STG.E.U16.SYS [R28], R2 ;  /* 0x000000021c007386 */ /* 0x0001e4000010e500 */
.L_x_199:
[----:B------:R-:W-:Y:S05]  /*0e30*/  BSYNC B0 ;  /* 0x0000000000007941 */ /* 0x000fea0003800000 */
.L_x_198:
[----:B------:R-:W-:Y:S01]  /*0e40*/  BMOV.32.CLEAR RZ, B0 ;  /* 0x0000000000ff7355 */ /* 0x000fe20000100000 */
[----:B------:R-:W-:Y:S01]  /*0e50*/  BSSY B0, `(.L_x_200) ;  /* 0x0000016000007945 */ /* 0x000fe20003800000 */
[----:B------:R-:W-:Y:S05]  /*0e60*/  @P2 BRA `(.L_x_201) ;  /* 0x0000014000002947 */ /* 0x000fea0003800000 */
[----:B------:R-:W-:Y:S01]  /*0e70*/  SHF.R.S32.HI R4, RZ, 0x1f, R25 ;  /* 0x0000001fff047819 */ /* 0x000fe20000011419 */
[--C-:B------:R-:W-:Y:S01]  /*0e80*/  IMAD.MOV.U32 R20, RZ, RZ, R30.reuse ;  /* 0x000000ffff147224 */ /* 0x100fe200078e001e */
[----:B------:R-:W-:-:S03]  /*0e90*/  SHF.R.S32.HI R21, RZ, 0x1f, R30 ;  /* 0x0000001fff157819 */ /* 0x000fc6000001141e */
[----:B0-----:R-:W-:Y:S02]  /*0ea0*/  IMAD R2, R4, c[0x0][0x1a0], RZ ;  /* 0x0000680004027a24 */ /* 0x001fe400078e02ff */
        /* <DEDUP_REMOVED lines=8> */
[----:B------:R-:W-:-:S04]  /*0f30*/  IMAD R27, R25, c[0x0][0x1b4], R4 ;  /* 0x00006d00191b7a24 */ /* 0x000fc800078e0204 */
[----:B------:R-:W-:Y:S01]  /*0f40*/  IMAD.IADD R21, R21, 0x1, R27 ;  /* 0x0000000115157824 */ /* 0x000fe200078e021b */
[----:B--2---:R-:W-:-:S06]  /*0f50*/  HMUL2 R2, R28.H0_H0, c[0x0] [0x190].H0_H0 ;  /* 0x200064001c027a32 */ /* 0x004fcc0000000800 */
[----:B------:R-:W-:Y:S02]  /*0f60*/  HFMA2 R3, R3.H0_H0, c[0x0] [0x16c].H0_H0, R2.H0_H0 ;  /* 0x20005b0003037a31 */ /* 0x000fe40000040802 */
[----:B------:R-:W-:-:S06]  /*0f70*/  LEA R2, P2, R20, c[0x0][0x1a8], 0x1 ;  /* 0x00006a0014027a11 */ /* 0x000fcc00078408ff */
[----:B------:R-:W-:Y:S02]  /*0f80*/  PRMT R4, R3, 0x7610, R4 ;  /* 0x0000761003047816 */ /* 0x000fe40000000004 */
[----:B------:R-:W-:-:S08]  /*0f90*/  LEA.HI.X R3, R20, c[0x0][0x1ac], R21, 0x1, P2 ;  /* 0x00006b0014037a11 */ /* 0x000fd000010f0c15 */
[----:B------:R0:W-:Y:S02]  /*0fa0*/  STG.E.U16.SYS [R2], R4 ;  /* 0x0000000402007386 */ /* 0x0001e4000010e500 */
.L_x_201:
[----:B------:R-:W-:Y:S05]  /*0fb0*/  BSYNC B0 ;  /* 0x0000000000007941 */ /* 0x000fea0003800000 */
.L_x_200:
[----:B------:R-:W-:Y:S01]  /*0fc0*/  BMOV.32.CLEAR RZ, B0 ;  /* 0x0000000000ff7355 */ /* 0x000fe20000100000 */
[----:B------:R-:W-:Y:S01]  /*0fd0*/  BSSY B0, `(.L_x_202) ;  /* 0x0000015000007945 */ /* 0x000fe20003800000 */
[----:B------:R-:W-:Y:S05]  /*0fe0*/  @P3 BRA `(.L_x_203) ;  /* 0x0000013000003947 */ /* 0x000fea0003800000 */
[----:B------:R-:W-:Y:S01]  /*0ff0*/  SHF.R.S32.HI R22, RZ, 0x1f, R7 ;  /* 0x0000001fff167819 */ /* 0x000fe20000011407 */
[--C-:B0-----:R-:W-:Y:S01]  /*1000*/  IMAD.MOV.U32 R2, RZ, RZ, R30.reuse ;  /* 0x000000ffff027224 */ /* 0x101fe200078e001e */
        /* <DEDUP_REMOVED lines=12> */
[----:B------:R-:W-:-:S05]  /*10d0*/  IMAD.IADD R3, R3, 0x1, R21 ;  /* 0x0000000103037824 */ /* 0x000fca00078e0215 */
[----:B------:R-:W-:Y:S01]  /*10e0*/  LEA.HI.X R21, R2, c[0x0][0x1ac], R3, 0x1, P2 ;  /* 0x00006b0002157a11 */ /* 0x000fe200010f0c03 */
[----:B--2---:R-:W-:-:S06]  /*10f0*/  HMUL2 R4, R26.H0_H0, c[0x0] [0x190].H0_H0 ;  /* 0x200064001a047a32 */ /* 0x004fcc0000000800 */
[----:B------:R-:W-:-:S08]  /*1100*/  HFMA2 R4, R60.H0_H0, c[0x0] [0x16c].H0_H0, R4.H0_H0 ;  /* 0x20005b003c047a31 */ /* 0x000fd00000040804 */
[----:B------:R0:W-:Y:S02]  /*1110*/  STG.E.U16.SYS [R20], R4 ;  /* 0x0000000414007386 */ /* 0x0001e4000010e500 */
.L_x_203:
[----:B------:R-:W-:Y:S05]  /*1120*/  BSYNC B0 ;  /* 0x0000000000007941 */ /* 0x000fea0003800000 */
.L_x_202:
        /* <DEDUP_REMOVED lines=22> */
.L_x_205:
[----:B------:R-:W-:Y:S05]  /*1290*/  BSYNC B0 ;  /* 0x0000000000007941 */ /* 0x000fea0003800000 */
.L_x_204:
[----:B0-----:R-:W2:Y:S01]  /*12a0*/  @!P4 LDG.E.U16.SYS R2, [R16] ;  /* 0x000000001002c381 */ /* 0x001ea200001ee500 */
[----:B------:R-:W-:Y:S01]  /*12b0*/  SHF.R.S32.HI R4, RZ, 0x1f, R25 ;  /* 0x0000001fff047819 */ /* 0x000fe20000011419 */
[----:B------:R-:W-:Y:S01]  /*12c0*/  IMAD R0, R0, c[0x0][0x1b0], RZ ;  /* 0x00006c0000007a24 */ /* 0x000fe200078e02ff */
[----:B------:R-:W-:Y:S01]  /*12d0*/  ISETP.GE.OR P1, PT, R25, c[0x0][0x160], P0 ;  /* 0x0000580019007a0c */ /* 0x000fe20000726670 */
[----:B------:R-:W-:-:S04]  /*12e0*/  IMAD.WIDE.U32 R28, R15, c[0x0][0x1b0], R18 ;  /* 0x00006c000f1c7a25 */ /* 0x000fc800078e0012 */
[----:B------:R-:W-:Y:S02]  /*12f0*/  IMAD R20, R4, c[0x0][0x1a0], RZ ;  /* 0x0000680004147a24 */ /* 0x000fe400078e02ff */
[----:B------:R-:W-:Y:S02]  /*1300*/  IMAD R21, R15, c[0x0][0x1b4], R0 ;  /* 0x00006d000f157a24 */ /* 0x000fe400078e0200 */
[C---:B------:R-:W-:Y:S01]  /*1310*/  IMAD R3, R25.reuse, c[0x0][0x1a4], R20 ;  /* 0x0000690019037a24 */ /* 0x040fe200078e0214 */
[----:B------:R-:W-:Y:S01]  /*1320*/  LEA R20, P2, R28, c[0x0][0x1a8], 0x1 ;  /* 0x00006a001c147a11 */ /* 0x000fe200078408ff */
[----:B------:R-:W-:-:S04]  /*1330*/  IMAD.WIDE.U32 R26, R25, c[0x0][0x1a0], R18 ;  /* 0x00006800191a7a25 */ /* 0x000fc800078e0012 */
[----:B------:R-:W-:Y:S02]  /*1340*/  IMAD.IADD R21, R21, 0x1, R29 ;  /* 0x0000000115157824 */ /* 0x000fe400078e021d */
[----:B------:R-:W-:-:S03]  /*1350*/  IMAD.IADD R3, R3, 0x1, R27 ;  /* 0x0000000103037824 */ /* 0x000fc600078e021b */
[----:B------:R-:W-:Y:S01]  /*1360*/  LEA.HI.X R21, R28, c[0x0][0x1ac], R21, 0x1, P2 ;  /* 0x00006b001c157a11 */ /* 0x000fe200010f0c15 */
[----:B--2---:R-:W-:-:S06]  /*1370*/  @!P4 HMUL2 R2, R2.H0_H0, c[0x0] [0x190].H0_H0 ;  /* 0x200064000202ca32 */ /* 0x004fcc0000000800 */
[----:B------:R-:W-:Y:S02]  /*1380*/  @!P4 HFMA2 R56, R56.H0_H0, c[0x0] [0x16c].H0_H0, R2.H0_H0 ;  /* 0x20005b003838ca31 */ /* 0x000fe40000040802 */
[----:B------:R-:W-:-:S04]  /*1390*/  LEA R2, P3, R26, c[0x0][0x198], 0x1 ;  /* 0x000066001a027a11 */ /* 0x000fc800078608ff */
[----:B------:R-:W-:Y:S02]  /*13a0*/  LEA.HI.X R3, R26, c[0x0][0x19c], R3, 0x1, P3 ;  /* 0x000067001a037a11 */ /* 0x000fe400018f0c03 */
[----:B------:R-:W-:Y:S06]  /*13b0*/  @!P4 STG.E.U16.SYS [R20], R56 ;  /* 0x000000381400c386 */ /* 0x000fec000010e500 */
[----:B------:R-:W2:Y:S01]  /*13c0*/  @!P1 LDG.E.U16.SYS R0, [R2] ;  /* 0x0000000002009381 */ /* 0x000ea200001ee500 */
[----:B------:R-:W-:Y:S01]  /*13d0*/  SHF.R.S32.HI R22, RZ, 0x1f, R7 ;  /* 0x0000001fff167819 */ /* 0x000fe20000011407 */
[----:B------:R-:W-:Y:S01]  /*13e0*/  IMAD R4, R4, c[0x0][0x1b0], RZ ;  /* 0x00006c0004047a24 */ /* 0x000fe200078e02ff */
[----:B------:R-:W-:Y:S01]  /*13f0*/  ISETP.GE.OR P2, PT, R7, c[0x0][0x160], P0 ;  /* 0x0000580007007a0c */ /* 0x000fe20000746670 */
[----:B------:R-:W-:-:S04]  /*1400*/  IMAD.WIDE.U32 R32, R25, c[0x0][0x1b0], R18 ;  /* 0x00006c0019207a25 */ /* 0x000fc800078e0012 */
[----:B------:R-:W-:Y:S01]  /*1410*/  IMAD R24, R22, c[0x0][0x1a0], RZ ;  /* 0x0000680016187a24 */ /* 0x000fe200078e02ff */
[----:B------:R-:W-:Y:S01]  /*1420*/  LEA R26, P3, R32, c[0x0][0x1a8], 0x1 ;  /* 0x00006a00201a7a11 */ /* 0x000fe200078608ff */
[----:B------:R-:W-:Y:S02]  /*1430*/  IMAD R27, R25, c[0x0][0x1b4], R4 ;  /* 0x00006d00191b7a24 */ /* 0x000fe400078e0204 */
[C---:B------:R-:W-:Y:S02]  /*1440*/  IMAD R29, R7.reuse, c[0x0][0x1a4], R24 ;  /* 0x00006900071d7a24 */ /* 0x040fe400078e0218 */
[----:B------:R-:W-:-:S04]  /*1450*/  IMAD.WIDE.U32 R34, R7, c[0x0][0x1a0], R18 ;  /* 0x0000680007227a25 */ /* 0x000fc800078e0012 */
[----:B------:R-:W-:Y:S01]  /*1460*/  IMAD.IADD R27, R27, 0x1, R33 ;  /* 0x000000011b1b7824 */ /* 0x000fe200078e0221 */
[----:B------:R-:W-:-:S04]  /*1470*/  LEA R28, P4, R34, c[0x0][0x198], 0x1 ;  /* 0x00006600221c7a11 */ /* 0x000fc800078808ff */
[----:B------:R-:W-:Y:S01]  /*1480*/  LEA.HI.X R27, R32, c[0x0][0x1ac], R27, 0x1, P3 ;  /* 0x00006b00201b7a11 */ /* 0x000fe200018f0c1b */
[----:B--2---:R-:W-:-:S06]  /*1490*/  @!P1 HMUL2 R0, R0.H0_H0, c[0x0] [0x190].H0_H0 ;  /* 0x2000640000009a32 */ /* 0x004fcc0000000800 */
[----:B------:R-:W-:Y:S01]  /*14a0*/  @!P1 HFMA2 R0, R11.H0_H0, c[0x0] [0x16c].H0_H0, R0.H0_H0 ;  /* 0x20005b000b009a31 */ /* 0x000fe20000040800 */
[----:B------:R-:W-:-:S05]  /*14b0*/  IMAD.IADD R11, R29, 0x1, R35 ;  /* 0x000000011d0b7824 */ /* 0x000fca00078e0223 */
[----:B------:R-:W-:Y:S02]  /*14c0*/  LEA.HI.X R29, R34, c[0x0][0x19c], R11, 0x1, P4 ;  /* 0x00006700221d7a11 */ /* 0x000fe400020f0c0b */
[----:B------:R-:W-:-:S08]  /*14d0*/  PRMT R33, R0, 0x7610, R33 ;  /* 0x0000761000217816 */ /* 0x000fd00000000021 */
[----:B------:R0:W-:Y:S04]  /*14e0*/  @!P1 STG.E.U16.SYS [R26], R33 ;  /* 0x000000211a009386 */ /* 0x0001e8000010e500 */
        /* <DEDUP_REMOVED lines=11> */
[----:B------:R-:W-:Y:S01]  /*15a0*/  LEA R34, P3, R38, c[0x0][0x198], 0x1 ;  /* 0x0000660026227a11 */ /* 0x000fe200078608ff */
[----:B------:R-:W-:-:S03]  /*15b0*/  IMAD.IADD R11, R11, 0x1, R39 ;  /* 0x000000010b0b7824 */ /* 0x000fc600078e0227 */
[----:B0-----:R-:W-:Y:S02]  /*15c0*/  LEA.HI.X R33, R36, c[0x0][0x1ac], R31, 0x1, P0 ;  /* 0x00006b0024217a11 */ /* 0x001fe400000f0c1f */
[----:B------:R-:W-:Y:S01]  /*15d0*/  LEA.HI.X R35, R38, c[0x0][0x19c], R11, 0x1, P3 ;  /* 0x0000670026237a11 */ /* 0x000fe200018f0c0b */
[----:B--2---:R-:W-:-:S06]  /*15e0*/  @!P2 HMUL2 R0, R0.H0_H0, c[0x0] [0x190].H0_H0 ;  /* 0x200064000000aa32 */ /* 0x004fcc0000000800 */
[----:B------:R-:W-:-:S08]  /*15f0*/  @!P2 HFMA2 R0, R59.H0_H0, c[0x0] [0x16c].H0_H0, R0.H0_H0 ;  /* 0x20005b003b00aa31 */ /* 0x000fd00000040800 */
[----:B------:R-:W-:-:S08]  /*1600*/  PRMT R22, R0, 0x7610, R22 ;  /* 0x0000761000167816 */ /* 0x000fd00000000016 */
[----:B------:R-:W-:Y:S04]  /*1610*/  @!P2 STG.E.U16.SYS [R32], R22 ;  /* 0x000000162000a386 */ /* 0x000fe8000010e500 */
[----:B------:R-:W2:Y:S01]  /*1620*/  @!P1 LDG.E.U16.SYS R0, [R34] ;  /* 0x0000000022009381 */ /* 0x000ea200001ee500 */
[----:B------:R-:W-:Y:S01]  /*1630*/  IMAD R24, R24, c[0x0][0x1b0], RZ ;  /* 0x00006c0018187a24 */ /* 0x000fe200078e02ff */
[----:B------:R-:W-:Y:S01]  /*1640*/  BMOV.32.CLEAR RZ, B0 ;  /* 0x0000000000ff7355 */ /* 0x000fe20000100000 */
[C---:B------:R-:W-:Y:S02]  /*1650*/  IMAD.WIDE.U32 R36, R23.reuse, c[0x0][0x1b0], R18 ;  /* 0x00006c0017247a25 */ /* 0x040fe400078e0012 */
[----:B------:R-:W-:Y:S03]  /*1660*/  BSSY B0, `(.L_x_206) ;  /* 0x000001a000007945 */ /* 0x000fe60003800000 */
[----:B------:R-:W-:Y:S01]  /*1670*/  IMAD R11, R23, c[0x0][0x1b4], R24 ;  /* 0x00006d00170b7a24 */ /* 0x000fe200078e0218 */
[----:B------:R-:W-:-:S03]  /*1680*/  LEA R18, P3, R36, c[0x0][0x1a8], 0x1 ;  /* 0x00006a0024127a11 */ /* 0x000fc600078608ff */
[----:B------:R-:W-:-:S05]  /*1690*/  IMAD.IADD R11, R11, 0x1, R37 ;  /* 0x000000010b0b7824 */ /* 0x000fca00078e0225 */
[----:B------:R-:W-:Y:S01]  /*16a0*/  LEA.HI.X R19, R36, c[0x0][0x1ac], R11, 0x1, P3 ;  /* 0x00006b0024137a11 */ /* 0x000fe200018f0c0b */
[----:B--2---:R-:W-:Y:S01]  /*16b0*/  @!P1 HMUL2 R4, R0.H0_H0, c[0x0] [0x190].H0_H0 ;  /* 0x2000640000049a32 */ /* 0x004fe20000000800 */
[C---:B------:R-:W-:Y:S02]  /*16c0*/  IADD3 R0, R30.reuse, 0x2, RZ ;  /* 0x000000021e007810 */ /* 0x040fe40007ffe0ff */
[----:B------:R-:W-:Y:S02]  /*16d0*/  IADD3 R30, R30, 0x3, RZ ;  /* 0x000000031e1e7810 */ /* 0x000fe40007ffe0ff */
[----:B------:R-:W-:Y:S01]  /*16e0*/  ISETP.GE.AND P2, PT, R0, c[0x0][0x164], PT ;  /* 0x0000590000007a0c */ /* 0x000fe20003f46270 */
[----:B------:R-:W-:Y:S01]  /*16f0*/  @!P1 HFMA2 R4, R8.H0_H0, c[0x0] [0x16c].H0_H0, R4.H0_H0 ;  /* 0x20005b0008049a31 */ /* 0x000fe20000040804 */
[----:B------:R-:W-:Y:S02]  /*1700*/  ISETP.GE.AND P0, PT, R30, c[0x0][0x164], PT ;  /* 0x000059001e007a0c */ /* 0x000fe40003f06270 */
[----:B------:R-:W-:-:S02]  /*1710*/  ISETP.GE.OR P6, PT, R15, c[0x0][0x160], P2 ;  /* 0x000058000f007a0c */ /* 0x000fc400017c6670 */
[----:B------:R-:W-:Y:S02]  /*1720*/  ISETP.GE.OR P3, PT, R25, c[0x0][0x160], P2 ;  /* 0x0000580019007a0c */ /* 0x000fe40001766670 */
[----:B------:R-:W-:Y:S01]  /*1730*/  ISETP.GE.OR P5, PT, R15, c[0x0][0x160], P0 ;  /* 0x000058000f007a0c */ /* 0x000fe200007a6670 */
[----:B------:R0:W-:Y:S01]  /*1740*/  @!P1 STG.E.U16.SYS [R18], R4 ;  /* 0x0000000412009386 */ /* 0x0001e2000010e500 */
[----:B------:R-:W-:Y:S02]  /*1750*/  ISETP.GE.OR P4, PT, R25, c[0x0][0x160], P0 ;  /* 0x0000580019007a0c */ /* 0x000fe40000786670 */
[----:B------:R-:W-:Y:S02]  /*1760*/  ISETP.GE.OR P1, PT, R7, c[0x0][0x160], P0 ;  /* 0x0000580007007a0c */ /* 0x000fe40000726670 */
[----:B------:R-:W-:Y:S02]  /*1770*/  ISETP.GE.OR P0, PT, R23, c[0x0][0x160], P0 ;  /* 0x0000580017007a0c */ /* 0x000fe40000706670 */
[----:B0-----:R-:W-:-:S02]  /*1780*/  P2R R4, PR, RZ, 0x8 ;  /* 0x00000008ff047803 */ /* 0x001fc40000000000 */
[----:B------:R-:W-:Y:S02]  /*1790*/  ISETP.GE.OR P3, PT, R7, c[0x0][0x160], P2 ;  /* 0x0000580007007a0c */ /* 0x000fe40001766670 */
[----:B------:R-:W-:Y:S01]  /*17a0*/  ISETP.GE.OR P2, PT, R23, c[0x0][0x160], P2 ;  /* 0x0000580017007a0c */ /* 0x000fe20001746670 */
[----:B------:R-:W-:Y:S06]  /*17b0*/  @P6 BRA `(.L_x_207) ;  /* 0x0000004000006947 */ /* 0x000fec0003800000 */
[----:B------:R-:W2:Y:S02]  /*17c0*/  LDG.E.U16.SYS R0, [R16+0x2] ;  /* 0x0000020010007381 */ /* 0x000ea400001ee500 */
[----:B--2---:R-:W-:-:S06]  /*17d0*/  HMUL2 R0, R0.H0_H0, c[0x0] [0x190].H0_H0 ;  /* 0x2000640000007a32 */ /* 0x004fcc0000000800 */
[----:B------:R-:W-:-:S08]  /*17e0*/  HFMA2 R0, R10.H0_H0, c[0x0] [0x16c].H0_H0, R0.H0_H0 ;  /* 0x20005b000a007a31 */ /* 0x000fd00000040800 */
[----:B------:R0:W-:Y:S02]  /*17f0*/  STG.E.U16.SYS [R20+0x2], R0 ;  /* 0x0000020014007386 */ /* 0x0001e4000010e500 */
.L_x_207:
[----:B------:R-:W-:Y:S05]  /*1800*/  BSYNC B0 ;  /* 0x0000000000007941 */ /* 0x000fea0003800000 */
.L_x_206:
[----:B------:R-:W-:Y:S01]  /*1810*/  ISETP.NE.AND P6, PT, R4, RZ, PT ;  /* 0x000000ff0400720c */ /* 0x000fe20003fc5270 */
[----:B------:R-:W-:Y:S01]  /*1820*/  BMOV.32.CLEAR RZ, B0 ;  /* 0x0000000000ff7355 */ /* 0x000fe20000100000 */
[----:B------:R-:W-:Y:S10]  /*1830*/  BSSY B0, `(.L_x_208) ;  /* 0x0000006000007945 */ /* 0x000ff40003800000 */
[----:B------:R-:W-:Y:S05]  /*1840*/  @P6 BRA `(.L_x_209) ;  /* 0x0000004000006947 */ /* 0x000fea0003800000 */
[----:B0-----:R-:W2:Y:S02]  /*1850*/  LDG.E.U16.SYS R0, [R2+0x2] ;  /* 0x0000020002007381 */ /* 0x001ea400001ee500 */
[----:B--2---:R-:W-:-:S06]  /*1860*/  HMUL2 R0, R0.H0_H0, c[0x0] [0x190].H0_H0 ;  /* 0x2000640000007a32 */ /* 0x004fcc0000000800 */
[----:B------:R-:W-:-:S08]  /*1870*/  HFMA2 R0, R13.H0_H0, c[0x0] [0x16c].H0_H0, R0.H0_H0 ;  /* 0x20005b000d007a31 */ /* 0x000fd00000040800 */
[----:B------:R0:W-:Y:S02]  /*1880*/  STG.E.U16.SYS [R26+0x2], R0 ;  /* 0x000002001a007386 */ /* 0x0001e4000010e500 */
.L_x_209:
[----:B------:R-:W-:Y:S05]  /*1890*/  BSYNC B0 ;  /* 0x0000000000007941 */ /* 0x000fea0003800000 */
.L_x_208:
[----:B------:R-:W-:Y:S01]  /*18a0*/  BMOV.32.CLEAR RZ, B0 ;  /* 0x0000000000ff7355 */ /* 0x000fe20000100000 */
[----:B------:R-:W-:Y:S01]  /*18b0*/  BSSY B0, `(.L_x_210) ;  /* 0x0000006000007945 */ /* 0x000fe20003800000 */
[----:B------:R-:W-:Y:S05]  /*18c0*/  @P3 BRA `(.L_x_211) ;  /* 0x0000004000003947 */ /* 0x000fea0003800000 */
[----:B0-----:R-:W2:Y:S02]  /*18d0*/  LDG.E.U16.SYS R0, [R28+0x2] ;  /* 0x000002001c007381 */ /* 0x001ea400001ee500 */
[----:B--2---:R-:W-:-:S06]  /*18e0*/  HMUL2 R0, R0.H0_H0, c[0x0] [0x190].H0_H0 ;  /* 0x2000640000007a32 */ /* 0x004fcc0000000800 */
[----:B------:R-:W-:-:S08]  /*18f0*/  HFMA2 R0, R57.H0_H0, c[0x0] [0x16c].H0_H0, R0.H0_H0 ;  /* 0x20005b0039007a31 */ /* 0x000fd00000040800 */
[----:B------:R0:W-:Y:S02]  /*1900*/  STG.E.U16.SYS [R32+0x2], R0 ;  /* 0x0000020020007386 */ /* 0x0001e4000010e500 */
.L_x_211:
[----:B------:R-:W-:Y:S05]  /*1910*/  BSYNC B0 ;  /* 0x0000000000007941 */ /* 0x000fea0003800000 */
.L_x_210:
[----:B------:R-:W-:Y:S01]  /*1920*/  BMOV.32.CLEAR RZ, B0 ;  /* 0x0000000000ff7355 */ /* 0x000fe20000100000 */
[----:B------:R-:W-:Y:S01]  /*1930*/  BSSY B0, `(.L_x_212) ;  /* 0x0000006000007945 */ /* 0x000fe20003800000 */
[----:B------:R-:W-:Y:S05]  /*1940*/  @P2 BRA `(.L_x_213) ;  /* 0x0000004000002947 */ /* 0x000fea0003800000 */
[----:B0-----:R-:W2:Y:S02]  /*1950*/  LDG.E.U16.SYS R0, [R34+0x2] ;  /* 0x0000020022007381 */ /* 0x001ea400001ee500 */
[----:B--2---:R-:W-:-:S06]  /*1960*/  HMUL2 R0, R0.H0_H0, c[0x0] [0x190].H0_H0 ;  /* 0x2000640000007a32 */ /* 0x004fcc0000000800 */
[----:B------:R-:W-:-:S08]  /*1970*/  HFMA2 R0, R6.H0_H0, c[0x0] [0x16c].H0_H0, R0.H0_H0 ;  /* 0x20005b0006007a31 */ /* 0x000fd00000040800 */
[----:B------:R0:W-:Y:S02]  /*1980*/  STG.E.U16.SYS [R18+0x2], R0 ;  /* 0x0000020012007386 */ /* 0x0001e4000010e500 */
.L_x_213:
[----:B------:R-:W-:Y:S05]  /*1990*/  BSYNC B0 ;  /* 0x0000000000007941 */ /* 0x000fea0003800000 */
.L_x_212:
[----:B------:R-:W-:Y:S01]  /*19a0*/  BMOV.32.CLEAR RZ, B0 ;  /* 0x0000000000ff7355 */ /* 0x000fe20000100000 */
[----:B------:R-:W-:Y:S01]  /*19b0*/  BSSY B0, `(.L_x_214) ;  /* 0x0000006000007945 */ /* 0x000fe20003800000 */
[----:B------:R-:W-:Y:S05]  /*19c0*/  @P5 BRA `(.L_x_215) ;  /* 0x0000004000005947 */ /* 0x000fea0003800000 */
[----:B------:R-:W2:Y:S02]  /*19d0*/  LDG.E.U16.SYS R16, [R16+0x4] ;  /* 0x0000040010107381 */ /* 0x000ea400001ee500 */
[----:B--2---:R-:W-:-:S06]  /*19e0*/  HMUL2 R7, R16.H0_H0, c[0x0] [0x190].H0_H0 ;  /* 0x2000640010077a32 */ /* 0x004fcc0000000800 */
[----:B------:R-:W-:-:S08]  /*19f0*/  HFMA2 R7, R14.H0_H0, c[0x0] [0x16c].H0_H0, R7.H0_H0 ;  /* 0x20005b000e077a31 */ /* 0x000fd00000040807 */
[----:B------:R1:W-:Y:S02]  /*1a00*/  STG.E.U16.SYS [R20+0x4], R7 ;  /* 0x0000040714007386 */ /* 0x0003e4000010e500 */
.L_x_215:
[----:B------:R-:W-:Y:S05]  /*1a10*/  BSYNC B0 ;  /* 0x0000000000007941 */ /* 0x000fea0003800000 */
.L_x_214:
[----:B------:R-:W-:Y:S01]  /*1a20*/  BMOV.32.CLEAR RZ, B0 ;  /* 0x0000000000ff7355 */ /* 0x000fe20000100000 */
[----:B------:R-:W-:Y:S01]  /*1a30*/  BSSY B0, `(.L_x_216) ;  /* 0x0000006000007945 */ /* 0x000fe20003800000 */
[----:B------:R-:W-:Y:S05]  /*1a40*/  @P4 BRA `(.L_x_217) ;  /* 0x0000004000004947 */ /* 0x000fea0003800000 */
[----:B------:R-:W2:Y:S02]  /*1a50*/  LDG.E.U16.SYS R2, [R2+0x4] ;  /* 0x0000040002027381 */ /* 0x000ea400001ee500 */
[----:B0-2---:R-:W-:-:S06]  /*1a60*/  HMUL2 R0, R2.H0_H0, c[0x0] [0x190].H0_H0 ;  /* 0x2000640002007a32 */ /* 0x005fcc0000000800 */
[----:B------:R-:W-:-:S08]  /*1a70*/  HFMA2 R0, R9.H0_H0, c[0x0] [0x16c].H0_H0, R0.H0_H0 ;  /* 0x20005b0009007a31 */ /* 0x000fd00000040800 */
[----:B------:R0:W-:Y:S02]  /*1a80*/  STG.E.U16.SYS [R26+0x4], R0 ;  /* 0x000004001a007386 */ /* 0x0001e4000010e500 */
.L_x_217:
[----:B------:R-:W-:Y:S05]  /*1a90*/  BSYNC B0 ;  /* 0x0000000000007941 */ /* 0x000fea0003800000 */
.L_x_216:
[----:B------:R-:W-:Y:S01]  /*1aa0*/  BMOV.32.CLEAR RZ, B0 ;  /* 0x0000000000ff7355 */ /* 0x000fe20000100000 */
[----:B------:R-:W-:Y:S01]  /*1ab0*/  BSSY B0, `(.L_x_218) ;  /* 0x0000006000007945 */ /* 0x000fe20003800000 */
[----:B------:R-:W-:Y:S05]  /*1ac0*/  @P1 BRA `(.L_x_219) ;  /* 0x0000004000001947 */ /* 0x000fea0003800000 */
[----:B------:R-:W2:Y:S02]  /*1ad0*/  LDG.E.U16.SYS R28, [R28+0x4] ;  /* 0x000004001c1c7381 */ /* 0x000ea400001ee500 */
[----:B0-2---:R-:W-:-:S06]  /*1ae0*/  HMUL2 R0, R28.H0_H0, c[0x0] [0x190].H0_H0 ;  /* 0x200064001c007a32 */ /* 0x005fcc0000000800 */
[----:B------:R-:W-:-:S08]  /*1af0*/  HFMA2 R0, R5.H0_H0, c[0x0] [0x16c].H0_H0, R0.H0_H0 ;  /* 0x20005b0005007a31 */ /* 0x000fd00000040800 */
[----:B------:R0:W-:Y:S02]  /*1b00*/  STG.E.U16.SYS [R32+0x4], R0 ;  /* 0x0000040020007386 */ /* 0x0001e4000010e500 */
.L_x_219:
[----:B------:R-:W-:Y:S05]  /*1b10*/  BSYNC B0 ;  /* 0x0000000000007941 */ /* 0x000fea0003800000 */
.L_x_218:
[----:B------:R-:W-:Y:S05]  /*1b20*/  @P0 EXIT ;  /* 0x000000000000094d */ /* 0x000fea0003800000 */
[----:B------:R-:W2:Y:S02]  /*1b30*/  LDG.E.U16.SYS R34, [R34+0x4] ;  /* 0x0000040022227381 */ /* 0x000ea400001ee500 */
[----:B--2---:R-:W-:-:S06]  /*1b40*/  HMUL2 R6, R34.H0_H0, c[0x0] [0x190].H0_H0 ;  /* 0x2000640022067a32 */ /* 0x004fcc0000000800 */
[----:B------:R-:W-:-:S08]  /*1b50*/  HFMA2 R6, R12.H0_H0, c[0x0] [0x16c].H0_H0, R6.H0_H0 ;  /* 0x20005b000c067a31 */ /* 0x000fd00000040806 */
[----:B------:R-:W-:Y:S01]  /*1b60*/  STG.E.U16.SYS [R18+0x4], R6 ;  /* 0x0000040612007386 */ /* 0x000fe2000010e500 */
[----:B------:R-:W-:Y:S05]  /*1b70*/  EXIT ;  /* 0x000000000000794d */ /* 0x000fea0003800000 */
.L_x_220:
        /* <DEDUP_REMOVED lines=8> */
.L_x_250:


//--------------------- .text._ZN7cutlass6KernelINS_4gemm6kernel7B2bGemmINS1_11threadblock30B2bMmaPipelinedSmemAccumulatorINS1_9GemmShapeILi64ELi64ELi32EEENS_9transform11threadblock22PredicatedTileIteratorINS_11MatrixShapeILi64ELi32EEENS_6half_tENS_6layout8RowMajorELi1ENS8_29PitchLinearWarpRakedThreadMapINS_16PitchLinearShapeILi32ELi64EEELi128ENSH_ILi4ELi8EEELi8EEELi8ELb0ENSE_9NoPermuteEEENS9_19RegularTileIteratorISC_SD_NSE_37RowMajorTensorOpMultiplicandCrosswiseILi16ELi32EEELi0ESK_Li16EEENSA_INSB_ILi32ELi64EEESD_NSE_11ColumnMajorELi0ESK_Li8ELb0ESL_EENSN_ISR_SD_NSE_40ColumnMajorTensorOpMultiplicandCrosswiseILi16ELi32EEELi1ESK_Li16EEENS9_14VectorIteratorINS9_30PredicatedVectorAccessIteratorINSB_ILi64ELi64EEENSB_ILi32ELi32EEESD_SF_Li2ELb0EEEEENS_8epilogue4warp24FragmentIteratorTensorOpINS6_ILi32ELi32ELi32EEENS6_ILi16ELi8ELi8EEESD_NS_5ArrayISD_Li4ELb0EEESF_EENS14_20TileIteratorTensorOpIS16_S17_SD_SF_EENS6_ILi64ELi256ELi32EEENS1_4warp41MmaTensorOpMultiplicandTileAccessIteratorISC_LNS1_7OperandE0ESD_SF_NSB_ILi16ELi8EEELi1ELi32ELb1ELi1EEENSA_INSB_ILi32ELi256EEESD_SS_Li0ENSG_INSH_ILi32ELi256EEELi128ESJ_Li8EEELi8ELb0ESL_EENSN_IS1J_SD_SV_Li1ES1L_Li16EEESD_SF_NS13_6thread21LinearCombinationReluISD_Li4ESD_SD_LNS1O_9ScaleType4KindE2ELNS_15FloatRoundStyleE2EEENS4_9MmaPolicyINS1E_11MmaTensorOpIS16_SD_SP_SD_SV_SD_SF_NS1E_17MmaTensorOpPolicyINS_4arch3MmaIS17_Li32ESD_SF_SD_SS_SD_SF_NS1X_13OpMultiplyAddEEENSB_ILi1ELi1EEEEELi1ELb0EbEENSB_ILi0ELi0EEES24_Li1EEENS1U_INS1V_IS7_SD_SP_SD_SV_SD_SF_S22_Li1ELb0EbEES24_S24_Li1EEENS_21NumericArrayConverterISD_SD_Li16ELS1S_2ENS8_6thread14UnaryTransform8IdentityEEES2C_NS28_ISD_SD_Li64ELS1S_2ES2B_EEbEENS13_11threadblock8EpilogueIS1D_S26_Li1ENS2F_22PredicatedTileIteratorINS2F_26OutputTileOptimalThreadMapINS2F_15OutputTileShapeILi256ELi8ELi1ELi1ELi1EEENS2J_ILi1ELi8ELi1ELi1ELi8EEELi128ELi8ELi16EEESD_Lb0ESL_Lb0EEENS15_IS7_S17_SD_S19_SF_EENS1B_IS7_S17_SD_SF_EENS2F_18SharedLoadIteratorINS2M_18CompactedThreadMapESD_Li16EEENS1P_ISD_Li8ESD_SD_LS1R_1ELS1S_2EEENSB_ILi0ELi16EEELi1ELi1EEENS4_30GemmIdentityThreadblockSwizzleILi1EEEEEEEvNT_6ParamsE --------------------------
	.section	.text._ZN7cutlass6KernelINS_4gemm6kernel7B2bGemmINS1_11threadblock30B2bMmaPipelinedSmemAccumulatorINS1_9GemmShapeILi64ELi64ELi32EEENS_9transform11threadblock22PredicatedTileIteratorINS_11MatrixShapeILi64ELi32EEENS_6half_tENS_6layout8RowMajorELi1ENS8_29PitchLinearWarpRakedThreadMapINS_16PitchLinearShapeILi32ELi64EEELi128ENSH_ILi4ELi8EEELi8EEELi8ELb0ENSE_9NoPermuteEEENS9_19RegularTileIteratorISC_SD_NSE_37RowMajorTensorOpMultiplicandCrosswiseILi16ELi32EEELi0ESK_Li16EEENSA_INSB_ILi32ELi64EEESD_NSE_11ColumnMajorELi0ESK_Li8ELb0ESL_EENSN_ISR_SD_NSE_40ColumnMajorTensorOpMultiplicandCrosswiseILi16ELi32EEELi1ESK_Li16EEENS9_14VectorIteratorINS9_30PredicatedVectorAccessIteratorINSB_ILi64ELi64EEENSB_ILi32ELi32EEESD_SF_Li2ELb0EEEEENS_8epilogue4warp24FragmentIteratorTensorOpINS6_ILi32ELi32ELi32EEENS6_ILi16ELi8ELi8EEESD_NS_5ArrayISD_Li4ELb0EEESF_EENS14_20TileIteratorTensorOpIS16_S17_SD_SF_EENS6_ILi64ELi256ELi32EEENS1_4warp41MmaTensorOpMultiplicandTileAccessIteratorISC_LNS1_7OperandE0ESD_SF_NSB_ILi16ELi8EEELi1ELi32ELb1ELi1EEENSA_INSB_ILi32ELi256EEESD_SS_Li0ENSG_INSH_ILi32ELi256EEELi128ESJ_Li8EEELi8ELb0ESL_EENSN_IS1J_SD_SV_Li1ES1L_Li16EEESD_SF_NS13_6thread21LinearCombinationReluISD_Li4ESD_SD_LNS1O_9ScaleType4KindE2ELNS_15FloatRoundStyleE2EEENS4_9MmaPolicyINS1E_11MmaTensorOpIS16_SD_SP_SD_SV_SD_SF_NS1E_17MmaTensorOpPolicyINS_4arch3MmaIS17_Li32ESD_SF_SD_SS_SD_SF_NS1X_13OpMultiplyAddEEENSB_ILi1ELi1EEEEELi1ELb0EbEENSB_ILi0ELi0EEES24_Li1EEENS1U_INS1V_IS7_SD_SP_SD_SV_SD_SF_S22_Li1ELb0EbEES24_S24_Li1EEENS_21NumericArrayConverterISD_SD_Li16ELS1S_2ENS8_6thread14UnaryTransform8IdentityEEES2C_NS28_ISD_SD_Li64ELS1S_2ES2B_EEbEENS13_11threadblock8EpilogueIS1D_S26_Li1ENS2F_22PredicatedTileIteratorINS2F_26OutputTileOptimalThreadMapINS2F_15OutputTileShapeILi256ELi8ELi1ELi1ELi1EEENS2J_ILi1ELi8ELi1ELi1ELi8EEELi128ELi8ELi16EEESD_Lb0ESL_Lb0EEENS15_IS7_S17_SD_S19_SF_EENS1B_IS7_S17_SD_SF_EENS2F_18SharedLoadIteratorINS2M_18CompactedThreadMapESD_Li16EEENS1P_ISD_Li8ESD_SD_LS1R_1ELS1S_2EEENSB_ILi0ELi16EEELi1ELi1EEENS4_30GemmIdentityThreadblockSwizzleILi1EEEEEEEvNT_6ParamsE,"ax",@progbits
	.sectioninfo	@"SHI_REGISTERS=188"
	.align	128
.text._ZN7cutlass6KernelINS_4gemm6kernel7B2bGemmINS1_11threadblock30B2bMmaPipelinedSmemAccumulatorINS1_9GemmShapeILi64ELi64ELi32EEENS_9transform11threadblock22PredicatedTileIteratorINS_11MatrixShapeILi64ELi32EEENS_6half_tENS_6layout8RowMajorELi1ENS8_29PitchLinearWarpRakedThreadMapINS_16PitchLinearShapeILi32ELi64EEELi128ENSH_ILi4ELi8EEELi8EEELi8ELb0ENSE_9NoPermuteEEENS9_19RegularTileIteratorISC_SD_NSE_37RowMajorTensorOpMultiplicandCrosswiseILi16ELi32EEELi0ESK_Li16EEENSA_INSB_ILi32ELi64EEESD_NSE_11ColumnMajorELi0ESK_Li8ELb0ESL_EENSN_ISR_SD_NSE_40ColumnMajorTensorOpMultiplicandCrosswiseILi16ELi32EEELi1ESK_Li16EEENS9_14VectorIteratorINS9_30PredicatedVectorAccessIteratorINSB_ILi64ELi64EEENSB_ILi32ELi32EEESD_SF_Li2ELb0EEEEENS_8epilogue4warp24FragmentIteratorTensorOpINS6_ILi32ELi32ELi32EEENS6_ILi16ELi8ELi8EEESD_NS_5ArrayISD_Li4ELb0EEESF_EENS14_20TileIteratorTensorOpIS16_S17_SD_SF_EENS6_ILi64ELi256ELi32EEENS1_4warp41MmaTensorOpMultiplicandTileAccessIteratorISC_LNS1_7OperandE0ESD_SF_NSB_ILi16ELi8EEELi1ELi32ELb1ELi1EEENSA_INSB_ILi32ELi256EEESD_SS_Li0ENSG_INSH_ILi32ELi256EEELi128ESJ_Li8EEELi8ELb0ESL_EENSN_IS1J_SD_SV_Li1ES1L_Li16EEESD_SF_NS13_6thread21LinearCombinationReluISD_Li4ESD_SD_LNS1O_9ScaleType4KindE2ELNS_15FloatRoundStyleE2EEENS4_9MmaPolicyINS1E_11MmaTensorOpIS16_SD_SP_SD_SV_SD_SF_NS1E_17MmaTensorOpPolicyINS_4arch3MmaIS17_Li32ESD_SF_SD_SS_SD_SF_NS1X_13OpMultiplyAddEEENSB_ILi1ELi1EEEEELi1ELb0EbEENSB_ILi0ELi0EEES24_Li1EEENS1U_INS1V_IS7_SD_SP_SD_SV_SD_SF_S22_Li1ELb0EbEES24_S24_Li1EEENS_21NumericArrayConverterISD_SD_Li16ELS1S_2ENS8_6thread14UnaryTransform8IdentityEEES2C_NS28_ISD_SD_Li64ELS1S_2ES2B_EEbEENS13_11threadblock8EpilogueIS1D_S26_Li1ENS2F_22PredicatedTileIteratorINS2F_26OutputTileOptimalThreadMapINS2F_15OutputTileShapeILi256ELi8ELi1ELi1ELi1EEENS2J_ILi1ELi8ELi1ELi1ELi8EEELi128ELi8ELi16EEESD_Lb0ESL_Lb0EEENS15_IS7_S17_SD_S19_SF_EENS1B_IS7_S17_SD_SF_EENS2F_18SharedLoadIteratorINS2M_18CompactedThreadMapESD_Li16EEENS1P_ISD_Li8ESD_SD_LS1R_1ELS1S_2EEENSB_ILi0ELi16EEELi1ELi1EEENS4_30GemmIdentityThreadblockSwizzleILi1EEEEEEEvNT_6ParamsE:
        .type           _ZN7cutlass6KernelINS_4gemm6kernel7B2bGemmINS1_11threadblock30B2bMmaPipelinedSmemAccumulatorINS1_9GemmShapeILi64ELi64ELi32EEENS_9transform11threadblock22PredicatedTileIteratorINS_11MatrixShapeILi64ELi32EEENS_6half_tENS_6layout8RowMajorELi1ENS8_29PitchLinearWarpRakedThreadMapINS_16PitchLinearShapeILi32ELi64EEELi128ENSH_ILi4ELi8EEELi8EEELi8ELb0ENSE_9NoPermuteEEENS9_19RegularTileIteratorISC_SD_NSE_37RowMajorTensorOpMultiplicandCrosswiseILi16ELi32EEELi0ESK_Li16EEENSA_INSB_ILi32ELi64EEESD_NSE_11ColumnMajorELi0ESK_Li8ELb0ESL_EENSN_ISR_SD_NSE_40ColumnMajorTensorOpMultiplicandCrosswiseILi16ELi32EEELi1ESK_Li16EEENS9_14VectorIteratorINS9_30PredicatedVectorAccessIteratorINSB_ILi64ELi64EEENSB_ILi32ELi32EEESD_SF_Li2ELb0EEEEENS_8epilogue4warp24FragmentIteratorTensorOpINS6_ILi32ELi32ELi32EEENS6_ILi16ELi8ELi8EEESD_NS_5ArrayISD_Li4ELb0EEESF_EENS14_20TileIteratorTensorOpIS16_S17_SD_SF_EENS6_ILi64ELi256ELi32EEENS1_4warp41MmaTensorOpMultiplicandTileAccessIteratorISC_LNS1_7OperandE0ESD_SF_NSB_ILi16ELi8EEELi1ELi32ELb1ELi1EEENSA_INSB_ILi32ELi256EEESD_SS_Li0ENSG_INSH_ILi32ELi256EEELi128ESJ_Li8EEELi8ELb0ESL_EENSN_IS1J_SD_SV_Li1ES1L_Li16EEESD_SF_NS13_6thread21LinearCombinationReluISD_Li4ESD_SD_LNS1O_9ScaleType4KindE2ELNS_15FloatRoundStyleE2EEENS4_9MmaPolicyINS1E_11MmaTensorOpIS16_SD_SP_SD_SV_SD_SF_NS1E_17MmaTensorOpPolicyINS_4arch3MmaIS17_Li32ESD_SF_SD_SS_SD_SF_NS1X_13OpMultiplyAddEEENSB_ILi1ELi1EEEEELi1ELb0EbEENSB_ILi0ELi0EEES24_Li1EEENS1U_INS1V_IS7_SD_SP_SD_SV_SD_SF_S22_Li1ELb0EbEES24_S24_Li1EEENS_21NumericArrayConverterISD_SD_Li16ELS1S_2ENS8_6thread14UnaryTransform8IdentityEEES2C_NS28_ISD_SD_Li64ELS1S_2ES2B_EEbEENS13_11threadblock8EpilogueIS1D_S26_Li1ENS2F_22PredicatedTileIteratorINS2F_26OutputTileOptimalThreadMapINS2F_15OutputTileShapeILi256ELi8ELi1ELi1ELi1EEENS2J_ILi1ELi8ELi1ELi1ELi8EEELi128ELi8ELi16EEESD_Lb0ESL_Lb0EEENS15_IS7_S17_SD_S19_SF_EENS1B_IS7_S17_SD_SF_EENS2F_18SharedLoadIteratorINS2M_18CompactedThreadMapESD_Li16EEENS1P_ISD_Li8ESD_SD_LS1R_1ELS1S_2EEENSB_ILi0ELi16EEELi1ELi1EEENS4_30GemmIdentityThreadblockSwizzleILi1EEEEEEEvNT_6ParamsE,@function
        .size           _ZN7cutlass6KernelINS_4gemm6kernel7B2bGemmINS1_11threadblock30B2bMmaPipelinedSmemAccumulatorINS1_9GemmShapeILi64ELi64ELi32EEENS_9transform11threadblock22PredicatedTileIteratorINS_11MatrixShapeILi64ELi32EEENS_6half_tENS_6layout8RowMajorELi1ENS8_29PitchLinearWarpRakedThreadMapINS_16PitchLinearShapeILi32ELi64EEELi128ENSH_ILi4ELi8EEELi8EEELi8ELb0ENSE_9NoPermuteEEENS9_19RegularTileIteratorISC_SD_NSE_37RowMajorTensorOpMultiplicandCrosswiseILi16ELi32EEELi0ESK_Li16EEENSA_INSB_ILi32ELi64EEESD_NSE_11ColumnMajorELi0ESK_Li8ELb0ESL_EENSN_ISR_SD_NSE_40ColumnMajorTensorOpMultiplicandCrosswiseILi16ELi32EEELi1ESK_Li16EEENS9_14VectorIteratorINS9_30PredicatedVectorAccessIteratorINSB_ILi64ELi64EEENSB_ILi32ELi32EEESD_SF_Li2ELb0EEEEENS_8epilogue4warp24FragmentIteratorTensorOpINS6_ILi32ELi32ELi32EEENS6_ILi16ELi8ELi8EEESD_NS_5ArrayISD_Li4ELb0EEESF_EENS14_20TileIteratorTensorOpIS16_S17_SD_SF_EENS6_ILi64ELi256ELi32EEENS1_4warp41MmaTensorOpMultiplicandTileAccessIteratorISC_LNS1_7OperandE0ESD_SF_NSB_ILi16ELi8EEELi1ELi32ELb1ELi1EEENSA_INSB_ILi32ELi256EEESD_SS_Li0ENSG_INSH_ILi32ELi256EEELi128ESJ_Li8EEELi8ELb0ESL_EENSN_IS1J_SD_SV_Li1ES1L_Li16EEESD_SF_NS13_6thread21LinearCombinationReluISD_Li4ESD_SD_LNS1O_9ScaleType4KindE2ELNS_15FloatRoundStyleE2EEENS4_9MmaPolicyINS1E_11MmaTensorOpIS16_SD_SP_SD_SV_SD_SF_NS1E_17MmaTensorOpPolicyINS_4arch3MmaIS17_Li32ESD_SF_SD_SS_SD_SF_NS1X_13OpMultiplyAddEEENSB_ILi1ELi1EEEEELi1ELb0EbEENSB_ILi0ELi0EEES24_Li1EEENS1U_INS1V_IS7_SD_SP_SD_SV_SD_SF_S22_Li1ELb0EbEES24_S24_Li1EEENS_21NumericArrayConverterISD_SD_Li16ELS1S_2ENS8_6thread14UnaryTransform8IdentityEEES2C_NS28_ISD_SD_Li64ELS1S_2ES2B_EEbEENS13_11threadblock8EpilogueIS1D_S26_Li1ENS2F_22PredicatedTileIteratorINS2F_26OutputTileOptimalThreadMapINS2F_15OutputTileShapeILi256ELi8ELi1ELi1ELi1EEENS2J_ILi1ELi8ELi1ELi1ELi8EEELi128ELi8ELi16EEESD_Lb0ESL_Lb0EEENS15_IS7_S17_SD_S19_SF_EENS1B_IS7_S17_SD_SF_EENS2F_18SharedLoadIteratorINS2M_18CompactedThreadMapESD_Li16EEENS1P_ISD_Li8ESD_SD_LS1R_1ELS1S_2EEENSB_ILi0ELi16EEELi1ELi1EEENS4_30GemmIdentityThreadblockSwizzleILi1EEEEEEEvNT_6ParamsE,(.L_x_243 - _ZN7cutlass6KernelINS_4gemm6kernel7B2bGemmINS1_11threadblock30B2bMmaPipelinedSmemAccumulatorINS1_9GemmShapeILi64ELi64ELi32EEENS_9transform11threadblock22PredicatedTileIteratorINS_11MatrixShapeILi64ELi32EEENS_6half_tENS_6layout8RowMajorELi1ENS8_29PitchLinearWarpRakedThreadMapINS_16PitchLinearShapeILi32ELi64EEELi128ENSH_ILi4ELi8EEELi8EEELi8ELb0ENSE_9NoPermuteEEENS9_19RegularTileIteratorISC_SD_NSE_37RowMajorTensorOpMultiplicandCrosswiseILi16ELi32EEELi0ESK_Li16EEENSA_INSB_ILi32ELi64EEESD_NSE_11ColumnMajorELi0ESK_Li8ELb0ESL_EENSN_ISR_SD_NSE_40ColumnMajorTensorOpMultiplicandCrosswiseILi16ELi32EEELi1ESK_Li16EEENS9_14VectorIteratorINS9_30PredicatedVectorAccessIteratorINSB_ILi64ELi64EEENSB_ILi32ELi32EEESD_SF_Li2ELb0EEEEENS_8epilogue4warp24FragmentIteratorTensorOpINS6_ILi32ELi32ELi32EEENS6_ILi16ELi8ELi8EEESD_NS_5ArrayISD_Li4ELb0EEESF_EENS14_20TileIteratorTensorOpIS16_S17_SD_SF_EENS6_ILi64ELi256ELi32EEENS1_4warp41MmaTensorOpMultiplicandTileAccessIteratorISC_LNS1_7OperandE0ESD_SF_NSB_ILi16ELi8EEELi1ELi32ELb1ELi1EEENSA_INSB_ILi32ELi256EEESD_SS_Li0ENSG_INSH_ILi32ELi256EEELi128ESJ_Li8EEELi8ELb0ESL_EENSN_IS1J_SD_SV_Li1ES1L_Li16EEESD_SF_NS13_6thread21LinearCombinationReluISD_Li4ESD_SD_LNS1O_9ScaleType4KindE2ELNS_15FloatRoundStyleE2EEENS4_9MmaPolicyINS1E_11MmaTensorOpIS16_SD_SP_SD_SV_SD_SF_NS1E_17MmaTensorOpPolicyINS_4arch3MmaIS17_Li32ESD_SF_SD_SS_SD_SF_NS1X_13OpMultiplyAddEEENSB_ILi1ELi1EEEEELi1ELb0EbEENSB_ILi0ELi0EEES24_Li1EEENS1U_INS1V_IS7_SD_SP_SD_SV_SD_SF_S22_Li1ELb0EbEES24_S24_Li1EEENS_21NumericArrayConverterISD_SD_Li16ELS1S_2ENS8_6thread14UnaryTransform8IdentityEEES2C_NS28_ISD_SD_Li64ELS1S_2ES2B_EEbEENS13_11threadblock8EpilogueIS1D_S26_Li1ENS2F_22PredicatedTileIteratorINS2F_26OutputTileOptimalThreadMapINS2F_15OutputTileShapeILi256ELi8ELi1ELi1ELi1EEENS2J_ILi1ELi8ELi1ELi1ELi8EEELi128ELi8ELi16EEESD_Lb0ESL_Lb0EEENS15_IS7_S17_SD_S19_SF_EENS1B_IS7_S17_SD_SF_EENS2F_18SharedLoadIteratorINS2M_18CompactedThreadMapESD_Li16EEENS1P_ISD_Li8ESD_SD_LS1R_1ELS1S_2EEENSB_ILi0ELi16EEELi1ELi1EEENS4_30GemmIdentityThreadblockSwizzleILi1EEEEEEEvNT_6ParamsE)
        .other          _ZN7cutlass6KernelINS_4gemm6kernel7B2bGemmINS1_11threadblock30B2bMmaPipelinedSmemAccumulatorINS1_9GemmShapeILi64ELi64ELi32EEENS_9transform11threadblock22PredicatedTileIteratorINS_11MatrixShapeILi64ELi32EEENS_6half_tENS_6layout8RowMajorELi1ENS8_29PitchLinearWarpRakedThreadMapINS_16PitchLinearShapeILi32ELi64EEELi128ENSH_ILi4ELi8EEELi8EEELi8ELb0ENSE_9NoPermuteEEENS9_19RegularTileIteratorISC_SD_NSE_37RowMajorTensorOpMultiplicandCrosswiseILi16ELi32EEELi0ESK_Li16EEENSA_INSB_ILi32ELi64EEESD_NSE_11ColumnMajorELi0ESK_Li8ELb0ESL_EENSN_ISR_SD_NSE_40ColumnMajorTensorOpMultiplicandCrosswiseILi16ELi32EEELi1ESK_Li16EEENS9_14VectorIteratorINS9_30PredicatedVectorAccessIteratorINSB_ILi64ELi64EEENSB_ILi32ELi32EEESD_SF_Li2ELb0EEEEENS_8epilogue4warp24FragmentIteratorTensorOpINS6_ILi32ELi32ELi32EEENS6_ILi16ELi8ELi8EEESD_NS_5ArrayISD_Li4ELb0EEESF_EENS14_20TileIteratorTensorOpIS16_S17_SD_SF_EENS6_ILi64ELi256ELi32EEENS1_4warp41MmaTensorOpMultiplicandTileAccessIteratorISC_LNS1_7OperandE0ESD_SF_NSB_ILi16ELi8EEELi1ELi32ELb1ELi1EEENSA_INSB_ILi32ELi256EEESD_SS_Li0ENSG_INSH_ILi32ELi256EEELi128ESJ_Li8EEELi8ELb0ESL_EENSN_IS1J_SD_SV_Li1ES1L_Li16EEESD_SF_NS13_6thread21LinearCombinationReluISD_Li4ESD_SD_LNS1O_9ScaleType4KindE2ELNS_15FloatRoundStyleE2EEENS4_9MmaPolicyINS1E_11MmaTensorOpIS16_SD_SP_SD_SV_SD_SF_NS1E_17MmaTensorOpPolicyINS_4arch3MmaIS17_Li32ESD_SF_SD_SS_SD_SF_NS1X_13OpMultiplyAddEEENSB_ILi1ELi1EEEEELi1ELb0EbEENSB_ILi0ELi0EEES24_Li1EEENS1U_INS1V_IS7_SD_SP_SD_SV_SD_SF_S22_Li1ELb0EbEES24_S24_Li1EEENS_21NumericArrayConverterISD_SD_Li16ELS1S_2ENS8_6thread14UnaryTransform8IdentityEEES2C_NS28_ISD_SD_Li64ELS1S_2ES2B_EEbEENS13_11threadblock8EpilogueIS1D_S26_Li1ENS2F_22PredicatedTileIteratorINS2F_26OutputTileOptimalThreadMapINS2F_15OutputTileShapeILi256ELi8ELi1ELi1ELi1EEENS2J_ILi1ELi8ELi1ELi1ELi8EEELi128ELi8ELi16EEESD_Lb0ESL_Lb0EEENS15_IS7_S17_SD_S19_SF_EENS1B_IS7_S17_SD_SF_EENS2F_18SharedLoadIteratorINS2M_18CompactedThreadMapESD_Li16EEENS1P_ISD_Li8ESD_SD_LS1R_1ELS1S_2EEENSB_ILi0ELi16EEELi1ELi1EEENS4_30GemmIdentityThreadblockSwizzleILi1EEEEEEEvNT_6ParamsE,@"STO_CUDA_ENTRY STV_DEFAULT"
_ZN7cutlass6KernelINS_4gemm6kernel7B2bGemmINS1_11threadblock30B2bMmaPipelinedSmemAccumulatorINS1_9GemmShapeILi64ELi64ELi32EEENS_9transform11threadblock22PredicatedTileIteratorINS_11MatrixShapeILi64ELi32EEENS_6half_tENS_6layout8RowMajorELi1ENS8_29PitchLinearWarpRakedThreadMapINS_16PitchLinearShapeILi32ELi64EEELi128ENSH_ILi4ELi8EEELi8EEELi8ELb0ENSE_9NoPermuteEEENS9_19RegularTileIteratorISC_SD_NSE_37RowMajorTensorOpMultiplicandCrosswiseILi16ELi32EEELi0ESK_Li16EEENSA_INSB_ILi32ELi64EEESD_NSE_11ColumnMajorELi0ESK_Li8ELb0ESL_EENSN_ISR_SD_NSE_40ColumnMajorTensorOpMultiplicandCrosswiseILi16ELi32EEELi1ESK_Li16EEENS9_14VectorIteratorINS9_30PredicatedVectorAccessIteratorINSB_ILi64ELi64EEENSB_ILi32ELi32EEESD_SF_Li2ELb0EEEEENS_8epilogue4warp24FragmentIteratorTensorOpINS6_ILi32ELi32ELi32EEENS6_ILi16ELi8ELi8EEESD_NS_5ArrayISD_Li4ELb0EEESF_EENS14_20TileIteratorTensorOpIS16_S17_SD_SF_EENS6_ILi64ELi256ELi32EEENS1_4warp41MmaTensorOpMultiplicandTileAccessIteratorISC_LNS1_7OperandE0ESD_SF_NSB_ILi16ELi8EEELi1ELi32ELb1ELi1EEENSA_INSB_ILi32ELi256EEESD_SS_Li0ENSG_INSH_ILi32ELi256EEELi128ESJ_Li8EEELi8ELb0ESL_EENSN_IS1J_SD_SV_Li1ES1L_Li16EEESD_SF_NS13_6thread21LinearCombinationReluISD_Li4ESD_SD_LNS1O_9ScaleType4KindE2ELNS_15FloatRoundStyleE2EEENS4_9MmaPolicyINS1E_11MmaTensorOpIS16_SD_SP_SD_SV_SD_SF_NS1E_17MmaTensorOpPolicyINS_4arch3MmaIS17_Li32ESD_SF_SD_SS_SD_SF_NS1X_13OpMultiplyAddEEENSB_ILi1ELi1EEEEELi1ELb0EbEENSB_ILi0ELi0EEES24_Li1EEENS1U_INS1V_IS7_SD_SP_SD_SV_SD_SF_S22_Li1ELb0EbEES24_S24_Li1EEENS_21NumericArrayConverterISD_SD_Li16ELS1S_2ENS8_6thread14UnaryTransform8IdentityEEES2C_NS28_ISD_SD_Li64ELS1S_2ES2B_EEbEENS13_11threadblock8EpilogueIS1D_S26_Li1ENS2F_22PredicatedTileIteratorINS2F_26OutputTileOptimalThreadMapINS2F_15OutputTileShapeILi256ELi8ELi1ELi1ELi1EEENS2J_ILi1ELi8ELi1ELi1ELi8EEELi128ELi8ELi16EEESD_Lb0ESL_Lb0EEENS15_IS7_S17_SD_S19_SF_EENS1B_IS7_S17_SD_SF_EENS2F_18SharedLoadIteratorINS2M_18CompactedThreadMapESD_Li16EEENS1P_ISD_Li8ESD_SD_LS1R_1ELS1S_2EEENSB_ILi0ELi16EEELi1ELi1EEENS4_30GemmIdentityThreadblockSwizzleILi1EEEEEEEvNT_6ParamsE:
[----:B------:R-:W-:Y:S02]  /*0000*/  MOV R1, c[0x0][0x28] ;  /* 0x00000a0000017a02 */ /* 0x000fe40000000f00 */
[----:B------:R-:W0:Y:S01]  /*0010*/  S2UR UR5, SR_CTAID.X ;  /* 0x00000000000579c3 */ /* 0x000e220000002500 */
[----:B------:R-:W-:Y:S02]  /*0020*/  ULDC UR19, c[0x0][0x188] ;  /* 0x0000620000137ab9 */ /* 0x000fe40000000800 */
[----:B------:R-:W-:Y:S01]  /*0030*/  UMOV UR4, 0xffffffff ;  /* 0xffffffff00047882 */ /* 0x000fe20000000000 */
[----:B------:R-:W1:Y:S01]  /*0040*/  S2UR UR6, SR_CTAID.Y ;  /* 0x00000000000679c3 */ /* 0x000e620000002600 */
[----:B------:R-:W-:-:S04]  /*0050*/  USHF.L.U32 UR4, UR4, UR19, URZ ;  /* 0x0000001304047299 */ /* 0x000fc8000800063f */
[----:B0-----:R-:W-:Y:S02]  /*0060*/  ULOP3.LUT UR4, UR5, UR4, URZ, 0x30, !UPT ;  /* 0x0000000405047292 */ /* 0x001fe4000f8e303f */
[----:B-1----:R-:W-:Y:S02]  /*0070*/  USHF.L.U32 UR6, UR6, UR19, URZ ;  /* 0x0000001306067299 */ /* 0x002fe4000800063f */
[----:B------:R-:W-:Y:S02]  /*0080*/  USHF.R.S32.HI UR19, URZ, UR19, UR5 ;  /* 0x000000133f137299 */ /* 0x000fe40008011405 */
[----:B------:R-:W-:-:S03]  /*0090*/  UIADD3 UR18, UR6, UR4, URZ ;  /* 0x0000000406127290 */ /* 0x000fc6000fffe03f */
[----:B------:R-:W-:Y:S02]  /*00a0*/  ULDC UR4, c[0x0][0x180] ;  /* 0x0000600000047ab9 */ /* 0x000fe40000000800 */
[----:B------:R-:W-:-:S03]  /*00b0*/  UISETP.GE.AND UP0, UPT, UR18, UR4, UPT ;  /* 0x000000041200728c */ /* 0x000fc6000bf06270 */
[----:B------:R-:W-:Y:S02]  /*00c0*/  ULDC UR4, c[0x0][0x17c] ;  /* 0x00005f0000047ab9 */ /* 0x000fe40000000800 */
[----:B------:R-:W-:-:S06]  /*00d0*/  UISETP.GE.OR UP0, UPT, UR19, UR4, UP0 ;  /* 0x000000041300728c */ /* 0x000fcc0008706670 */
[----:B------:R-:W-:-:S12]  /*00e0*/  PLOP3.LUT P0, PT, PT, PT, UP0, 0x80, 0x0 ;  /* 0x000000000000781c */ /* 0x000fd80003f0f008 */
[----:B------:R-:W-:Y:S05]  /*00f0*/  @P0 EXIT ;  /* 0x000000000000094d */ /* 0x000fea0003800000 */
[----:B------:R-:W0:Y:S01]  /*0100*/  S2R R103, SR_CTAID.Z ;  /* 0x0000000000677919 */ /* 0x000e220000002700 */
[----:B------:R-:W-:Y:S01]  /*0110*/  ISETP.NE.AND P0, PT, RZ, c[0x0][0x160], PT ;  /* 0x00005800ff007a0c */ /* 0x000fe20003f05270 */
[----:B------:R-:W-:Y:S01]  /*0120*/  IMAD.MOV.U32 R19, RZ, RZ, c[0x0][0x1b0] ;  /* 0x00006c00ff137624 */ /* 0x000fe200078e00ff */
[----:B------:R-:W-:Y:S01]  /*0130*/  MOV R6, c[0x0][0x1e0] ;  /* 0x0000780000067a02 */ /* 0x000fe20000000f00 */
[----:B------:R-:W-:Y:S01]  /*0140*/  IMAD.MOV.U32 R0, RZ, RZ, c[0x0][0x1b4] ;  /* 0x00006d00ff007624 */ /* 0x000fe200078e00ff */
[----:B------:R-:W-:Y:S01]  /*0150*/  MOV R66, c[0x0][0x280] ;  /* 0x0000a00000427a02 */ /* 0x000fe20000000f00 */
[----:B------:R-:W-:Y:S01]  /*0160*/  IMAD.MOV.U32 R2, RZ, RZ, c[0x0][0x1e4] ;  /* 0x00007900ff027624 */ /* 0x000fe200078e00ff */
[----:B------:R-:W-:Y:S01]  /*0170*/  MOV R84, c[0x0][0x250] ;  /* 0x0000940000547a02 */ /* 0x000fe20000000f00 */
[----:B------:R-:W-:Y:S01]  /*0180*/  IMAD.MOV.U32 R10, RZ, RZ, c[0x0][0x284] ;  /* 0x0000a100ff0a7624 */ /* 0x000fe200078e00ff */
[----:B------:R-:W-:-:S04]  /*0190*/  MOV R85, c[0x0][0x254] ;  /* 0x0000950000557a02 */ /* 0x000fc80000000f00 */
[----:B------:R-:W-:Y:S05]  /*01a0*/  @!P0 BRA `(.L_x_221) ;  /* 0x0000021000008947 */ /* 0x000fea0003800000 */
[----:B------:R-:W-:Y:S01]  /*01b0*/  IMAD.MOV.U32 R3, RZ, RZ, c[0x0][0x160] ;  /* 0x00005800ff037624 */ /* 0x000fe200078e00ff */
[----:B------:R-:W-:Y:S01]  /*01c0*/  MOV R12, c[0x0][0x16c] ;  /* 0x00005b00000c7a02 */ /* 0x000fe20000000f00 */
[----:B------:R-:W-:Y:S01]  /*01d0*/  IMAD.MOV.U32 R4, RZ, RZ, c[0x0][0x178] ;  /* 0x00005e00ff047624 */ /* 0x000fe200078e00ff */
[----:B------:R-:W-:Y:S01]  /*01e0*/  MOV R17, RZ ;  /* 0x000000ff00117202 */ /* 0x000fe20000000f00 */
[----:B------:R-:W-:Y:S01]  /*01f0*/  IMAD.MOV.U32 R57, RZ, RZ, RZ ;  /* 0x000000ffff397224 */ /* 0x000fe200078e00ff */
[----:B------:R-:W-:-:S12]  /*0200*/  ISETP.NE.AND P0, PT, R3, 0x2, PT ;  /* 0x000000020300780c */ /* 0x000fd80003f05270 */
[----:B------:R-:W-:Y:S05]  /*0210*/  @P0 BRA `(.L_x_222) ;  /* 0x0000021000000947 */ /* 0x000fea0003800000 */
[----:B0-----:R-:W-:Y:S01]  /*0220*/  SHF.R.S32.HI R2, RZ, 0x1f, R103 ;  /* 0x0000001fff027819 */ /* 0x001fe20000011467 */
[----:B------:R-:W-:-:S04]  /*0230*/  IMAD.WIDE.U32 R22, R103, c[0x0][0x360], RZ ;  /* 0x0000d80067167a25 */ /* 0x000fc800078e00ff */
[----:B------:R-:W-:Y:S01]  /*0240*/  IMAD R0, R2, c[0x0][0x360], RZ ;  /* 0x0000d80002007a24 */ /* 0x000fe200078e02ff */
[----:B------:R-:W-:Y:S01]  /*0250*/  LEA R19, P3, R22, c[0x0][0x1b0], 0x1 ;  /* 0x00006c0016137a11 */ /* 0x000fe200078608ff */
[C---:B------:R-:W-:Y:S02]  /*0260*/  IMAD R16, R2.reuse, c[0x0][0x368], RZ ;  /* 0x0000da0002107a24 */ /* 0x040fe400078e02ff */
[C---:B------:R-:W-:Y:S02]  /*0270*/  IMAD R10, R2.reuse, c[0x0][0x370], RZ ;  /* 0x0000dc00020a7a24 */ /* 0x040fe400078e02ff */
[----:B------:R-:W-:Y:S02]  /*0280*/  IMAD R2, R2, c[0x0][0x388], RZ ;  /* 0x0000e20002027a24 */ /* 0x000fe400078e02ff */
[----:B------:R-:W-:-:S04]  /*0290*/  IMAD.WIDE.U32 R20, R103, c[0x0][0x368], RZ ;  /* 0x0000da0067147a25 */ /* 0x000fc800078e00ff */
[----:B------:R-:W-:Y:S01]  /*02a0*/  IMAD.WIDE.U32 R14, R103, c[0x0][0x370], RZ ;  /* 0x0000dc00670e7a25 */ /* 0x000fe200078e00ff */
[----:B------:R-:W-:-:S03]  /*02b0*/  LEA R6, P2, R20, c[0x0][0x1e0], 0x1 ;  /* 0x0000780014067a11 */ /* 0x000fc600078408ff */
[----:B------:R-:W-:Y:S01]  /*02c0*/  IMAD.WIDE.U32 R8, R103, c[0x0][0x388], RZ ;  /* 0x0000e20067087a25 */ /* 0x000fe200078e00ff */
[----:B------:R-:W-:-:S03]  /*02d0*/  LEA R66, P1, R14, c[0x0][0x280], 0x1 ;  /* 0x0000a0000e427a11 */ /* 0x000fc600078208ff */
[C---:B------:R-:W-:Y:S01]  /*02e0*/  IMAD R0, R103.reuse, c[0x0][0x364], R0 ;  /* 0x0000d90067007a24 */ /* 0x040fe200078e0200 */
[----:B------:R-:W-:Y:S01]  /*02f0*/  LEA R84, P0, R8, c[0x0][0x250], 0x1 ;  /* 0x0000940008547a11 */ /* 0x000fe200078008ff */
[C---:B------:R-:W-:Y:S02]  /*0300*/  IMAD R5, R103.reuse, c[0x0][0x36c], R16 ;  /* 0x0000db0067057a24 */ /* 0x040fe400078e0210 */
[----:B------:R-:W-:Y:S01]  /*0310*/  IMAD R3, R103, c[0x0][0x374], R10 ;  /* 0x0000dd0067037a24 */ /* 0x000fe200078e020a */
[----:B------:R-:W-:Y:S01]  /*0320*/  IADD3 R0, R23, R0, RZ ;  /* 0x0000000017007210 */ /* 0x000fe20007ffe0ff */
[----:B------:R-:W-:Y:S01]  /*0330*/  IMAD R85, R103, c[0x0][0x38c], R2 ;  /* 0x0000e30067557a24 */ /* 0x000fe200078e0202 */
[----:B------:R-:W-:Y:S02]  /*0340*/  IADD3 R2, R21, R5, RZ ;  /* 0x0000000515027210 */ /* 0x000fe40007ffe0ff */
[----:B------:R-:W-:Y:S02]  /*0350*/  IADD3 R10, R15, R3, RZ ;  /* 0x000000030f0a7210 */ /* 0x000fe40007ffe0ff */
[----:B------:R-:W-:-:S02]  /*0360*/  IADD3 R85, R9, R85, RZ ;  /* 0x0000005509557210 */ /* 0x000fc40007ffe0ff */
[----:B------:R-:W-:Y:S02]  /*0370*/  LEA.HI.X R0, R22, c[0x0][0x1b4], R0, 0x1, P3 ;  /* 0x00006d0016007a11 */ /* 0x000fe400018f0c00 */
[----:B------:R-:W-:Y:S02]  /*0380*/  LEA.HI.X R2, R20, c[0x0][0x1e4], R2, 0x1, P2 ;  /* 0x0000790014027a11 */ /* 0x000fe400010f0c02 */
[----:B------:R-:W-:Y:S02]  /*0390*/  LEA.HI.X R10, R14, c[0x0][0x284], R10, 0x1, P1 ;  /* 0x0000a1000e0a7a11 */ /* 0x000fe400008f0c0a */
[----:B------:R-:W-:Y:S01]  /*03a0*/  LEA.HI.X R85, R8, c[0x0][0x254], R85, 0x1, P0 ;  /* 0x0000950008557a11 */ /* 0x000fe200000f0c55 */
[----:B------:R-:W-:Y:S05]  /*03b0*/  BRA `(.L_x_222) ;  /* 0x0000007000007947 */ /* 0x000fea0003800000 */
.L_x_221:
[C---:B0-----:R-:W-:Y:S01]  /*03c0*/  IADD3 R4, R103.reuse, 0x1, RZ ;  /* 0x0000000167047810 */ /* 0x041fe20007ffe0ff */
[C---:B------:R-:W-:Y:S02]  /*03d0*/  IMAD R17, R103.reuse, c[0x0][0x3a4], RZ ;  /* 0x0000e90067117a24 */ /* 0x040fe400078e02ff */
[----:B------:R-:W-:-:S02]  /*03e0*/  IMAD R57, R103, c[0x0][0x3ac], RZ ;  /* 0x0000eb0067397a24 */ /* 0x000fc400078e02ff */
[C---:B------:R-:W-:Y:S02]  /*03f0*/  IMAD R12, R4.reuse, c[0x0][0x3a4], RZ ;  /* 0x0000e900040c7a24 */ /* 0x040fe400078e02ff */
[----:B------:R-:W-:-:S03]  /*0400*/  IMAD R4, R4, c[0x0][0x3ac], RZ ;  /* 0x0000eb0004047a24 */ /* 0x000fc600078e02ff */
[----:B------:R-:W-:Y:S02]  /*0410*/  IMNMX R12, R12, c[0x0][0x16c], PT ;  /* 0x00005b000c0c7a17 */ /* 0x000fe40003800200 */
[----:B------:R-:W-:Y:S02]  /*0420*/  IMNMX R4, R4, c[0x0][0x178], PT ;  /* 0x00005e0004047a17 */ /* 0x000fe40003800200 */
.L_x_222:
[----:B------:R-:W1:Y:S01]  /*0430*/  S2R R102, SR_TID.X ;  /* 0x0000000000667919 */ /* 0x000e620000002100 */
[----:B------:R-:W-:Y:S01]  /*0440*/  IMAD.IADD R9, R12, 0x1, -R17 ;  /* 0x000000010c097824 */ /* 0x000fe200078e0a11 */
[----:B------:R-:W-:Y:S01]  /*0450*/  CS2R R48, SRZ ;  /* 0x0000000000307805 */ /* 0x000fe2000001ff00 */
[----:B------:R-:W-:Y:S01]  /*0460*/  IMAD.U32 R101, RZ, RZ, UR19 ;  /* 0x00000013ff657e24 */ /* 0x000fe2000f8e00ff */
[----:B------:R-:W-:Y:S01]  /*0470*/  CS2R R50, SRZ ;  /* 0x0000000000327805 */ /* 0x000fe2000001ff00 */
[----:B------:R-:W-:Y:S01]  /*0480*/  IMAD.U32 R100, RZ, RZ, UR18 ;  /* 0x00000012ff647e24 */ /* 0x000fe2000f8e00ff */
[----:B------:R-:W-:Y:S01]  /*0490*/  SHF.R.S32.HI R8, RZ, 0x1f, R9 ;  /* 0x0000001fff087819 */ /* 0x000fe20000011409 */
[----:B------:R-:W-:Y:S01]  /*04a0*/  CS2R R44, SRZ ;  /* 0x00000000002c7805 */ /* 0x000fe2000001ff00 */
[----:B------:R-:W-:Y:S01]  /*04b0*/  CS2R R46, SRZ ;  /* 0x00000000002e7805 */ /* 0x000fe2000001ff00 */
[----:B------:R-:W-:Y:S01]  /*04c0*/  CS2R R40, SRZ ;  /* 0x0000000000287805 */ /* 0x000fe2000001ff00 */
[----:B------:R-:W-:Y:S01]  /*04d0*/  LEA.HI R8, R8, R9, RZ, 0x5 ;  /* 0x0000000908087211 */ /* 0x000fe200078f28ff */
[----:B------:R-:W-:Y:S01]  /*04e0*/  CS2R R42, SRZ ;  /* 0x00000000002a7805 */ /* 0x000fe2000001ff00 */
[----:B------:R-:W-:Y:S01]  /*04f0*/  CS2R R36, SRZ ;  /* 0x0000000000247805 */ /* 0x000fe2000001ff00 */
[----:B------:R-:W-:Y:S01]  /*0500*/  CS2R R38, SRZ ;  /* 0x0000000000267805 */ /* 0x000fe2000001ff00 */
[----:B------:R-:W-:Y:S01]  /*0510*/  LOP3.LUT R8, R8, 0xffffffe0, RZ, 0xc0, !PT ;  /* 0xffffffe008087812 */ /* 0x000fe200078ec0ff */
[----:B------:R-:W-:-:S04]  /*0520*/  ULDC.64 UR4, c[0x0][0x198] ;  /* 0x0000660000047ab9 */ /* 0x000fc80000000a00 */
[----:B------:R-:W-:Y:S01]  /*0530*/  IMAD.IADD R8, R9, 0x1, -R8 ;  /* 0x0000000109087824 */ /* 0x000fe200078e0a08 */
[----:B-1----:R-:W-:-:S04]  /*0540*/  SHF.R.S32.HI R181, RZ, 0x1f, R102 ;  /* 0x0000001fffb57819 */ /* 0x002fc80000011466 */
[C---:B------:R-:W-:Y:S02]  /*0550*/  ISETP.NE.AND P0, PT, R8.reuse, RZ, PT ;  /* 0x000000ff0800720c */ /* 0x040fe40003f05270 */
[----:B------:R-:W-:Y:S02]  /*0560*/  LEA.HI R179, R181, R102, RZ, 0x5 ;  /* 0x00000066b5b37211 */ /* 0x000fe400078f28ff */
[----:B------:R-:W-:Y:S02]  /*0570*/  SEL R8, R8, 0x20, P0 ;  /* 0x0000002008087807 */ /* 0x000fe40000000000 */
[----:B------:R-:W-:Y:S02]  /*0580*/  LOP3.LUT R3, R179, 0xffffffe0, RZ, 0xc0, !PT ;  /* 0xffffffe0b3037812 */ /* 0x000fe400078ec0ff */
[----:B------:R-:W-:Y:S01]  /*0590*/  SHF.R.S32.HI R179, RZ, 0x5, R179 ;  /* 0x00000005ffb37819 */ /* 0x000fe200000114b3 */
[----:B------:R-:W-:Y:S02]  /*05a0*/  IMAD.IADD R11, R8, 0x1, R17 ;  /* 0x00000001080b7824 */ /* 0x000fe400078e0211 */
[----:B------:R-:W-:-:S02]  /*05b0*/  IMAD.IADD R178, R102, 0x1, -R3 ;  /* 0x0000000166b27824 */ /* 0x000fc400078e0a03 */
[----:B------:R-:W-:Y:S01]  /*05c0*/  IMAD.SHL.U32 R14, R179, 0x10, RZ ;  /* 0x00000010b30e7824 */ /* 0x000fe200078e00ff */
[----:B------:R-:W-:Y:S02]  /*05d0*/  IMNMX R11, R11, R12, PT ;  /* 0x0000000c0b0b7217 */ /* 0x000fe40003800200 */
[----:B------:R-:W-:-:S04]  /*05e0*/  SHF.R.S32.HI R177, RZ, 0x1f, R178 ;  /* 0x0000001fffb17819 */ /* 0x000fc800000114b2 */
[----:B------:R-:W-:-:S04]  /*05f0*/  LEA.HI R3, R177, R178, RZ, 0x2 ;  /* 0x000000b2b1037211 */ /* 0x000fc800078f10ff */
[C---:B------:R-:W-:Y:S02]  /*0600*/  LEA.HI.SX32 R14, R3.reuse, R14, 0x1e ;  /* 0x0000000e030e7211 */ /* 0x040fe400078ff2ff */
[----:B------:R-:W-:-:S03]  /*0610*/  LOP3.LUT R3, R3, 0xfffffffc, RZ, 0xc0, !PT ;  /* 0xfffffffc03037812 */ /* 0x000fc600078ec0ff */
[--C-:B------:R-:W-:Y:S02]  /*0620*/  IMAD R21, R101, 0x40, R14.reuse ;  /* 0x0000004065157824 */ /* 0x100fe400078e020e */
[----:B------:R-:W-:Y:S02]  /*0630*/  IMAD.IADD R22, R178, 0x1, -R3 ;  /* 0x00000001b2167824 */ /* 0x000fe400078e0a03 */
[----:B------:R-:W-:Y:S01]  /*0640*/  IMAD R3, R100, 0x40, R14 ;  /* 0x0000004064037824 */ /* 0x000fe200078e020e */
[----:B------:R-:W-:Y:S01]  /*0650*/  SHF.R.S32.HI R18, RZ, 0x1f, R21 ;  /* 0x0000001fff127819 */ /* 0x000fe20000011415 */
[----:B------:R-:W-:Y:S01]  /*0660*/  IMAD R16, R22, 0x8, R17 ;  /* 0x0000000816107824 */ /* 0x000fe200078e0211 */
[----:B------:R-:W-:Y:S02]  /*0670*/  ISETP.GE.AND P6, PT, R21, c[0x0][0x164], PT ;  /* 0x0000590015007a0c */ /* 0x000fe40003fc6270 */
[----:B------:R-:W-:Y:S01]  /*0680*/  SHF.R.S32.HI R12, RZ, 0x1f, R3 ;  /* 0x0000001fff0c7819 */ /* 0x000fe20000011403 */
[----:B------:R-:W-:Y:S01]  /*0690*/  IMAD R18, R18, c[0x0][0x190], RZ ;  /* 0x0000640012127a24 */ /* 0x000fe200078e02ff */
[----:B------:R-:W-:-:S02]  /*06a0*/  SHF.R.S32.HI R17, RZ, 0x1f, R16 ;  /* 0x0000001fff117819 */ /* 0x000fc40000011410 */
[C---:B------:R-:W-:Y:S01]  /*06b0*/  IADD3 R15, R21.reuse, 0x8, RZ ;  /* 0x00000008150f7810 */ /* 0x040fe20007ffe0ff */
[----:B------:R-:W-:Y:S01]  /*06c0*/  IMAD R12, R12, c[0x0][0x1c0], RZ ;  /* 0x000070000c0c7a24 */ /* 0x000fe200078e02ff */
[CC--:B------:R-:W-:Y:S01]  /*06d0*/  ISETP.GE.AND P0, PT, R16.reuse, R11.reuse, PT ;  /* 0x0000000b1000720c */ /* 0x0c0fe20003f06270 */
[----:B------:R-:W-:Y:S01]  /*06e0*/  IMAD R5, R21, c[0x0][0x194], R18 ;  /* 0x0000650015057a24 */ /* 0x000fe200078e0212 */
[----:B------:R-:W-:Y:S01]  /*06f0*/  ISETP.GE.AND P5, PT, R15, c[0x0][0x164], PT ;  /* 0x000059000f007a0c */ /* 0x000fe20003fa6270 */
[----:B------:R-:W-:Y:S01]  /*0700*/  IMAD R7, R3, c[0x0][0x1c4], R12 ;  /* 0x0000710003077a24 */ /* 0x000fe200078e020c */
[CC--:B------:R-:W-:Y:S01]  /*0710*/  ISETP.LT.AND P3, PT, R16.reuse, R11.reuse, !P6 ;  /* 0x0000000b1000720c */ /* 0x0c0fe20007761270 */
[----:B------:R-:W-:Y:S01]  /*0720*/  IMAD.WIDE.U32 R20, R21, c[0x0][0x190], R16 ;  /* 0x0000640015147a25 */ /* 0x000fe200078e0010 */
[----:B------:R-:W-:-:S03]  /*0730*/  ISETP.LT.AND P2, PT, R16, R11, !P5 ;  /* 0x0000000b1000720c */ /* 0x000fc60006f41270 */
[----:B------:R-:W-:Y:S01]  /*0740*/  IMAD.WIDE.U32 R12, R3, c[0x0][0x1c0], R16 ;  /* 0x00007000030c7a25 */ /* 0x000fe200078e0010 */
[----:B------:R-:W-:-:S03]  /*0750*/  LEA R18, P4, R20, R19, 0x1 ;  /* 0x0000001314127211 */ /* 0x000fc600078808ff */
[----:B------:R-:W-:Y:S01]  /*0760*/  IMAD.IADD R5, R21, 0x1, R5 ;  /* 0x0000000115057824 */ /* 0x000fe200078e0205 */
[----:B------:R-:W-:Y:S01]  /*0770*/  LEA R6, P1, R12, R6, 0x1 ;  /* 0x000000060c067211 */ /* 0x000fe200078208ff */
[----:B------:R-:W-:-:S03]  /*0780*/  IMAD.IADD R7, R13, 0x1, R7 ;  /* 0x000000010d077824 */ /* 0x000fc600078e0207 */
[----:B------:R-:W-:Y:S02]  /*0790*/  LEA.HI.X R19, R20, R0, R5, 0x1, P4 ;  /* 0x0000000014137211 */ /* 0x000fe400020f0c05 */
[----:B------:R-:W-:Y:S02]  /*07a0*/  LEA.HI.X R7, R12, R2, R7, 0x1, P1 ;  /* 0x000000020c077211 */ /* 0x000fe400008f0c07 */
[----:B------:R-:W-:Y:S02]  /*07b0*/  ISETP.NE.U32.AND P4, PT, RZ, c[0x0][0x338], PT ;  /* 0x0000ce00ff007a0c */ /* 0x000fe40003f85070 */
[C---:B------:R-:W-:Y:S02]  /*07c0*/  IADD3 R2, R3.reuse, 0x8, RZ ;  /* 0x0000000803027810 */ /* 0x040fe40007ffe0ff */
[----:B------:R-:W-:Y:S01]  /*07d0*/  ISETP.LT.AND P1, PT, R3, c[0x0][0x168], !P0 ;  /* 0x00005a0003007a0c */ /* 0x000fe20004721270 */
[----:B------:R1:W2:Y:S01]  /*07e0*/  @P3 LDG.E.LTC128B.128.SYS R48, [R18] ;  /* 0x0000000012303381 */ /* 0x0002a200001eed20 */
[----:B------:R-:W-:-:S02]  /*07f0*/  ISETP.LT.AND P0, PT, R2, c[0x0][0x168], !P0 ;  /* 0x00005a0002007a0c */ /* 0x000fc40004701270 */
[----:B------:R-:W-:Y:S01]  /*0800*/  ISETP.NE.AND.EX P4, PT, RZ, c[0x0][0x33c], PT, P4 ;  /* 0x0000cf00ff007a0c */ /* 0x000fe20003f85340 */
[----:B------:R1:W3:Y:S01]  /*0810*/  @P2 LDG.E.LTC128B.128.SYS R44, [R18.64+UR4] ;  /* 0x00000004122c2981 */ /* 0x0002e2000c1eed20 */
[----:B------:R-:W-:-:S06]  /*0820*/  ULDC.64 UR4, c[0x0][0x1c8] ;  /* 0x0000720000047ab9 */ /* 0x000fcc0000000a00 */
[----:B------:R-:W3:Y:S04]  /*0830*/  @P1 LDG.E.LTC128B.128.SYS R40, [R6] ;  /* 0x0000000006281381 */ /* 0x000ee800001eed20 */
[----:B------:R-:W3:Y:S01]  /*0840*/  @P0 LDG.E.LTC128B.128.SYS R36, [R6.64+UR4] ;  /* 0x0000000406240981 */ /* 0x000ee2000c1eed20 */
[----:B------:R-:W-:Y:S02]  /*0850*/  @P4 IMAD.MOV.U32 R72, RZ, RZ, c[0x0][0x338] ;  /* 0x0000ce00ff484624 */ /* 0x000fe400078e00ff */
[----:B------:R-:W-:-:S08]  /*0860*/  @P4 IMAD.MOV.U32 R73, RZ, RZ, c[0x0][0x33c] ;  /* 0x0000cf00ff494624 */ /* 0x000fd000078e00ff */
[----:B------:R0:W4:Y:S01]  /*0870*/  @P4 LDG.E.U16.SYS R72, [R72] ;  /* 0x0000000048484381 */ /* 0x00012200001ee500 */
[----:B------:R-:W-:-:S08]  /*0880*/  SHF.R.U32.HI R11, RZ, 0x5, R102 ;  /* 0x00000005ff0b7819 */ /* 0x000fd00000011666 */
[----:B------:R-:W0:Y:S01]  /*0890*/  SHFL.IDX PT, R11, R11, RZ, 0x1f ;  /* 0x00001fff0b0b7589 */ /* 0x000e2200000e0000 */
[----:B------:R-:W-:Y:S02]  /*08a0*/  IMAD.IADD R13, R4, 0x1, -R57 ;  /* 0x00000001040d7824 */ /* 0x000fe400078e0a39 */
[----:B------:R-:W-:Y:S02]  /*08b0*/  IMAD.MOV.U32 R12, RZ, RZ, c[0x0][0x1d0] ;  /* 0x00007400ff0c7624 */ /* 0x000fe400078e00ff */
[----:B------:R-:W-:Y:S01]  /*08c0*/  IMAD.MOV.U32 R20, RZ, RZ, c[0x0][0x1a0] ;  /* 0x00006800ff147624 */ /* 0x000fe200078e00ff */
[----:B------:R-:W-:Y:S01]  /*08d0*/  SHF.R.S32.HI R68, RZ, 0x1f, R13 ;  /* 0x0000001fff447819 */ /* 0x000fe2000001140d */
[----:B------:R-:W-:Y:S01]  /*08e0*/  ULDC UR8, c[0x0][0x168] ;  /* 0x00005a0000087ab9 */ /* 0x000fe20000000800 */
[----:B------:R-:W-:Y:S01]  /*08f0*/  IMAD.MOV.U32 R5, RZ, RZ, c[0x0][0x1d4] ;  /* 0x00007500ff057624 */ /* 0x000fe200078e00ff */
[----:B------:R-:W-:Y:S01]  /*0900*/  IADD3 R12, P0, R12, -c[0x0][0x1d8], RZ ;  /* 0x800076000c0c7a10 */ /* 0x000fe20007f1e0ff */
[----:B------:R-:W-:Y:S01]  /*0910*/  IMAD.MOV.U32 R0, RZ, RZ, c[0x0][0x1a4] ;  /* 0x00006900ff007624 */ /* 0x000fe200078e00ff */
[----:B------:R-:W-:Y:S01]  /*0920*/  USHF.R.S32.HI UR17, URZ, 0x1f, UR8 ;  /* 0x0000001f3f117899 */ /* 0x000fe20008011408 */
[----:B------:R-:W-:-:S02]  /*0930*/  IADD3 R20, P1, R20, -c[0x0][0x1a8], RZ ;  /* 0x80006a0014147a10 */ /* 0x000fc40007f3e0ff */
[----:B------:R-:W-:Y:S01]  /*0940*/  LEA.HI R68, R68, R13, RZ, 0x5 ;  /* 0x0000000d44447211 */ /* 0x000fe200078f28ff */
[----:B------:R-:W-:Y:S01]  /*0950*/  ULEA.HI UR17, UR17, UR8, URZ, 0x5 ;  /* 0x0000000811117291 */ /* 0x000fe2000f8f283f */
[----:B------:R-:W-:Y:S02]  /*0960*/  IADD3.X R5, R5, ~c[0x0][0x1dc], RZ, P0, !PT ;  /* 0x8000770005057a10 */ /* 0x000fe400007fe4ff */
[----:B------:R-:W-:Y:S02]  /*0970*/  IADD3.X R0, R0, ~c[0x0][0x1ac], RZ, P1, !PT ;  /* 0x80006b0000007a10 */ /* 0x000fe40000ffe4ff */
[----:B------:R-:W-:Y:S02]  /*0980*/  IADD3 R20, P0, R20, c[0x0][0x198], RZ ;  /* 0x0000660014147a10 */ /* 0x000fe40007f1e0ff */
[----:B------:R-:W-:Y:S01]  /*0990*/  LOP3.LUT R68, R68, 0xffffffe0, RZ, 0xc0, !PT ;  /* 0xffffffe044447812 */ /* 0x000fe200078ec0ff */
[----:B0-----:R0:W1:Y:S01]  /*09a0*/  R2UR UR6, R11 ;  /* 0x000000000b0673c2 */ /* 0x00106200000e0000 */
[----:B------:R-:W-:Y:S01]  /*09b0*/  ULOP3.LUT UR17, UR17, 0xffffffe0, URZ, 0xc0, !UPT ;  /* 0xffffffe011117892 */ /* 0x000fe2000f8ec03f */
[----:B------:R-:W-:-:S02]  /*09c0*/  IADD3.X R21, R0, c[0x0][0x19c], RZ, P0, !PT ;  /* 0x0000670000157a10 */ /* 0x000fc400007fe4ff */
[----:B------:R-:W-:Y:S01]  /*09d0*/  IMAD.IADD R68, R13, 0x1, -R68 ;  /* 0x000000010d447824 */ /* 0x000fe200078e0a44 */
[----:B------:R-:W-:Y:S01]  /*09e0*/  IADD3 R12, P0, R12, c[0x0][0x1c8], RZ ;  /* 0x000072000c0c7a10 */ /* 0x000fe20007f1e0ff */
[----:B------:R-:W-:Y:S01]  /*09f0*/  UIADD3 UR17, -UR17, UR8, URZ ;  /* 0x0000000811117290 */ /* 0x000fe2000fffe13f */
[----:B------:R-:W-:Y:S02]  /*0a00*/  ISETP.GT.AND P3, PT, R9, 0x20, PT ;  /* 0x000000200900780c */ /* 0x000fe40003f64270 */
[----:B------:R-:W-:Y:S02]  /*0a10*/  IADD3.X R13, R5, c[0x0][0x1cc], RZ, P0, !PT ;  /* 0x00007300050d7a10 */ /* 0x000fe400007fe4ff */
[----:B------:R-:W-:Y:S02]  /*0a20*/  ISETP.NE.AND P0, PT, R68, RZ, PT ;  /* 0x000000ff4400720c */ /* 0x000fe40003f05270 */
[C---:B------:R-:W-:Y:S02]  /*0a30*/  ISETP.GT.AND P1, PT, R9.reuse, RZ, PT ;  /* 0x000000ff0900720c */ /* 0x040fe40003f24270 */
[----:B------:R-:W-:Y:S01]  /*0a40*/  IADD3 R9, R9, 0x1f, RZ ;  /* 0x0000001f09097810 */ /* 0x000fe20007ffe0ff */
[----:B0-----:R-:W-:Y:S01]  /*0a50*/  IMAD.SHL.U32 R11, R102, 0x4, RZ ;  /* 0x00000004660b7824 */ /* 0x001fe200078e00ff */
[----:B------:R-:W-:-:S02]  /*0a60*/  ISETP.NE.AND P2, PT, RZ, UR17, PT ;  /* 0x00000011ff007c0c */ /* 0x000fc4000bf45270 */
[----:B------:R-:W-:Y:S02]  /*0a70*/  SEL R68, R68, 0x20, P0 ;  /* 0x0000002044447807 */ /* 0x000fe40000000000 */
[----:B------:R-:W-:Y:S01]  /*0a80*/  SHF.R.S32.HI R82, RZ, 0x1f, R9 ;  /* 0x0000001fff527819 */ /* 0x000fe20000011409 */
[C---:B------:R-:W-:Y:S01]  /*0a90*/  IMAD.SHL.U32 R0, R102.reuse, 0x8, RZ ;  /* 0x0000000866007824 */ /* 0x040fe200078e00ff */
[----:B------:R-:W-:Y:S01]  /*0aa0*/  LOP3.LUT R16, R102, 0x6, RZ, 0xc0, !PT ;  /* 0x0000000666107812 */ /* 0x000fe200078ec0ff */
[----:B------:R-:W-:Y:S01]  /*0ab0*/  IMAD.IADD R54, R68, 0x1, R57 ;  /* 0x0000000144367824 */ /* 0x000fe200078e0239 */
[----:B------:R-:W-:Y:S02]  /*0ac0*/  LOP3.LUT R11, R11, 0x4, RZ, 0xc0, !PT ;  /* 0x000000040b0b7812 */ /* 0x000fe400078ec0ff */
[----:B------:R-:W-:Y:S01]  /*0ad0*/  LEA.HI R82, R82, R9, RZ, 0x5 ;  /* 0x0000000952527211 */ /* 0x000fe200078f28ff */
[----:B------:R-:W-:Y:S01]  /*0ae0*/  IMAD.MOV.U32 R9, RZ, RZ, 0x1 ;  /* 0x00000001ff097424 */ /* 0x000fe200078e00ff */
[----:B------:R-:W-:-:S02]  /*0af0*/  PRMT R53, RZ, 0x7610, R53 ;  /* 0x00007610ff357816 */ /* 0x000fc40000000035 */
[----:B------:R-:W-:Y:S02]  /*0b00*/  LEA.HI R11, R16, R11, RZ, 0x1f ;  /* 0x0000000b100b7211 */ /* 0x000fe400078ff8ff */
[----:B------:R-:W-:Y:S01]  /*0b10*/  LOP3.LUT R0, R0, 0xf0, RZ, 0xc0, !PT ;  /* 0x000000f000007812 */ /* 0x000fe200078ec0ff */
[----:B-1----:R-:W-:Y:S01]  /*0b20*/  USHF.R.S32.HI UR16, URZ, 0x1f, UR6 ;  /* 0x0000001f3f107899 */ /* 0x002fe20008011406 */
[----:B------:R-:W-:Y:S01]  /*0b30*/  IMNMX R54, R54, R4, PT ;  /* 0x0000000436367217 */ /* 0x000fe20003800200 */
[----:B------:R-:W-:Y:S01]  /*0b40*/  IMAD.WIDE R20, R8, 0x2, R20 ;  /* 0x0000000208147825 */ /* 0x000fe200078e0214 */
[----:B------:R-:W-:Y:S02]  /*0b50*/  IADD3 R4, R14, 0x8, RZ ;  /* 0x000000080e047810 */ /* 0x000fe40007ffe0ff */
[----:B------:R-:W-:Y:S01]  /*0b60*/  @P2 PRMT R53, R9, 0x7610, R53 ;  /* 0x0000761009352816 */ /* 0x000fe20000000035 */
[----:B------:R-:W-:Y:S01]  /*0b70*/  IMAD.WIDE R8, R8, 0x2, R12 ;  /* 0x0000000208087825 */ /* 0x000fe200078e020c */
[----:B------:R-:W-:Y:S01]  /*0b80*/  LEA.HI R12, R14, R14, RZ, 0x1 ;  /* 0x0000000e0e0c7211 */ /* 0x000fe200078f08ff */
[----:B------:R-:W-:-:S02]  /*0b90*/  ULEA.HI UR16, UR16, UR6, URZ, 0x2 ;  /* 0x0000000610107291 */ /* 0x000fc4000f8f103f */
[----:B------:R-:W-:Y:S01]  /*0ba0*/  IMAD.IADD R0, R11, 0x1, R0 ;  /* 0x000000010b007824 */ /* 0x000fe200078e0200 */
[----:B------:R-:W-:Y:S01]  /*0bb0*/  LEA.HI R11, R4, R4, RZ, 0x1 ;  /* 0x00000004040b7211 */ /* 0x000fe200078f08ff */
[C---:B------:R-:W-:Y:S01]  /*0bc0*/  IMAD.SHL.U32 R81, R102.reuse, 0x2, RZ ;  /* 0x0000000266517824 */ /* 0x040fe200078e00ff */
[----:B------:R-:W-:Y:S01]  /*0bd0*/  LOP3.LUT R176, R102, 0x1f, RZ, 0xc0, !PT ;  /* 0x0000001f66b07812 */ /* 0x000fe200078ec0ff */
[----:B------:R-:W-:Y:S01]  /*0be0*/  IMAD R55, R179, 0x30, R14 ;  /* 0x00000030b3377824 */ /* 0x000fe200078e020e */
[----:B------:R-:W-:Y:S01]  /*0bf0*/  LOP3.LUT R17, R12, 0x3ffffffe, RZ, 0xc0, !PT ;  /* 0x3ffffffe0c117812 */ /* 0x000fe200078ec0ff */
[----:B------:R-:W-:Y:S01]  /*0c00*/  USHF.R.S32.HI UR15, URZ, 0x2, UR16 ;  /* 0x000000023f0f7899 */ /* 0x000fe20008011410 */
[----:B------:R-:W-:Y:S02]  /*0c10*/  SEL R77, RZ, 0xffffffff, P5 ;  /* 0xffffffffff4d7807 */ /* 0x000fe40002800000 */
[----:B------:R-:W-:Y:S02]  /*0c20*/  LOP3.LUT R15, R11, 0x3ffffffe, RZ, 0xc0, !PT ;  /* 0x3ffffffe0b0f7812 */ /* 0x000fe400078ec0ff */
[----:B------:R-:W-:-:S02]  /*0c30*/  LOP3.LUT R81, R81, 0x6, RZ, 0xc0, !PT ;  /* 0x0000000651517812 */ /* 0x000fc400078ec0ff */
[----:B------:R-:W-:Y:S01]  /*0c40*/  SHF.R.U32.HI R176, RZ, 0x2, R176 ;  /* 0x00000002ffb07819 */ /* 0x000fe200000116b0 */
[----:B------:R-:W-:Y:S01]  /*0c50*/  IMAD.IADD R17, R14, 0x1, -R17 ;  /* 0x000000010e117824 */ /* 0x000fe200078e0a11 */
[----:B------:R-:W-:Y:S01]  /*0c60*/  IADD3 R16, R55, 0x8, RZ ;  /* 0x0000000837107810 */ /* 0x000fe20007ffe0ff */
[----:B------:R-:W-:Y:S01]  /*0c70*/  IMAD.SHL.U32 R77, R77, 0x2, RZ ;  /* 0x000000024d4d7824 */ /* 0x000fe200078e00ff */
[----:B------:R-:W-:Y:S01]  /*0c80*/  SEL R14, RZ, 0x1, P6 ;  /* 0x00000001ff0e7807 */ /* 0x000fe20003000000 */
[----:B------:R-:W-:Y:S01]  /*0c90*/  IMAD.IADD R15, R4, 0x1, -R15 ;  /* 0x00000001040f7824 */ /* 0x000fe200078e0a0f */
[----:B------:R-:W-:Y:S01]  /*0ca0*/  ISETP.GE.AND P2, PT, R2, c[0x0][0x168], PT ;  /* 0x00005a0002007a0c */ /* 0x000fe20003f46270 */
[----:B------:R-:W-:Y:S01]  /*0cb0*/  IMAD R5, R176, 0x48, R81 ;  /* 0x00000048b0057824 */ /* 0x000fe200078e0251 */
[----:B------:R-:W-:Y:S01]  /*0cc0*/  LEA.HI R4, R55, R55, RZ, 0x1 ;  /* 0x0000003737047211 */ /* 0x000fe200078f08ff */
[----:B------:R-:W-:Y:S01]  /*0cd0*/  IMAD.U32 R52, RZ, RZ, UR15 ;  /* 0x0000000fff347e24 */ /* 0x000fe2000f8e00ff */
[----:B------:R-:W-:-:S02]  /*0ce0*/  LEA.HI R2, R16, R16, RZ, 0x1 ;  /* 0x0000001010027211 */ /* 0x000fc400078f08ff */
[----:B------:R-:W-:Y:S01]  /*0cf0*/  LOP3.LUT R77, R77, 0x2, R14, 0xe2, !PT ;  /* 0x000000024d4d7812 */ /* 0x000fe200078ee20e */
[----:B------:R-:W-:Y:S01]  /*0d00*/  IMAD.U32 R52, R52, 0x80, R5 ;  /* 0x0000008034347824 */ /* 0x000fe200078e0005 */
[----:B------:R-:W-:Y:S02]  /*0d10*/  LOP3.LUT R14, R4, 0x3ffffffe, RZ, 0xc0, !PT ;  /* 0x3ffffffe040e7812 */ /* 0x000fe400078ec0ff */
[----:B------:R-:W-:Y:S02]  /*0d20*/  LOP3.LUT R5, R2, 0x3ffffffe, RZ, 0xc0, !PT ;  /* 0x3ffffffe02057812 */ /* 0x000fe400078ec0ff */
[----:B------:R-:W-:Y:S01]  /*0d30*/  ISETP.GE.AND P0, PT, R3, c[0x0][0x168], PT ;  /* 0x00005a0003007a0c */ /* 0x000fe20003f06270 */
[----:B------:R-:W-:Y:S02]  /*0d40*/  IMAD.IADD R3, R55, 0x1, -R14 ;  /* 0x0000000137037824 */ /* 0x000fe400078e0a0e */
[----:B------:R-:W-:Y:S02]  /*0d50*/  IMAD.IADD R5, R16, 0x1, -R5 ;  /* 0x0000000110057824 */ /* 0x000fe400078e0a05 */
[----:B------:R-:W-:-:S02]  /*0d60*/  IMAD R55, R100, 0x100, R55 ;  /* 0x0000010064377824 */ /* 0x000fc400078e0237 */
[----:B------:R-:W-:Y:S02]  /*0d70*/  IMAD R56, R22, 0x8, R57 ;  /* 0x0000000816387824 */ /* 0x000fe400078e0239 */
[--C-:B------:R-:W-:Y:S02]  /*0d80*/  IMAD R14, R17, 0x4, R22.reuse ;  /* 0x00000004110e7824 */ /* 0x100fe400078e0216 */
[--C-:B------:R-:W-:Y:S02]  /*0d90*/  IMAD R16, R15, 0x4, R22.reuse ;  /* 0x000000040f107824 */ /* 0x100fe400078e0216 */
[--C-:B------:R-:W-:Y:S02]  /*0da0*/  IMAD R3, R3, 0x4, R22.reuse ;  /* 0x0000000403037824 */ /* 0x100fe400078e0216 */
[----:B------:R-:W-:Y:S01]  /*0db0*/  IMAD R5, R5, 0x4, R22 ;  /* 0x0000000405057824 */ /* 0x000fe200078e0216 */
[----:B------:R-:W-:Y:S02]  /*0dc0*/  SHF.R.S32.HI R22, RZ, 0x1f, R55 ;  /* 0x0000001fff167819 */ /* 0x000fe40000011437 */
[----:B------:R-:W-:-:S03]  /*0dd0*/  SHF.R.S32.HI R57, RZ, 0x1f, R56 ;  /* 0x0000001fff397819 */ /* 0x000fc60000011438 */
[----:B------:R-:W-:Y:S01]  /*0de0*/  IMAD R22, R22, c[0x0][0x260], RZ ;  /* 0x0000980016167a24 */ /* 0x000fe200078e02ff */
[----:B------:R-:W-:Y:S01]  /*0df0*/  SEL R76, RZ, 0xffffffff, P2 ;  /* 0xffffffffff4c7807 */ /* 0x000fe20001000000 */
[----:B------:R-:W-:-:S04]  /*0e00*/  IMAD.WIDE.U32 R24, R55, c[0x0][0x260], R56 ;  /* 0x0000980037187a25 */ /* 0x000fc800078e0038 */
[----:B------:R-:W-:Y:S01]  /*0e10*/  IMAD R15, R55, c[0x0][0x264], R22 ;  /* 0x00009900370f7a24 */ /* 0x000fe200078e0216 */
[----:B------:R-:W-:Y:S01]  /*0e20*/  SEL R13, RZ, 0x1, P0 ;  /* 0x00000001ff0d7807 */ /* 0x000fe20000000000 */
[----:B------:R-:W-:Y:S01]  /*0e30*/  IMAD.SHL.U32 R76, R76, 0x2, RZ ;  /* 0x000000024c4c7824 */ /* 0x000fe200078e00ff */
[----:B------:R-:W-:Y:S01]  /*0e40*/  LEA R66, P0, R24, R66, 0x1 ;  /* 0x0000004218427211 */ /* 0x000fe200078008ff */
[----:B------:R-:W-:Y:S01]  /*0e50*/  IMAD.IADD R15, R25, 0x1, R15 ;  /* 0x00000001190f7824 */ /* 0x000fe200078e020f */
[----:B------:R-:W-:Y:S02]  /*0e60*/  SHF.R.S32.HI R17, RZ, 0x1f, R14 ;  /* 0x0000001fff117819 */ /* 0x000fe4000001140e */
[----:B------:R-:W-:Y:S02]  /*0e70*/  LOP3.LUT R76, R76, 0x2, R13, 0xe2, !PT ;  /* 0x000000024c4c7812 */ /* 0x000fe400078ee20d */
[----:B------:R-:W-:Y:S02]  /*0e80*/  SHF.R.S32.HI R13, RZ, 0x1, R12 ;  /* 0x00000001ff0d7819 */ /* 0x000fe4000001140c */
[----:B------:R-:W-:-:S02]  /*0e90*/  LEA.HI.X R67, R24, R10, R15, 0x1, P0 ;  /* 0x0000000a18437211 */ /* 0x000fc400000f0c0f */
[----:B------:R-:W-:Y:S02]  /*0ea0*/  SHF.R.S32.HI R12, RZ, 0x1f, R12 ;  /* 0x0000001fff0c7819 */ /* 0x000fe4000001140c */
[--C-:B------:R-:W-:Y:S02]  /*0eb0*/  SHF.R.S32.HI R10, RZ, 0x1, R11.reuse ;  /* 0x00000001ff0a7819 */ /* 0x100fe4000001140b */
[----:B------:R-:W-:Y:S02]  /*0ec0*/  SHF.R.S32.HI R15, RZ, 0x1f, R11 ;  /* 0x0000001fff0f7819 */ /* 0x000fe4000001140b */
[----:B------:R-:W-:Y:S02]  /*0ed0*/  SHF.R.S32.HI R11, RZ, 0x1f, R16 ;  /* 0x0000001fff0b7819 */ /* 0x000fe40000011410 */
[----:B------:R-:W-:Y:S02]  /*0ee0*/  LEA.HI R12, R12, R13, RZ, 0x2 ;  /* 0x0000000d0c0c7211 */ /* 0x000fe400078f10ff */
[----:B------:R-:W-:-:S02]  /*0ef0*/  LEA.HI R17, R17, R14, RZ, 0x2 ;  /* 0x0000000e11117211 */ /* 0x000fc400078f10ff */
[----:B------:R-:W-:Y:S02]  /*0f00*/  LEA.HI R15, R15, R10, RZ, 0x2 ;  /* 0x0000000a0f0f7211 */ /* 0x000fe400078f10ff */
[----:B------:R-:W-:Y:S01]  /*0f10*/  LEA.HI R11, R11, R16, RZ, 0x2 ;  /* 0x000000100b0b7211 */ /* 0x000fe200078f10ff */
[----:B------:R-:W-:Y:S01]  /*0f20*/  IMAD R23, R176, 0x24, RZ ;  /* 0x00000024b0177824 */ /* 0x000fe200078e02ff */
[----:B------:R-:W-:Y:S02]  /*0f30*/  LOP3.LUT R12, R12, 0x1ffffffc, RZ, 0xc0, !PT ;  /* 0x1ffffffc0c0c7812 */ /* 0x000fe400078ec0ff */
[----:B------:R-:W-:Y:S02]  /*0f40*/  LOP3.LUT R17, R17, 0xfffffffc, RZ, 0xc0, !PT ;  /* 0xfffffffc11117812 */ /* 0x000fe400078ec0ff */
[----:B------:R-:W-:Y:S02]  /*0f50*/  LOP3.LUT R15, R15, 0x1ffffffc, RZ, 0xc0, !PT ;  /* 0x1ffffffc0f0f7812 */ /* 0x000fe400078ec0ff */
[----:B------:R-:W-:Y:S01]  /*0f60*/  LOP3.LUT R11, R11, 0xfffffffc, RZ, 0xc0, !PT ;  /* 0xfffffffc0b0b7812 */ /* 0x000fe200078ec0ff */
[----:B------:R-:W-:Y:S01]  /*0f70*/  IMAD.IADD R12, R13, 0x1, -R12 ;  /* 0x000000010d0c7824 */ /* 0x000fe200078e0a0c */
[----:B------:R-:W-:Y:S01]  /*0f80*/  LOP3.LUT R22, R23, 0x3, R102, 0xf8, !PT ;  /* 0x0000000317167812 */ /* 0x000fe200078ef866 */
[----:B------:R-:W-:-:S02]  /*0f90*/  IMAD.IADD R23, R14, 0x1, -R17 ;  /* 0x000000010e177824 */ /* 0x000fc400078e0a11 */
[----:B------:R-:W-:Y:S02]  /*0fa0*/  IMAD.IADD R15, R10, 0x1, -R15 ;  /* 0x000000010a0f7824 */ /* 0x000fe400078e0a0f */
[----:B------:R-:W-:Y:S01]  /*0fb0*/  IMAD.IADD R16, R16, 0x1, -R11 ;  /* 0x0000000110107824 */ /* 0x000fe200078e0a0b */
[----:B------:R-:W-:-:S04]  /*0fc0*/  LOP3.LUT R12, R23, R12, RZ, 0x3c, !PT ;  /* 0x0000000c170c7212 */ /* 0x000fc800078e3cff */
[----:B------:R-:W-:Y:S01]  /*0fd0*/  LOP3.LUT R16, R16, R15, RZ, 0x3c, !PT ;  /* 0x0000000f10107212 */ /* 0x000fe200078e3cff */
[----:B------:R-:W-:-:S04]  /*0fe0*/  IMAD.IADD R12, R17, 0x1, R12 ;  /* 0x00000001110c7824 */ /* 0x000fc800078e020c */
[----:B------:R-:W-:Y:S02]  /*0ff0*/  IMAD.IADD R79, R11, 0x1, R16 ;  /* 0x000000010b4f7824 */ /* 0x000fe400078e0210 */
[----:B------:R-:W-:Y:S02]  /*1000*/  IMAD R12, R13, 0x10, R12 ;  /* 0x000000100d0c7824 */ /* 0x000fe400078e020c */
[----:B------:R-:W-:Y:S02]  /*1010*/  IMAD R79, R10, 0x10, R79 ;  /* 0x000000100a4f7824 */ /* 0x000fe400078e024f */
[----:B------:R-:W-:Y:S02]  /*1020*/  IMAD.SHL.U32 R12, R12, 0x8, RZ ;  /* 0x000000080c0c7824 */ /* 0x000fe400078e00ff */
[----:B------:R-:W-:Y:S01]  /*1030*/  IMAD.SHL.U32 R79, R79, 0x8, RZ ;  /* 0x000000084f4f7824 */ /* 0x000fe200078e00ff */
[----:B------:R-:W-:Y:S02]  /*1040*/  ULOP3.LUT UR16, UR16, 0xfffffffc, URZ, 0xc0, !UPT ;  /* 0xfffffffc10107892 */ /* 0x000fe4000f8ec03f */
[----:B------:R-:W-:-:S02]  /*1050*/  SHF.R.S32.HI R80, RZ, 0x3, R12 ;  /* 0x00000003ff507819 */ /* 0x000fc4000001140c */
[----:B------:R-:W-:Y:S02]  /*1060*/  SHF.R.S32.HI R79, RZ, 0x3, R79 ;  /* 0x00000003ff4f7819 */ /* 0x000fe4000001144f */
[--C-:B------:R-:W-:Y:S02]  /*1070*/  SHF.R.S32.HI R182, RZ, 0x1, R4.reuse ;  /* 0x00000001ffb67819 */ /* 0x100fe40000011404 */
[----:B------:R-:W-:Y:S02]  /*1080*/  SHF.R.S32.HI R23, RZ, 0x1f, R4 ;  /* 0x0000001fff177819 */ /* 0x000fe40000011404 */
[--C-:B------:R-:W-:Y:S02]  /*1090*/  SHF.R.S32.HI R180, RZ, 0x1, R2.reuse ;  /* 0x00000001ffb47819 */ /* 0x100fe40000011402 */
[----:B------:R-:W-:Y:S02]  /*10a0*/  SHF.R.S32.HI R11, RZ, 0x1f, R2 ;  /* 0x0000001fff0b7819 */ /* 0x000fe40000011402 */
[----:B------:R-:W-:-:S02]  /*10b0*/  SHF.R.S32.HI R4, RZ, 0x1f, R3 ;  /* 0x0000001fff047819 */ /* 0x000fc40000011403 */
[----:B------:R-:W-:Y:S01]  /*10c0*/  SHF.R.S32.HI R2, RZ, 0x1f, R5 ;  /* 0x0000001fff027819 */ /* 0x000fe20000011405 */
[----:B------:R-:W-:Y:S01]  /*10d0*/  UIADD3 UR16, UR6, -UR16, URZ ;  /* 0x8000001006107290 */ /* 0x000fe2000fffe03f */
[----:B------:R-:W-:Y:S02]  /*10e0*/  LEA.HI R23, R23, R182, RZ, 0x2 ;  /* 0x000000b617177211 */ /* 0x000fe400078f10ff */
[----:B------:R-:W-:Y:S02]  /*10f0*/  LEA.HI R4, R4, R3, RZ, 0x2 ;  /* 0x0000000304047211 */ /* 0x000fe400078f10ff */
[----:B------:R-:W-:Y:S02]  /*1100*/  LEA.HI R11, R11, R180, RZ, 0x2 ;  /* 0x000000b40b0b7211 */ /* 0x000fe400078f10ff */
[----:B------:R-:W-:Y:S01]  /*1110*/  LEA.HI R2, R2, R5, RZ, 0x2 ;  /* 0x0000000502027211 */ /* 0x000fe200078f10ff */
[----:B------:R-:W-:Y:S01]  /*1120*/  ULEA.HI UR4, UR16, UR16, URZ, 0x1 ;  /* 0x0000001010047291 */ /* 0x000fe2000f8f083f */
[----:B------:R-:W-:-:S02]  /*1130*/  LOP3.LUT R23, R23, 0x1ffffffc, RZ, 0xc0, !PT ;  /* 0x1ffffffc17177812 */ /* 0x000fc400078ec0ff */
[----:B------:R-:W-:Y:S02]  /*1140*/  LOP3.LUT R4, R4, 0xfffffffc, RZ, 0xc0, !PT ;  /* 0xfffffffc04047812 */ /* 0x000fe400078ec0ff */
[----:B------:R-:W-:Y:S02]  /*1150*/  LOP3.LUT R11, R11, 0x1ffffffc, RZ, 0xc0, !PT ;  /* 0x1ffffffc0b0b7812 */ /* 0x000fe400078ec0ff */
[----:B------:R-:W-:Y:S01]  /*1160*/  LOP3.LUT R2, R2, 0xfffffffc, RZ, 0xc0, !PT ;  /* 0xfffffffc02027812 */ /* 0x000fe200078ec0ff */
[----:B------:R-:W-:Y:S01]  /*1170*/  ULOP3.LUT UR5, UR4, 0xfffffffe, URZ, 0xc0, !UPT ;  /* 0xfffffffe04057892 */ /* 0x000fe2000f8ec03f */
[----:B------:R-:W-:Y:S01]  /*1180*/  IADD3 R70, P0, R20, R18, RZ ;  /* 0x0000001214467210 */ /* 0x000fe20007f1e0ff */
[----:B------:R-:W-:Y:S02]  /*1190*/  IMAD.SHL.U32 R18, R0, 0x10, RZ ;  /* 0x0000001000127824 */ /* 0x000fe400078e00ff */
[----:B------:R-:W-:Y:S02]  /*11a0*/  IMAD.IADD R14, R182, 0x1, -R23 ;  /* 0x00000001b60e7824 */ /* 0x000fe400078e0a17 */
[----:B------:R-:W-:-:S02]  /*11b0*/  IMAD.IADD R3, R3, 0x1, -R4 ;  /* 0x0000000103037824 */ /* 0x000fc400078e0a04 */
[----:B------:R-:W-:Y:S02]  /*11c0*/  IMAD.IADD R0, R180, 0x1, -R11 ;  /* 0x00000001b4007824 */ /* 0x000fe400078e0a0b */
[----:B------:R-:W-:Y:S01]  /*11d0*/  IMAD.IADD R5, R5, 0x1, -R2 ;  /* 0x0000000105057824 */ /* 0x000fe200078e0a02 */
[----:B------:R-:W-:Y:S02]  /*11e0*/  USHF.R.S32.HI UR4, URZ, 0x1, UR4 ;  /* 0x000000013f047899 */ /* 0x000fe40008011404 */
[----:B------:R-:W-:Y:S02]  /*11f0*/  UIADD3 UR5, UR16, -UR5, URZ ;  /* 0x8000000510057290 */ /* 0x000fe4000fffe03f */
[----:B------:R-:W-:Y:S02]  /*1200*/  ULEA.HI UR6, UR6, UR6, URZ, 0x1 ;  /* 0x0000000606067291 */ /* 0x000fe4000f8f083f */
[----:B------:R-:W-:Y:S01]  /*1210*/  USHF.L.U32 UR15, UR15, 0x3, URZ ;  /* 0x000000030f0f7899 */ /* 0x000fe2000800063f */
[----:B------:R-:W-:Y:S01]  /*1220*/  LOP3.LUT R3, R3, R14, RZ, 0x3c, !PT ;  /* 0x0000000e03037212 */ /* 0x000fe200078e3cff */
[----:B------:R-:W-:Y:S01]  /*1230*/  UIMAD UR7, UR5, 0x48, UR4 ;  /* 0x00000048050778a4 */ /* 0x000fe2000f8e0204 */
[----:B------:R-:W-:Y:S01]  /*1240*/  LOP3.LUT R5, R5, R0, RZ, 0x3c, !PT ;  /* 0x0000000005057212 */ /* 0x000fe200078e3cff */
[----:B------:R-:W-:-:S02]  /*1250*/  USHF.L.U32 UR6, UR6, 0x4, URZ ;  /* 0x0000000406067899 */ /* 0x000fc4000800063f */
[----:B------:R-:W-:Y:S02]  /*1260*/  ULEA UR4, UR4, UR15, 0x8 ;  /* 0x0000000f04047291 */ /* 0x000fe4000f8e403f */
[----:B------:R-:W-:Y:S01]  /*1270*/  ULEA UR5, UR5, UR15, 0x8 ;  /* 0x0000000f05057291 */ /* 0x000fe2000f8e403f */
[----:B------:R-:W-:Y:S01]  /*1280*/  IMAD.IADD R3, R4, 0x1, R3 ;  /* 0x0000000104037824 */ /* 0x000fe200078e0203 */
[----:B------:R-:W-:Y:S01]  /*1290*/  ULOP3.LUT UR6, UR6, 0xffffffe0, URZ, 0xc0, !UPT ;  /* 0xffffffe006067892 */ /* 0x000fe2000f8ec03f */
[----:B------:R-:W-:Y:S01]  /*12a0*/  IMAD.IADD R5, R2, 0x1, R5 ;  /* 0x0000000102057824 */ /* 0x000fe200078e0205 */
[----:B--2---:R-:W-:Y:S04]  /*12b0*/  STS.128 [R80.X16], R48 ;  /* 0x0000003050007388 */ /* 0x004fe8000000cc00 */
[----:B---3--:R-:W-:Y:S04]  /*12c0*/  STS.128 [R79.X16], R44 ;  /* 0x0000002c4f007388 */ /* 0x008fe8000000cc00 */
[----:B------:R0:W-:Y:S04]  /*12d0*/  STS.128 [R80.X16+0x2000], R40 ;  /* 0x0020002850007388 */ /* 0x0001e8000000cc00 */
[----:B------:R1:W-:Y:S01]  /*12e0*/  STS.128 [R79.X16+0x2000], R36 ;  /* 0x002000244f007388 */ /* 0x0003e2000000cc00 */
[----:B------:R-:W-:-:S02]  /*12f0*/  USHF.L.U32 UR5, UR5, 0x4, URZ ;  /* 0x0000000405057899 */ /* 0x000fc4000800063f */
[----:B------:R-:W-:Y:S01]  /*1300*/  ULEA UR4, UR4, 0x2000, 0x4 ;  /* 0x0000200004047891 */ /* 0x000fe2000f8e203f */
[----:B------:R-:W-:Y:S05]  /*1310*/  BAR.SYNC.DEFER_BLOCKING 0x0 ;  /* 0x0000000000007b1d */ /* 0x000fea0000010000 */
[----:B------:R-:W2:Y:S01]  /*1320*/  @!P4 LDC.U16 R72, c[0x0][0x330] ;  /* 0x0000cc00ff48cb82 */ /* 0x000ea20000000400 */
[----:B------:R-:W-:Y:S01]  /*1330*/  IMAD R182, R182, 0x10, R3 ;  /* 0x00000010b6b67824 */ /* 0x000fe200078e0203 */
[----:B------:R-:W-:Y:S01]  /*1340*/  ULEA UR6, UR18, UR6, 0x6 ;  /* 0x0000000612067291 */ /* 0x000fe2000f8e303f */
[----:B------:R-:W-:Y:S02]  /*1350*/  IMAD R180, R180, 0x10, R5 ;  /* 0x00000010b4b47824 */ /* 0x000fe400078e0205 */
[----:B------:R-:W-:-:S02]  /*1360*/  IMAD.U32 R65, RZ, RZ, UR7 ;  /* 0x00000007ff417e24 */ /* 0x000fc4000f8e00ff */
[----:B------:R-:W-:Y:S01]  /*1370*/  IMAD.X R69, R21, 0x1, R19, P0 ;  /* 0x0000000115457824 */ /* 0x000fe200000e0613 */
[----:B------:R-:W-:Y:S01]  /*1380*/  IADD3 R74, P0, R8, R6, RZ ;  /* 0x00000006084a7210 */ /* 0x000fe20007f1e0ff */
[----:B------:R-:W-:Y:S02]  /*1390*/  IMAD.SHL.U32 R182, R182, 0x8, RZ ;  /* 0x00000008b6b67824 */ /* 0x000fe400078e00ff */
[----:B------:R-:W-:Y:S01]  /*13a0*/  IMAD.SHL.U32 R180, R180, 0x8, RZ ;  /* 0x00000008b4b47824 */ /* 0x000fe200078e00ff */
[----:B------:R-:W-:Y:S01]  /*13b0*/  USHF.R.S32.HI UR8, URZ, 0x1f, UR8 ;  /* 0x0000001f3f087899 */ /* 0x000fe20008011408 */
[----:B------:R-:W-:Y:S01]  /*13c0*/  IMAD.U32 R65, R65, 0x10, R22 ;  /* 0x0000001041417824 */ /* 0x000fe200078e0016 */
[----:B------:R-:W-:Y:S01]  /*13d0*/  ULEA UR14, UR16, UR15, 0x9 ;  /* 0x0000000f100e7291 */ /* 0x000fe2000f8e483f */
[----:B------:R-:W-:Y:S01]  /*13e0*/  IADD3 R81, R81, UR6, RZ ;  /* 0x0000000651517c10 */ /* 0x000fe2000fffe0ff */
[----:B------:R3:W2:Y:S01]  /*13f0*/  LDSM.16.M88.4 R20, [R18+UR5] ;  /* 0x000000051214783b */ /* 0x0006a20008000200 */
[----:B------:R-:W-:Y:S01]  /*1400*/  IMAD.X R73, R9, 0x1, R7, P0 ;  /* 0x0000000109497824 */ /* 0x000fe200000e0607 */
[----:B------:R-:W-:Y:S01]  /*1410*/  SHF.R.S32.HI R82, RZ, 0x5, R82 ;  /* 0x00000005ff527819 */ /* 0x000fe20000011452 */
[----:B------:R-:W-:Y:S01]  /*1420*/  IMAD.MOV.U32 R16, RZ, RZ, RZ ;  /* 0x000000ffff107224 */ /* 0x000fe200078e00ff */
[----:B------:R-:W-:Y:S01]  /*1430*/  IADD3 R59, R55, 0x8, RZ ;  /* 0x00000008373b7810 */ /* 0x000fe20007ffe0ff */
[----:B------:R-:W-:-:S03]  /*1440*/  IMAD.SHL.U32 R60, R52, 0x2, RZ ;  /* 0x00000002343c7824 */ /* 0x000fc600078e00ff */
[----:B------:R3:W2:Y:S01]  /*1450*/  LDSM.16.M88.4 R24, [R18+UR4] ;  /* 0x000000041218783b */ /* 0x0006a20008000200 */
[C---:B------:R-:W-:Y:S01]  /*1460*/  IADD3 R78, R55.reuse, 0x10, RZ ;  /* 0x00000010374e7810 */ /* 0x040fe20007ffe0ff */
[----:B0-----:R-:W-:Y:S01]  /*1470*/  IMAD.SHL.U32 R80, R80, 0x10, RZ ;  /* 0x0000001050507824 */ /* 0x001fe200078e00ff */
[----:B------:R-:W-:Y:S01]  /*1480*/  IADD3 R64, R55, 0x18, RZ ;  /* 0x0000001837407810 */ /* 0x000fe20007ffe0ff */
[----:B-1----:R-:W-:Y:S01]  /*1490*/  IMAD.SHL.U32 R79, R79, 0x10, RZ ;  /* 0x000000104f4f7824 */ /* 0x002fe200078e00ff */
[C---:B------:R-:W-:Y:S02]  /*14a0*/  IADD3 R63, R55.reuse, 0x20, RZ ;  /* 0x00000020373f7810 */ /* 0x040fe40007ffe0ff */
[C---:B------:R-:W-:Y:S02]  /*14b0*/  IADD3 R62, R55.reuse, 0x28, RZ ;  /* 0x00000028373e7810 */ /* 0x040fe40007ffe0ff */
[C---:B------:R-:W-:Y:S02]  /*14c0*/  IADD3 R61, R55.reuse, 0x30, RZ ;  /* 0x00000030373d7810 */ /* 0x040fe40007ffe0ff */
[----:B------:R-:W-:-:S02]  /*14d0*/  IADD3 R58, R55, 0x38, RZ ;  /* 0x00000038373a7810 */ /* 0x000fc40007ffe0ff */
[----:B------:R-:W-:Y:S02]  /*14e0*/  SEL R77, R77, RZ, P3 ;  /* 0x000000ff4d4d7207 */ /* 0x000fe40001800000 */
[----:B------:R-:W-:Y:S02]  /*14f0*/  SEL R76, R76, RZ, P3 ;  /* 0x000000ff4c4c7207 */ /* 0x000fe40001800000 */
[----:B------:R-:W-:Y:S02]  /*1500*/  LEA R182, R182, 0x2000, 0x1 ;  /* 0x00002000b6b67811 */ /* 0x000fe400078e08ff */
[----:B------:R-:W-:Y:S01]  /*1510*/  LEA R180, R180, 0x2000, 0x1 ;  /* 0x00002000b4b47811 */ /* 0x000fe200078e08ff */
[----:B------:R-:W-:Y:S05]  /*1520*/  @P1 BRA `(.L_x_223) ;  /* 0x0000009000001947 */ /* 0x000fea0003800000 */
[----:B---3--:R-:W-:Y:S01]  /*1530*/  CS2R R16, SRZ ;  /* 0x0000000000107805 */ /* 0x008fe2000001ff00 */
[----:B------:R-:W-:Y:S01]  /*1540*/  CS2R R14, SRZ ;  /* 0x00000000000e7805 */ /* 0x000fe2000001ff00 */
[----:B------:R-:W-:Y:S01]  /*1550*/  CS2R R10, SRZ ;  /* 0x00000000000a7805 */ /* 0x000fe2000001ff00 */
[----:B------:R-:W-:Y:S01]  /*1560*/  CS2R R12, SRZ ;  /* 0x00000000000c7805 */ /* 0x000fe2000001ff00 */
[----:B------:R-:W-:Y:S01]  /*1570*/  CS2R R8, SRZ ;  /* 0x0000000000087805 */ /* 0x000fe2000001ff00 */
[----:B------:R-:W-:Y:S01]  /*1580*/  CS2R R6, SRZ ;  /* 0x0000000000067805 */ /* 0x000fe2000001ff00 */
[----:B------:R-:W-:Y:S01]  /*1590*/  CS2R R2, SRZ ;  /* 0x0000000000027805 */ /* 0x000fe2000001ff00 */
[----:B------:R-:W-:Y:S01]  /*15a0*/  CS2R R4, SRZ ;  /* 0x0000000000047805 */ /* 0x000fe2000001ff00 */
[----:B------:R-:W-:Y:S05]  /*15b0*/  BRA `(.L_x_224) ;  /* 0x0000065000007947 */ /* 0x000fea0003800000 */
.L_x_223:
[----:B---3--:R-:W-:Y:S01]  /*15c0*/  LOP3.LUT R0, R18, 0x10, RZ, 0x3c, !PT ;  /* 0x0000001012007812 */ /* 0x008fe200078e3cff */
[----:B------:R-:W-:Y:S01]  /*15d0*/  CS2R R14, SRZ ;  /* 0x00000000000e7805 */ /* 0x000fe2000001ff00 */
[----:B------:R-:W-:Y:S01]  /*15e0*/  MOV R17, RZ ;  /* 0x000000ff00117202 */ /* 0x000fe20000000f00 */
[----:B------:R-:W-:Y:S01]  /*15f0*/  CS2R R10, SRZ ;  /* 0x00000000000a7805 */ /* 0x000fe2000001ff00 */
[----:B------:R-:W-:Y:S01]  /*1600*/  CS2R R12, SRZ ;  /* 0x00000000000c7805 */ /* 0x000fe2000001ff00 */
[----:B------:R-:W-:Y:S01]  /*1610*/  CS2R R8, SRZ ;  /* 0x0000000000087805 */ /* 0x000fe2000001ff00 */
[----:B------:R-:W-:Y:S01]  /*1620*/  CS2R R6, SRZ ;  /* 0x0000000000067805 */ /* 0x000fe2000001ff00 */
[----:B------:R-:W-:Y:S01]  /*1630*/  CS2R R2, SRZ ;  /* 0x0000000000027805 */ /* 0x000fe2000001ff00 */
[----:B------:R-:W-:Y:S01]  /*1640*/  CS2R R4, SRZ ;  /* 0x0000000000047805 */ /* 0x000fe2000001ff00 */
[----:B------:R-:W-:-:S02]  /*1650*/  UMOV UR13, 0x1 ;  /* 0x00000001000d7882 */ /* 0x000fc40000000000 */
[----:B------:R-:W-:Y:S02]  /*1660*/  UMOV UR12, 0x80 ;  /* 0x00000080000c7882 */ /* 0x000fe40000000000 */
[----:B------:R-:W-:Y:S02]  /*1670*/  UMOV UR11, 0x80 ;  /* 0x00000080000b7882 */ /* 0x000fe40000000000 */
.L_x_225:
[-C--:B-12--5:R-:W5:Y:S01]  /*1680*/  HMMA.1688.F16 R16, R20, R24.reuse, R16 ;  /* 0x000000181410723c */ /* 0x0a6f620000000010 */
[----:B------:R-:W-:Y:S01]  /*1690*/  LDSM.16.M88.4 R28, [R0+UR5] ;  /* 0x00000005001c783b */ /* 0x000fe20008000200 */
[----:B------:R-:W-:Y:S01]  /*16a0*/  UISETP.NE.AND UP0, UPT, UR13, 0x1, UPT ;  /* 0x000000010d00788c */ /* 0x000fe2000bf05270 */
[C---:B------:R-:W-:Y:S01]  /*16b0*/  LOP3.LUT P4, RZ, R77.reuse, 0x1, RZ, 0xc0, !PT ;  /* 0x000000014dff7812 */ /* 0x040fe2000788c0ff */
[----:B------:R-:W-:Y:S01]  /*16c0*/  UMOV UR9, UR5 ;  /* 0x0000000500097c82 */ /* 0x000fe20008000000 */
[----:B------:R-:W-:Y:S01]  /*16d0*/  LOP3.LUT R71, R77, 0x2, RZ, 0xc0, !PT ;  /* 0x000000024d477812 */ /* 0x000fe200078ec0ff */
[----:B------:R-:W-:Y:S01]  /*16e0*/  UMOV UR10, UR4 ;  /* 0x00000004000a7c82 */ /* 0x000fe20008000000 */
[----:B------:R-:W-:Y:S01]  /*16f0*/  LOP3.LUT P3, RZ, R76, 0x1, RZ, 0xc0, !PT ;  /* 0x000000014cff7812 */ /* 0x000fe2000786c0ff */
[----:B------:R-:W5:Y:S01]  /*1700*/  HMMA.1688.F16 R14, R22, R24, R14 ;  /* 0x00000018160e723c */ /* 0x000f62000000000e */
[----:B0-----:R-:W0:Y:S01]  /*1710*/  LDSM.16.M88.4 R32, [R0+UR4] ;  /* 0x000000040020783b */ /* 0x001e220008000200 */
[----:B------:R-:W-:Y:S01]  /*1720*/  SHF.R.U32.HI R71, RZ, 0x1, R71 ;  /* 0x00000001ff477819 */ /* 0x000fe20000011647 */
[----:B------:R-:W-:Y:S01]  /*1730*/  UMOV UR6, UR11 ;  /* 0x0000000b00067c82 */ /* 0x000fe20008000000 */
[----:B------:R-:W-:Y:S01]  /*1740*/  IADD3 R88, P0, R70, c[0x0][0x198], RZ ;  /* 0x0000660046587a10 */ /* 0x000fe20007f1e0ff */
[----:B------:R-:W-:Y:S01]  /*1750*/  UMOV UR7, UR12 ;  /* 0x0000000c00077c82 */ /* 0x000fe20008000000 */
[----:B------:R-:W-:Y:S01]  /*1760*/  ISETP.NE.U32.AND P2, PT, R71, RZ, PT ;  /* 0x000000ff4700720c */ /* 0x000fe20003f45070 */
[----:B------:R-:W-:Y:S01]  /*1770*/  ULOP3.LUT UR13, UR13, 0x1, URZ, 0x3c, !UPT ;  /* 0x000000010d0d7892 */ /* 0x000fe2000f8e3c3f */
[-C--:B------:R-:W5:Y:S01]  /*1780*/  HMMA.1688.F16 R12, R22, R25.reuse, R12 ;  /* 0x00000019160c723c */ /* 0x080f62000000000c */
[----:B------:R-:W-:Y:S01]  /*1790*/  @P4 IMAD.MOV.U32 R71, RZ, RZ, R69 ;  /* 0x000000ffff474224 */ /* 0x000fe200078e0045 */
[----:B------:R-:W-:Y:S02]  /*17a0*/  LOP3.LUT R75, R76, 0x2, RZ, 0xc0, !PT ;  /* 0x000000024c4b7812 */ /* 0x000fe400078ec0ff */
[----:B------:R-:W-:Y:S02]  /*17b0*/  IADD3.X R89, R69, c[0x0][0x19c], RZ, P0, !PT ;  /* 0x0000670045597a10 */ /* 0x000fe400007fe4ff */
[----:B------:R-:W-:Y:S02]  /*17c0*/  SHF.R.U32.HI R75, RZ, 0x1, R75 ;  /* 0x00000001ff4b7819 */ /* 0x000fe4000001164b */
[----:B------:R-:W5:Y:S01]  /*17d0*/  HMMA.1688.F16 R10, R20, R25, R10 ;  /* 0x00000019140a723c */ /* 0x000f62000000000a */
[----:B------:R1:W2:Y:S01]  /*17e0*/  @P4 LDG.E.LTC128B.128.SYS R48, [R70] ;  /* 0x0000000046304381 */ /* 0x0002a200001eed20 */
[----:B------:R-:W-:Y:S01]  /*17f0*/  ISETP.NE.U32.AND P1, PT, R75, RZ, PT ;  /* 0x000000ff4b00720c */ /* 0x000fe20003f25070 */
[----:B------:R-:W-:Y:S01]  /*1800*/  @P3 IMAD.MOV.U32 R75, RZ, RZ, R73 ;  /* 0x000000ffff4b3224 */ /* 0x000fe200078e0049 */
[----:B------:R-:W-:Y:S02]  /*1810*/  IADD3 R86, P0, R74, c[0x0][0x1c8], RZ ;  /* 0x000072004a567a10 */ /* 0x000fe40007f1e0ff */
[----:B------:R-:W-:Y:S02]  /*1820*/  LOP3.LUT R19, R18, 0x20, RZ, 0x3c, !PT ;  /* 0x0000002012137812 */ /* 0x000fe400078e3cff */
[-C--:B------:R-:W5:Y:S01]  /*1830*/  HMMA.1688.F16 R8, R20, R26.reuse, R8 ;  /* 0x0000001a1408723c */ /* 0x080f620000000008 */
[----:B------:R-:W3:Y:S01]  /*1840*/  @P2 LDG.E.LTC128B.128.SYS R44, [R88] ;  /* 0x00000000582c2381 */ /* 0x000ee200001eed20 */
[----:B------:R-:W-:Y:S06]  /*1850*/  IADD3.X R87, R73, c[0x0][0x1cc], RZ, P0, !PT ;  /* 0x0000730049577a10 */ /* 0x000fec00007fe4ff */
[----:B------:R-:W5:Y:S01]  /*1860*/  HMMA.1688.F16 R6, R22, R26, R6 ;  /* 0x0000001a1606723c */ /* 0x000f620000000006 */
[----:B-1----:R1:W3:Y:S07]  /*1870*/  @P3 LDG.E.LTC128B.128.SYS R40, [R74] ;  /* 0x000000004a283381 */ /* 0x0022ee00001eed20 */
[-C--:B------:R-:W5:Y:S01]  /*1880*/  HMMA.1688.F16 R4, R22, R27.reuse, R4 ;  /* 0x0000001b1604723c */ /* 0x080f620000000004 */
[----:B------:R-:W3:Y:S01]  /*1890*/  @P1 LDG.E.LTC128B.128.SYS R36, [R86] ;  /* 0x0000000056241381 */ /* 0x000ee200001eed20 */
[----:B-1----:R-:W-:Y:S02]  /*18a0*/  IADD3 R74, P0, R86, c[0x0][0x1d0], RZ ;  /* 0x00007400564a7a10 */ /* 0x002fe40007f1e0ff */
[----:B------:R-:W-:Y:S02]  /*18b0*/  IADD3 R70, P1, R88, c[0x0][0x1a0], RZ ;  /* 0x0000680058467a10 */ /* 0x000fe40007f3e0ff */
[----:B------:R-:W-:Y:S02]  /*18c0*/  IADD3.X R73, R87, c[0x0][0x1d4], RZ, P0, !PT ;  /* 0x0000750057497a10 */ /* 0x000fe400007fe4ff */
[----:B------:R5:W5:Y:S02]  /*18d0*/  HMMA.1688.F16 R2, R20, R27, R2 ;  /* 0x0000001b1402723c */ /* 0x000b640000000002 */
[C---:B------:R-:W-:Y:S02]  /*18e0*/  ISETP.GT.AND P0, PT, R82.reuse, 0x1, PT ;  /* 0x000000015200780c */ /* 0x040fe40003f04270 */
[----:B------:R-:W-:Y:S02]  /*18f0*/  IADD3.X R69, R89, c[0x0][0x1a4], RZ, P1, !PT ;  /* 0x0000690059457a10 */ /* 0x000fe40000ffe4ff */
[----:B-----5:R-:W-:Y:S02]  /*1900*/  LDSM.16.M88.4 R20, [R19+UR5] ;  /* 0x000000051314783b */ /* 0x020fe40008000200 */
[-C--:B0-----:R-:W5:Y:S03]  /*1910*/  HMMA.1688.F16 R16, R28, R32.reuse, R16 ;  /* 0x000000201c10723c */ /* 0x081f660000000010 */
[C---:B------:R-:W-:Y:S02]  /*1920*/  ISETP.GT.AND P1, PT, R82.reuse, 0x2, PT ;  /* 0x000000025200780c */ /* 0x040fe40003f24270 */
[----:B------:R-:W-:Y:S01]  /*1930*/  IADD3 R82, R82, -0x1, RZ ;  /* 0xffffffff52527810 */ /* 0x000fe20007ffe0ff */
[----:B------:R0:W1:Y:S02]  /*1940*/  LDSM.16.M88.4 R24, [R19+UR4] ;  /* 0x000000041318783b */ /* 0x0000640008000200 */
[----:B------:R-:W5:Y:S02]  /*1950*/  HMMA.1688.F16 R14, R30, R32, R14 ;  /* 0x000000201e0e723c */ /* 0x000f64000000000e */
[----:B------:R-:W-:Y:S02]  /*1960*/  SEL R76, R76, RZ, P1 ;  /* 0x000000ff4c4c7207 */ /* 0x000fe40000800000 */
[----:B------:R-:W-:Y:S02]  /*1970*/  SEL R77, R77, RZ, P1 ;  /* 0x000000ff4d4d7207 */ /* 0x000fe40000800000 */
[----:B0-----:R-:W-:Y:S02]  /*1980*/  LOP3.LUT R19, R18, 0x30, RZ, 0x3c, !PT ;  /* 0x0000003012137812 */ /* 0x001fe400078e3cff */
[-C--:B------:R-:W5:Y:S08]  /*1990*/  HMMA.1688.F16 R12, R30, R33.reuse, R12 ;  /* 0x000000211e0c723c */ /* 0x080f70000000000c */
[----:B------:R-:W5:Y:S08]  /*19a0*/  HMMA.1688.F16 R10, R28, R33, R10 ;  /* 0x000000211c0a723c */ /* 0x000f70000000000a */
[-C--:B------:R-:W5:Y:S08]  /*19b0*/  HMMA.1688.F16 R8, R28, R34.reuse, R8 ;  /* 0x000000221c08723c */ /* 0x080f700000000008 */
[----:B------:R-:W5:Y:S08]  /*19c0*/  HMMA.1688.F16 R6, R30, R34, R6 ;  /* 0x000000221e06723c */ /* 0x000f700000000006 */
[-C--:B------:R-:W5:Y:S08]  /*19d0*/  HMMA.1688.F16 R4, R30, R35.reuse, R4 ;  /* 0x000000231e04723c */ /* 0x080f700000000004 */
[----:B------:R5:W5:Y:S06]  /*19e0*/  HMMA.1688.F16 R2, R28, R35, R2 ;  /* 0x000000231c02723c */ /* 0x000b6c0000000002 */
[----:B-----5:R-:W-:Y:S01]  /*19f0*/  LDSM.16.M88.4 R28, [R19+UR5] ;  /* 0x00000005131c783b */ /* 0x020fe20008000200 */
[----:B------:R-:W-:Y:S01]  /*1a00*/  @UP0 UIADD3 UR5, UR5, -0x80, URZ ;  /* 0xffffff8005050890 */ /* 0x000fe2000fffe03f */
[-C--:B-1----:R-:W5:Y:S01]  /*1a10*/  HMMA.1688.F16 R16, R20, R24.reuse, R16 ;  /* 0x000000181410723c */ /* 0x082f620000000010 */
[----:B------:R-:W-:Y:S05]  /*1a20*/  @!UP0 UIADD3 UR5, UR9, 0x80, URZ ;  /* 0x0000008009058890 */ /* 0x000fea000fffe03f */
[----:B------:R-:W0:Y:S01]  /*1a30*/  LDSM.16.M88.4 R32, [R19+UR4] ;  /* 0x000000041320783b */ /* 0x000e220008000200 */
[----:B------:R-:W-:Y:S01]  /*1a40*/  @UP0 UIADD3 UR4, UR4, -0x80, URZ ;  /* 0xffffff8004040890 */ /* 0x000fe2000fffe03f */
[----:B------:R-:W5:Y:S01]  /*1a50*/  HMMA.1688.F16 R14, R22, R24, R14 ;  /* 0x00000018160e723c */ /* 0x000f62000000000e */
[----:B------:R-:W-:Y:S07]  /*1a60*/  @!UP0 UIADD3 UR4, UR10, 0x80, URZ ;  /* 0x000000800a048890 */ /* 0x000fee000fffe03f */
[-C--:B------:R-:W5:Y:S08]  /*1a70*/  HMMA.1688.F16 R12, R22, R25.reuse, R12 ;  /* 0x00000019160c723c */ /* 0x080f70000000000c */
[----:B------:R-:W5:Y:S08]  /*1a80*/  HMMA.1688.F16 R10, R20, R25, R10 ;  /* 0x00000019140a723c */ /* 0x000f70000000000a */
[-C--:B------:R-:W5:Y:S08]  /*1a90*/  HMMA.1688.F16 R8, R20, R26.reuse, R8 ;  /* 0x0000001a1408723c */ /* 0x080f700000000008 */
[----:B------:R-:W5:Y:S08]  /*1aa0*/  HMMA.1688.F16 R6, R22, R26, R6 ;  /* 0x0000001a1606723c */ /* 0x000f700000000006 */
[-C--:B------:R-:W5:Y:S08]  /*1ab0*/  HMMA.1688.F16 R4, R22, R27.reuse, R4 ;  /* 0x0000001b1604723c */ /* 0x080f700000000004 */
[----:B------:R-:W5:Y:S08]  /*1ac0*/  HMMA.1688.F16 R2, R20, R27, R2 ;  /* 0x0000001b1402723c */ /* 0x000f700000000002 */
[-C--:B0----5:R5:W5:Y:S08]  /*1ad0*/  HMMA.1688.F16 R16, R28, R32.reuse, R16 ;  /* 0x000000201c10723c */ /* 0x0a1b700000000010 */
[----:B------:R5:W5:Y:S08]  /*1ae0*/  HMMA.1688.F16 R14, R30, R32, R14 ;  /* 0x000000201e0e723c */ /* 0x000b70000000000e */
[-C--:B------:R5:W5:Y:S08]  /*1af0*/  HMMA.1688.F16 R12, R30, R33.reuse, R12 ;  /* 0x000000211e0c723c */ /* 0x080b70000000000c */
[----:B------:R5:W5:Y:S08]  /*1b00*/  HMMA.1688.F16 R10, R28, R33, R10 ;  /* 0x000000211c0a723c */ /* 0x000b70000000000a */
[-C--:B------:R5:W5:Y:S08]  /*1b10*/  HMMA.1688.F16 R8, R28, R34.reuse, R8 ;  /* 0x000000221c08723c */ /* 0x080b700000000008 */
[----:B------:R5:W5:Y:S08]  /*1b20*/  HMMA.1688.F16 R6, R30, R34, R6 ;  /* 0x000000221e06723c */ /* 0x000b700000000006 */
[-C--:B------:R5:W5:Y:S08]  /*1b30*/  HMMA.1688.F16 R4, R30, R35.reuse, R4 ;  /* 0x000000231e04723c */ /* 0x080b700000000004 */
[----:B------:R5:W5:Y:S01]  /*1b40*/  HMMA.1688.F16 R2, R28, R35, R2 ;  /* 0x000000231c02723c */ /* 0x000b620000000002 */
[----:B--2---:R0:W-:Y:S07]  /*1b50*/  STS.128 [R80+UR11], R48 ;  /* 0x0000003050007988 */ /* 0x0041ee0008000c0b */
[----:B---3--:R0:W-:Y:S01]  /*1b60*/  STS.128 [R79+UR11], R44 ;  /* 0x0000002c4f007988 */ /* 0x0081e20008000c0b */
[----:B------:R-:W-:Y:S02]  /*1b70*/  @UP0 UIADD3 UR11, UR11, 0x80, URZ ;  /* 0x000000800b0b0890 */ /* 0x000fe4000fffe03f */
[----:B------:R-:W-:Y:S04]  /*1b80*/  @!UP0 UIADD3 UR11, UR6, -0x80, URZ ;  /* 0xffffff80060b8890 */ /* 0x000fe8000fffe03f */
[----:B------:R0:W-:Y:S07]  /*1b90*/  STS.128 [R80+UR12+0x2000], R40 ;  /* 0x0020002850007988 */ /* 0x0001ee0008000c0c */
[----:B------:R0:W-:Y:S01]  /*1ba0*/  STS.128 [R79+UR12+0x2000], R36 ;  /* 0x002000244f007988 */ /* 0x0001e20008000c0c */
[----:B------:R-:W-:Y:S02]  /*1bb0*/  @UP0 UIADD3 UR12, UR12, 0x80, URZ ;  /* 0x000000800c0c0890 */ /* 0x000fe4000fffe03f */
[----:B------:R-:W-:Y:S04]  /*1bc0*/  @!UP0 UIADD3 UR12, UR7, -0x80, URZ ;  /* 0xffffff80070c8890 */ /* 0x000fe8000fffe03f */
[----:B------:R-:W-:Y:S07]  /*1bd0*/  BAR.SYNC.DEFER_BLOCKING 0x0 ;  /* 0x0000000000007b1d */ /* 0x000fee0000010000 */
[----:B------:R0:W1:Y:S08]  /*1be0*/  LDSM.16.M88.4 R20, [R18+UR5] ;  /* 0x000000051214783b */ /* 0x0000700008000200 */
[----:B------:R0:W1:Y:S01]  /*1bf0*/  LDSM.16.M88.4 R24, [R18+UR4] ;  /* 0x000000041218783b */ /* 0x0000620008000200 */
[----:B------:R-:W-:-:S05]  /*1c00*/  @P0 BRA `(.L_x_225) ;  /* 0xfffffa7000000947 */ /* 0x000fca000383ffff */
.L_x_224:
[C---:B------:R-:W-:Y:S01]  /*1c10*/  IADD3 R19, P1, R81.reuse, 0x8, RZ ;  /* 0x0000000851137810 */ /* 0x040fe20007f3e0ff */
[----:B------:R-:W-:Y:S01]  /*1c20*/  IMAD.WIDE R84, R81, 0x2, R84 ;  /* 0x0000000251547825 */ /* 0x000fe200078e0254 */
[----:B------:R-:W-:-:S02]  /*1c30*/  SHF.R.S32.HI R0, RZ, 0x1f, R81 ;  /* 0x0000001fff007819 */ /* 0x000fc40000011451 */
[----:B------:R-:W-:Y:S01]  /*1c40*/  ISETP.GE.U32.AND P0, PT, R19, c[0x0][0x168], PT ;  /* 0x00005a0013007a0c */ /* 0x000fe20003f06070 */
[----:B-12---:R-:W-:Y:S02]  /*1c50*/  IMAD.MOV.U32 R25, RZ, RZ, RZ ;  /* 0x000000ffff197224 */ /* 0x006fe400078e00ff */
[----:B------:R-:W-:Y:S01]  /*1c60*/  IMAD.X R19, RZ, RZ, R0, P1 ;  /* 0x000000ffff137224 */ /* 0x000fe200008e0600 */
[----:B------:R-:W-:Y:S01]  /*1c70*/  ISETP.GE.AND P1, PT, R81, c[0x0][0x168], PT ;  /* 0x00005a0051007a0c */ /* 0x000fe20003f26270 */
[----:B------:R-:W-:-:S03]  /*1c80*/  IMAD.MOV.U32 R23, RZ, RZ, RZ ;  /* 0x000000ffff177224 */ /* 0x000fc600078e00ff */
[----:B------:R-:W-:-:S08]  /*1c90*/  ISETP.GE.AND.EX P0, PT, R19, UR8, PT, P0 ;  /* 0x0000000813007c0c */ /* 0x000fd0000bf06300 */
[----:B------:R-:W2:Y:S04]  /*1ca0*/  @!P1 LDG.E.LTC128B.SYS R25, [R84] ;  /* 0x0000000054199381 */ /* 0x000ea800001ee920 */
[----:B------:R-:W3:Y:S01]  /*1cb0*/  @!P0 LDG.E.LTC128B.SYS R23, [R84+0x10] ;  /* 0x0000100054178381 */ /* 0x000ee200001ee920 */
[C---:B------:R-:W-:Y:S01]  /*1cc0*/  IADD3 R19, P3, R81.reuse, 0x10, RZ ;  /* 0x0000001051137810 */ /* 0x040fe20007f7e0ff */
[----:B------:R-:W-:Y:S01]  /*1cd0*/  IMAD.MOV.U32 R21, RZ, RZ, RZ ;  /* 0x000000ffff157224 */ /* 0x000fe200078e00ff */
[----:B------:R-:W-:Y:S02]  /*1ce0*/  IADD3 R81, P1, R81, 0x18, RZ ;  /* 0x0000001851517810 */ /* 0x000fe40007f3e0ff */
[----:B------:R-:W-:Y:S01]  /*1cf0*/  ISETP.GE.U32.AND P2, PT, R19, c[0x0][0x168], PT ;  /* 0x00005a0013007a0c */ /* 0x000fe20003f46070 */
[--C-:B------:R-:W-:Y:S01]  /*1d00*/  IMAD.X R19, RZ, RZ, R0.reuse, P3 ;  /* 0x000000ffff137224 */ /* 0x100fe200018e0600 */
[----:B------:R-:W-:Y:S01]  /*1d10*/  ISETP.GE.U32.AND P0, PT, R81, c[0x0][0x168], PT ;  /* 0x00005a0051007a0c */ /* 0x000fe20003f06070 */
[----:B------:R-:W-:-:S03]  /*1d20*/  IMAD.X R0, RZ, RZ, R0, P1 ;  /* 0x000000ffff007224 */ /* 0x000fc600008e0600 */
[----:B------:R-:W-:Y:S01]  /*1d30*/  ISETP.GE.AND.EX P2, PT, R19, UR8, PT, P2 ;  /* 0x0000000813007c0c */ /* 0x000fe2000bf46320 */
[----:B------:R-:W-:Y:S01]  /*1d40*/  IMAD.MOV.U32 R19, RZ, RZ, RZ ;  /* 0x000000ffff137224 */ /* 0x000fe200078e00ff */
[----:B------:R-:W-:-:S10]  /*1d50*/  ISETP.GE.AND.EX P0, PT, R0, UR8, PT, P0 ;  /* 0x0000000800007c0c */ /* 0x000fd4000bf06300 */
[----:B------:R-:W3:Y:S04]  /*1d60*/  @!P2 LDG.E.LTC128B.SYS R21, [R84+0x20] ;  /* 0x000020005415a381 */ /* 0x000ee800001ee920 */
[----:B------:R-:W3:Y:S01]  /*1d70*/  @!P0 LDG.E.LTC128B.SYS R19, [R84+0x30] ;  /* 0x0000300054138381 */ /* 0x000ee200001ee920 */
[----:B-----5:R-:W-:Y:S01]  /*1d80*/  IMAD.MOV.U32 R28, RZ, RZ, c[0x0][0x270] ;  /* 0x00009c00ff1c7624 */ /* 0x020fe200078e00ff */
[----:B------:R-:W-:Y:S01]  /*1d90*/  ULDC.U16 UR4, c[0x0][0x334] ;  /* 0x0000cd0000047ab9 */ /* 0x000fe20000000400 */
[----:B------:R-:W-:Y:S01]  /*1da0*/  IMAD.MOV.U32 R20, RZ, RZ, c[0x0][0x274] ;  /* 0x00009d00ff147624 */ /* 0x000fe200078e00ff */
[----:B0-----:R-:W-:Y:S01]  /*1db0*/  CS2R R36, SRZ ;  /* 0x0000000000247805 */ /* 0x001fe2000001ff00 */
[----:B------:R-:W-:Y:S01]  /*1dc0*/  IMAD.MOV.U32 R0, RZ, RZ, c[0x0][0x268] ;  /* 0x00009a00ff007624 */ /* 0x000fe200078e00ff */
[----:B------:R-:W-:Y:S01]  /*1dd0*/  IADD3 R28, P0, R28, -c[0x0][0x278], RZ ;  /* 0x80009e001c1c7a10 */ /* 0x000fe20007f1e0ff */
[----:B------:R-:W-:Y:S01]  /*1de0*/  IMAD.MOV.U32 R27, RZ, RZ, 0x1 ;  /* 0x00000001ff1b7424 */ /* 0x000fe200078e00ff */
[----:B------:R-:W-:Y:S01]  /*1df0*/  CS2R R38, SRZ ;  /* 0x0000000000267805 */ /* 0x000fe2000001ff00 */
[----:B------:R-:W-:Y:S01]  /*1e00*/  IMAD.SHL.U32 R41, R0, 0x2, RZ ;  /* 0x0000000200297824 */ /* 0x000fe200078e00ff */
[----:B------:R-:W-:-:S02]  /*1e10*/  IADD3.X R20, R20, ~c[0x0][0x27c], RZ, P0, !PT ;  /* 0x80009f0014147a10 */ /* 0x000fc400007fe4ff */
[----:B------:R-:W-:Y:S02]  /*1e20*/  IADD3 R28, P0, R28, c[0x0][0x268], RZ ;  /* 0x00009a001c1c7a10 */ /* 0x000fe40007f1e0ff */
[----:B------:R-:W-:Y:S02]  /*1e30*/  IADD3 R40, P3, P2, R41, R66, R41 ;  /* 0x0000004229287210 */ /* 0x000fe40007a7e029 */
[----:B------:R-:W-:Y:S02]  /*1e40*/  IADD3.X R29, R20, c[0x0][0x26c], RZ, P0, !PT ;  /* 0x00009b00141d7a10 */ /* 0x000fe400007fe4ff */
[----:B------:R-:W-:-:S03]  /*1e50*/  SHF.L.U64.HI R27, R0, R27, c[0x0][0x26c] ;  /* 0x00009b00001b7619 */ /* 0x000fc6000001021b */
[----:B------:R-:W-:Y:S01]  /*1e60*/  IMAD.WIDE R68, R68, 0x2, R28 ;  /* 0x0000000244447825 */ /* 0x000fe200078e021c */
[----:B------:R-:W-:-:S04]  /*1e70*/  IADD3.X R0, R27, R67, R27, P3, P2 ;  /* 0x000000431b007210 */ /* 0x000fc80001fe441b */
[----:B------:R-:W-:-:S04]  /*1e80*/  IADD3 R40, P1, P0, R68, R40, R41 ;  /* 0x0000002844287210 */ /* 0x000fc8000783e029 */
[----:B------:R-:W-:Y:S01]  /*1e90*/  IADD3.X R41, R69, R0, R27, P1, P0 ;  /* 0x0000000045297210 */ /* 0x000fe20000fe041b */
[----:B------:R-:W-:Y:S01]  /*1ea0*/  CS2R R32, SRZ ;  /* 0x0000000000207805 */ /* 0x000fe2000001ff00 */
[----:B------:R-:W-:Y:S01]  /*1eb0*/  CS2R R34, SRZ ;  /* 0x0000000000227805 */ /* 0x000fe2000001ff00 */
[----:B------:R-:W-:Y:S01]  /*1ec0*/  CS2R R28, SRZ ;  /* 0x00000000001c7805 */ /* 0x000fe2000001ff00 */
[----:B------:R-:W-:Y:S01]  /*1ed0*/  CS2R R30, SRZ ;  /* 0x00000000001e7805 */ /* 0x000fe2000001ff00 */
[C-C-:B--2-4-:R-:W-:Y:S02]  /*1ee0*/  HFMA2 R16, R72.reuse.H0_H0, R16, R25.reuse ;  /* 0x0000001048107231 */ /* 0x154fe40000000819 */
[C---:B------:R-:W-:Y:S02]  /*1ef0*/  HFMA2 R17, R72.reuse.H0_H0, R17, R25 ;  /* 0x0000001148117231 */ /* 0x040fe40000000819 */
[C-C-:B---3--:R-:W-:Y:S02]  /*1f00*/  HFMA2 R10, R72.reuse.H0_H0, R10, R23.reuse ;  /* 0x0000000a480a7231 */ /* 0x148fe40000000817 */
[----:B------:R-:W-:-:S02]  /*1f10*/  HFMA2 R11, R72.H0_H0, R11, R23 ;  /* 0x0000000b480b7231 */ /* 0x000fc40000000817 */
[C-C-:B------:R-:W-:Y:S02]  /*1f20*/  HFMA2 R14, R72.reuse.H0_H0, R14, R25.reuse ;  /* 0x0000000e480e7231 */ /* 0x140fe40000000819 */
[C---:B------:R-:W-:Y:S01]  /*1f30*/  HFMA2 R15, R72.reuse.H0_H0, R15, R25 ;  /* 0x0000000f480f7231 */ /* 0x040fe20000000819 */
[----:B------:R-:W-:Y:S01]  /*1f40*/  SHF.R.U32.HI R24, RZ, 0x10, R17 ;  /* 0x00000010ff187819 */ /* 0x000fe20000011611 */
[C-C-:B------:R-:W-:Y:S01]  /*1f50*/  HFMA2 R13, R72.reuse.H0_H0, R13, R23.reuse ;  /* 0x0000000d480d7231 */ /* 0x140fe20000000817 */
[----:B------:R-:W-:Y:S01]  /*1f60*/  PRMT R0, R16, 0x5410, R10 ;  /* 0x0000541010007816 */ /* 0x000fe2000000000a */
[----:B------:R-:W-:Y:S01]  /*1f70*/  HFMA2 R12, R72.H0_H0, R12, R23 ;  /* 0x0000000c480c7231 */ /* 0x000fe20000000817 */
[----:B------:R-:W-:Y:S02]  /*1f80*/  PRMT R20, R17, 0x5410, R11 ;  /* 0x0000541011147816 */ /* 0x000fe4000000000b */
[----:B------:R-:W-:Y:S02]  /*1f90*/  SHF.R.U32.HI R23, RZ, 0x10, R14 ;  /* 0x00000010ff177819 */ /* 0x000fe4000001160e */
[----:B------:R-:W-:Y:S01]  /*1fa0*/  HSETP2.GEU.AND P3, P0, R0, c[0x0] [0x334].H0_H0, PT ;  /* 0x2000cd0000007634 */ /* 0x000fe2000386e000 */
[----:B------:R-:W-:Y:S01]  /*1fb0*/  SHF.R.U32.HI R0, RZ, 0x10, R16 ;  /* 0x00000010ff007819 */ /* 0x000fe20000011610 */
[----:B------:R-:W-:Y:S01]  /*1fc0*/  HSETP2.GEU.AND P1, P2, R20, c[0x0] [0x334].H0_H0, PT ;  /* 0x2000cd0014007634 */ /* 0x000fe20003a2e000 */
[----:B------:R-:W-:-:S02]  /*1fd0*/  SHF.R.U32.HI R20, RZ, 0x10, R10 ;  /* 0x00000010ff147819 */ /* 0x000fc4000001160a */
[----:B------:R-:W-:Y:S02]  /*1fe0*/  PRMT R22, R14, 0x5410, R12 ;  /* 0x000054100e167816 */ /* 0x000fe4000000000c */
[----:B------:R-:W-:Y:S01]  /*1ff0*/  HSETP2.GEU.AND P6, PT, R0.H0_H0, c[0x0] [0x334].H0_H0, PT ;  /* 0x2000cd0000007634 */ /* 0x000fe20003fce800 */
[----:B------:R-:W-:Y:S01]  /*2000*/  SEL R10, R10, UR4, P0 ;  /* 0x000000040a0a7c07 */ /* 0x000fe20008000000 */
[----:B------:R-:W-:Y:S01]  /*2010*/  HSETP2.GEU.AND P4, PT, R20.H0_H0, c[0x0] [0x334].H0_H0, PT ;  /* 0x2000cd0014007634 */ /* 0x000fe20003f8e800 */
[----:B------:R-:W-:Y:S01]  /*2020*/  SEL R17, R17, UR4, P1 ;  /* 0x0000000411117c07 */ /* 0x000fe20008800000 */
[----:B------:R-:W-:Y:S01]  /*2030*/  HSETP2.GEU.AND P0, PT, R23.H0_H0, c[0x0] [0x334].H0_H0, PT ;  /* 0x2000cd0017007634 */ /* 0x000fe20003f0e800 */
[----:B------:R-:W-:Y:S01]  /*2040*/  SEL R16, R16, UR4, P3 ;  /* 0x0000000410107c07 */ /* 0x000fe20009800000 */
[----:B------:R-:W-:Y:S02]  /*2050*/  HFMA2 R8, R72.H0_H0, R8, R21 ;  /* 0x0000000848087231 */ /* 0x000fe40000000815 */
[----:B------:R-:W-:Y:S01]  /*2060*/  SEL R25, R0, UR4, P6 ;  /* 0x0000000400197c07 */ /* 0x000fe2000b000000 */
[----:B------:R-:W-:Y:S01]  /*2070*/  HSETP2.GEU.AND P5, P3, R22, c[0x0] [0x334].H0_H0, PT ;  /* 0x2000cd0016007634 */ /* 0x000fe20003bae000 */
[----:B------:R-:W-:Y:S01]  /*2080*/  PRMT R0, R15, 0x5410, R13 ;  /* 0x000054100f007816 */ /* 0x000fe2000000000d */
[----:B------:R-:W-:Y:S01]  /*2090*/  HSETP2.GEU.AND P6, PT, R24.H0_H0, c[0x0] [0x334].H0_H0, PT ;  /* 0x2000cd0018007634 */ /* 0x000fe20003fce800 */
[----:B------:R-:W-:Y:S01]  /*20a0*/  SEL R27, R20, UR4, P4 ;  /* 0x00000004141b7c07 */ /* 0x000fe2000a000000 */
[----:B------:R-:W-:Y:S01]  /*20b0*/  IMAD.MOV.U32 R20, RZ, RZ, R11 ;  /* 0x000000ffff147224 */ /* 0x000fe200078e000b */
[----:B------:R-:W-:Y:S01]  /*20c0*/  SEL R23, R23, UR4, P0 ;  /* 0x0000000417177c07 */ /* 0x000fe20008000000 */
[----:B------:R-:W-:Y:S01]  /*20d0*/  HFMA2 R2, R72.H0_H0, R2, R19 ;  /* 0x0000000248027231 */ /* 0x000fe20000000813 */
[----:B------:R-:W-:Y:S01]  /*20e0*/  PRMT R16, R16, 0x5410, R25 ;  /* 0x0000541010107816 */ /* 0x000fe20000000019 */
[----:B------:R-:W-:Y:S01]  /*20f0*/  HSETP2.GEU.AND P4, P1, R0, c[0x0] [0x334].H0_H0, PT ;  /* 0x2000cd0000007634 */ /* 0x000fe2000398e000 */
[----:B------:R-:W-:Y:S01]  /*2100*/  SHF.R.U32.HI R0, RZ, 0x10, R15 ;  /* 0x00000010ff007819 */ /* 0x000fe2000001160f */
[C---:B------:R-:W-:Y:S01]  /*2110*/  HFMA2 R9, R72.reuse.H0_H0, R9, R21 ;  /* 0x0000000948097231 */ /* 0x040fe20000000815 */
[----:B------:R-:W-:Y:S01]  /*2120*/  SEL R24, R24, UR4, P6 ;  /* 0x0000000418187c07 */ /* 0x000fe2000b000000 */
[C---:B------:R-:W-:Y:S01]  /*2130*/  HFMA2 R3, R72.reuse.H0_H0, R3, R19 ;  /* 0x0000000348037231 */ /* 0x040fe20000000813 */
[----:B------:R-:W-:Y:S01]  /*2140*/  SHF.R.U32.HI R11, RZ, 0x10, R20 ;  /* 0x00000010ff0b7819 */ /* 0x000fe20000011614 */
[----:B------:R-:W-:Y:S01]  /*2150*/  HFMA2 R6, R72.H0_H0, R6, R21 ;  /* 0x0000000648067231 */ /* 0x000fe20000000815 */
[----:B------:R-:W-:Y:S01]  /*2160*/  PRMT R24, R17, 0x5410, R24 ;  /* 0x0000541011187816 */ /* 0x000fe20000000018 */
[----:B------:R-:W-:Y:S01]  /*2170*/  HSETP2.GEU.AND P0, PT, R0.H0_H0, c[0x0] [0x334].H0_H0, PT ;  /* 0x2000cd0000007634 */ /* 0x000fe20003f0e800 */
[----:B------:R-:W-:Y:S01]  /*2180*/  IMAD.MOV.U32 R17, RZ, RZ, R13 ;  /* 0x000000ffff117224 */ /* 0x000fe200078e000d */
[----:B------:R-:W-:Y:S01]  /*2190*/  SEL R14, R14, UR4, P5 ;  /* 0x000000040e0e7c07 */ /* 0x000fe2000a800000 */
[C---:B------:R-:W-:Y:S01]  /*21a0*/  HFMA2 R4, R72.reuse.H0_H0, R4, R19 ;  /* 0x0000000448047231 */ /* 0x040fe20000000813 */
[----:B------:R-:W-:Y:S01]  /*21b0*/  SEL R15, R15, UR4, P4 ;  /* 0x000000040f0f7c07 */ /* 0x000fe2000a000000 */
[----:B------:R-:W-:Y:S01]  /*21c0*/  STS [R65.X4+0xa000], R16 ;  /* 0x00a0001041007388 */ /* 0x000fe20000004800 */
[----:B------:R-:W-:Y:S01]  /*21d0*/  SHF.R.U32.HI R13, RZ, 0x10, R17 ;  /* 0x00000010ff0d7819 */ /* 0x000fe20000011611 */
[C---:B------:R-:W-:Y:S01]  /*21e0*/  HFMA2 R7, R72.reuse.H0_H0, R7, R21 ;  /* 0x0000000748077231 */ /* 0x040fe20000000815 */
[----:B------:R-:W-:Y:S01]  /*21f0*/  SEL R26, R0, UR4, P0 ;  /* 0x00000004001a7c07 */ /* 0x000fe20008000000 */
[----:B------:R-:W-:Y:S01]  /*2200*/  HFMA2 R5, R72.H0_H0, R5, R19 ;  /* 0x0000000548057231 */ /* 0x000fe20000000813 */
[----:B------:R-:W-:Y:S01]  /*2210*/  SHF.R.U32.HI R0, RZ, 0x10, R12 ;  /* 0x00000010ff007819 */ /* 0x000fe2000001160c */
[----:B------:R-:W-:Y:S01]  /*2220*/  HSETP2.GEU.AND P0, PT, R11.H0_H0, c[0x0] [0x334].H0_H0, PT ;  /* 0x2000cd000b007634 */ /* 0x000fe20003f0e800 */
[----:B------:R-:W-:Y:S01]  /*2230*/  SEL R20, R20, UR4, P2 ;  /* 0x0000000414147c07 */ /* 0x000fe20009000000 */
[----:B------:R-:W-:Y:S01]  /*2240*/  STS [R65.X4+0xa480], R24 ;  /* 0x00a4801841007388 */ /* 0x000fe20000004800 */
[----:B------:R-:W-:-:S02]  /*2250*/  PRMT R22, R14, 0x5410, R23 ;  /* 0x000054100e167816 */ /* 0x000fc40000000017 */
[----:B------:R-:W-:Y:S01]  /*2260*/  HSETP2.GEU.AND P2, PT, R0.H0_H0, c[0x0] [0x334].H0_H0, PT ;  /* 0x2000cd0000007634 */ /* 0x000fe20003f4e800 */
[----:B------:R-:W-:Y:S02]  /*2270*/  PRMT R14, R15, 0x5410, R26 ;  /* 0x000054100f0e7816 */ /* 0x000fe4000000001a */
[----:B------:R-:W-:Y:S02]  /*2280*/  SEL R11, R11, UR4, P0 ;  /* 0x000000040b0b7c07 */ /* 0x000fe40008000000 */
[----:B------:R-:W-:Y:S01]  /*2290*/  HSETP2.GEU.AND P0, PT, R13.H0_H0, c[0x0] [0x334].H0_H0, PT ;  /* 0x2000cd000d007634 */ /* 0x000fe20003f0e800 */
[----:B------:R-:W-:Y:S01]  /*22a0*/  SEL R17, R17, UR4, P1 ;  /* 0x0000000411117c07 */ /* 0x000fe20008800000 */
[----:B------:R-:W-:Y:S01]  /*22b0*/  STS [R65.X4+0xa900], R22 ;  /* 0x00a9001641007388 */ /* 0x000fe20000004800 */
[----:B------:R-:W-:Y:S02]  /*22c0*/  SEL R15, R0, UR4, P2 ;  /* 0x00000004000f7c07 */ /* 0x000fe40009000000 */
[----:B------:R-:W-:Y:S01]  /*22d0*/  PRMT R0, R20, 0x5410, R11 ;  /* 0x0000541014007816 */ /* 0x000fe2000000000b */
[----:B------:R0:W-:Y:S01]  /*22e0*/  STS [R65.X4+0xad80], R14 ;  /* 0x00ad800e41007388 */ /* 0x0001e20000004800 */
[----:B------:R-:W-:-:S02]  /*22f0*/  SHF.R.U32.HI R11, RZ, 0x10, R8 ;  /* 0x00000010ff0b7819 */ /* 0x000fc40000011608 */
[----:B------:R-:W-:Y:S02]  /*2300*/  SEL R26, R13, UR4, P0 ;  /* 0x000000040d1a7c07 */ /* 0x000fe40008000000 */
[----:B------:R-:W-:Y:S02]  /*2310*/  PRMT R13, R8, 0x5410, R2 ;  /* 0x00005410080d7816 */ /* 0x000fe40000000002 */
[----:B------:R-:W-:Y:S01]  /*2320*/  SEL R12, R12, UR4, P3 ;  /* 0x000000040c0c7c07 */ /* 0x000fe20009800000 */
[----:B------:R-:W-:Y:S01]  /*2330*/  STS [R65.X4+0xa490], R0 ;  /* 0x00a4900041007388 */ /* 0x000fe20000004800 */
[----:B0-----:R-:W-:Y:S01]  /*2340*/  PRMT R14, R9, 0x5410, R3 ;  /* 0x00005410090e7816 */ /* 0x001fe20000000003 */
[----:B------:R-:W-:Y:S01]  /*2350*/  HSETP2.GEU.AND P3, PT, R11.H0_H0, c[0x0] [0x334].H0_H0, PT ;  /* 0x2000cd000b007634 */ /* 0x000fe20003f6e800 */
[----:B------:R-:W-:Y:S01]  /*2360*/  PRMT R16, R17, 0x5410, R26 ;  /* 0x0000541011107816 */ /* 0x000fe2000000001a */
[----:B------:R-:W-:Y:S01]  /*2370*/  HSETP2.GEU.AND P0, P1, R13, c[0x0] [0x334].H0_H0, PT ;  /* 0x2000cd000d007634 */ /* 0x000fe2000390e000 */
[----:B------:R-:W-:Y:S01]  /*2380*/  IMAD.MOV.U32 R13, RZ, RZ, R2 ;  /* 0x000000ffff0d7224 */ /* 0x000fe200078e0002 */
[----:B------:R-:W-:-:S02]  /*2390*/  PRMT R12, R12, 0x5410, R15 ;  /* 0x000054100c0c7816 */ /* 0x000fc4000000000f */
[----:B------:R-:W-:Y:S02]  /*23a0*/  SHF.R.U32.HI R15, RZ, 0x10, R3 ;  /* 0x00000010ff0f7819 */ /* 0x000fe40000011603 */
[----:B------:R-:W-:Y:S01]  /*23b0*/  SHF.R.U32.HI R2, RZ, 0x10, R13 ;  /* 0x00000010ff027819 */ /* 0x000fe2000001160d */
[----:B------:R-:W-:Y:S01]  /*23c0*/  STS [R65.X4+0xad90], R16 ;  /* 0x00ad901041007388 */ /* 0x000fe20000004800 */
[----:B------:R-:W-:Y:S02]  /*23d0*/  SEL R8, R8, UR4, P0 ;  /* 0x0000000408087c07 */ /* 0x000fe40008000000 */
[----:B------:R-:W-:Y:S01]  /*23e0*/  HSETP2.GEU.AND P0, P2, R14, c[0x0] [0x334].H0_H0, PT ;  /* 0x2000cd000e007634 */ /* 0x000fe20003a0e000 */
[----:B------:R-:W-:Y:S01]  /*23f0*/  SHF.R.U32.HI R14, RZ, 0x10, R9 ;  /* 0x00000010ff0e7819 */ /* 0x000fe20000011609 */
[----:B------:R0:W-:Y:S01]  /*2400*/  STS [R65.X4+0xa910], R12 ;  /* 0x00a9100c41007388 */ /* 0x0001e20000004800 */
[----:B------:R-:W-:Y:S02]  /*2410*/  SEL R11, R11, UR4, P3 ;  /* 0x000000040b0b7c07 */ /* 0x000fe40009800000 */
[----:B------:R-:W-:Y:S01]  /*2420*/  SEL R17, R13, UR4, P1 ;  /* 0x000000040d117c07 */ /* 0x000fe20008800000 */
[----:B------:R-:W-:Y:S01]  /*2430*/  HSETP2.GEU.AND P3, PT, R2.H0_H0, c[0x0] [0x334].H0_H0, PT ;  /* 0x2000cd0002007634 */ /* 0x000fe20003f6e800 */
[----:B------:R-:W-:Y:S01]  /*2440*/  PRMT R13, R6, 0x5410, R4 ;  /* 0x00005410060d7816 */ /* 0x000fe20000000004 */
[----:B------:R-:W-:Y:S01]  /*2450*/  HSETP2.GEU.AND P1, PT, R14.H0_H0, c[0x0] [0x334].H0_H0, PT ;  /* 0x2000cd000e007634 */ /* 0x000fe20003f2e800 */
[----:B------:R-:W-:-:S02]  /*2460*/  SEL R9, R9, UR4, P0 ;  /* 0x0000000409097c07 */ /* 0x000fc40008000000 */
[----:B------:R-:W-:Y:S01]  /*2470*/  PRMT R10, R10, 0x5410, R27 ;  /* 0x000054100a0a7816 */ /* 0x000fe2000000001b */
[--C-:B0-----:R-:W-:Y:S01]  /*2480*/  IMAD.MOV.U32 R12, RZ, RZ, R5.reuse ;  /* 0x000000ffff0c7224 */ /* 0x101fe200078e0005 */
[----:B------:R-:W-:Y:S02]  /*2490*/  PRMT R0, R7, 0x5410, R5 ;  /* 0x0000541007007816 */ /* 0x000fe40000000005 */
[----:B------:R-:W-:Y:S02]  /*24a0*/  SEL R2, R2, UR4, P3 ;  /* 0x0000000402027c07 */ /* 0x000fe40009800000 */
[----:B------:R-:W-:Y:S01]  /*24b0*/  SEL R14, R14, UR4, P1 ;  /* 0x000000040e0e7c07 */ /* 0x000fe20008800000 */
[----:B------:R-:W-:Y:S01]  /*24c0*/  HSETP2.GEU.AND P0, P3, R13, c[0x0] [0x334].H0_H0, PT ;  /* 0x2000cd000d007634 */ /* 0x000fe20003b0e000 */
[----:B------:R-:W-:Y:S01]  /*24d0*/  IMAD.MOV.U32 R13, RZ, RZ, R6 ;  /* 0x000000ffff0d7224 */ /* 0x000fe200078e0006 */
[----:B------:R-:W-:Y:S01]  /*24e0*/  HSETP2.GEU.AND P1, PT, R15.H0_H0, c[0x0] [0x334].H0_H0, PT ;  /* 0x2000cd000f007634 */ /* 0x000fe20003f2e800 */
[----:B------:R0:W-:Y:S01]  /*24f0*/  STS [R65.X4+0xa010], R10 ;  /* 0x00a0100a41007388 */ /* 0x0001e20000004800 */
[----:B------:R-:W-:-:S02]  /*2500*/  SEL R3, R3, UR4, P2 ;  /* 0x0000000403037c07 */ /* 0x000fc40009000000 */
[----:B------:R-:W-:Y:S02]  /*2510*/  SHF.R.U32.HI R6, RZ, 0x10, R13 ;  /* 0x00000010ff067819 */ /* 0x000fe4000001160d */
[----:B------:R-:W-:Y:S02]  /*2520*/  SEL R13, R13, UR4, P0 ;  /* 0x000000040d0d7c07 */ /* 0x000fe40008000000 */
[----:B------:R-:W-:Y:S02]  /*2530*/  SEL R20, R15, UR4, P1 ;  /* 0x000000040f147c07 */ /* 0x000fe40008800000 */
[----:B------:R-:W-:Y:S01]  /*2540*/  HSETP2.GEU.AND P0, P1, R0, c[0x0] [0x334].H0_H0, PT ;  /* 0x2000cd0000007634 */ /* 0x000fe2000390e000 */
[----:B------:R-:W-:Y:S01]  /*2550*/  IMAD.MOV.U32 R0, RZ, RZ, R7 ;  /* 0x000000ffff007224 */ /* 0x000fe200078e0007 */
[----:B------:R-:W-:Y:S01]  /*2560*/  HSETP2.GEU.AND P2, PT, R6.H0_H0, c[0x0] [0x334].H0_H0, PT ;  /* 0x2000cd0006007634 */ /* 0x000fe20003f4e800 */
[----:B0-----:R-:W-:Y:S01]  /*2570*/  IMAD.MOV.U32 R10, RZ, RZ, R4 ;  /* 0x000000ffff0a7224 */ /* 0x001fe200078e0004 */
[----:B------:R-:W-:-:S02]  /*2580*/  SHF.R.U32.HI R5, RZ, 0x10, R12 ;  /* 0x00000010ff057819 */ /* 0x000fc4000001160c */
[----:B------:R-:W-:Y:S02]  /*2590*/  SHF.R.U32.HI R7, RZ, 0x10, R0 ;  /* 0x00000010ff077819 */ /* 0x000fe40000011600 */
[----:B------:R-:W-:Y:S02]  /*25a0*/  SHF.R.U32.HI R4, RZ, 0x10, R10 ;  /* 0x00000010ff047819 */ /* 0x000fe4000001160a */
[----:B------:R-:W-:Y:S02]  /*25b0*/  SEL R6, R6, UR4, P2 ;  /* 0x0000000406067c07 */ /* 0x000fe40009000000 */
[----:B------:R-:W-:Y:S01]  /*25c0*/  SEL R10, R10, UR4, P3 ;  /* 0x000000040a0a7c07 */ /* 0x000fe20009800000 */
[----:B------:R-:W-:Y:S01]  /*25d0*/  HSETP2.GEU.AND P2, PT, R7.H0_H0, c[0x0] [0x334].H0_H0, PT ;  /* 0x2000cd0007007634 */ /* 0x000fe20003f4e800 */
[----:B------:R-:W-:Y:S01]  /*25e0*/  SEL R0, R0, UR4, P0 ;  /* 0x0000000400007c07 */ /* 0x000fe20008000000 */
[----:B------:R-:W-:Y:S01]  /*25f0*/  HSETP2.GEU.AND P3, PT, R4.H0_H0, c[0x0] [0x334].H0_H0, PT ;  /* 0x2000cd0004007634 */ /* 0x000fe20003f6e800 */
[----:B------:R-:W-:Y:S01]  /*2600*/  PRMT R14, R9, 0x5410, R14 ;  /* 0x00005410090e7816 */ /* 0x000fe2000000000e */
[----:B------:R-:W-:Y:S01]  /*2610*/  HSETP2.GEU.AND P0, PT, R5.H0_H0, c[0x0] [0x334].H0_H0, PT ;  /* 0x2000cd0005007634 */ /* 0x000fe20003f0e800 */
[----:B------:R-:W-:-:S02]  /*2620*/  SEL R12, R12, UR4, P1 ;  /* 0x000000040c0c7c07 */ /* 0x000fc40008800000 */
[----:B------:R-:W-:Y:S02]  /*2630*/  PRMT R8, R8, 0x5410, R11 ;  /* 0x0000541008087816 */ /* 0x000fe4000000000b */
[----:B------:R-:W-:Y:S02]  /*2640*/  SEL R7, R7, UR4, P2 ;  /* 0x0000000407077c07 */ /* 0x000fe40009000000 */
[----:B------:R-:W-:Y:S01]  /*2650*/  SEL R9, R4, UR4, P3 ;  /* 0x0000000404097c07 */ /* 0x000fe20009800000 */
[----:B------:R0:W-:Y:S01]  /*2660*/  STS [R65.X4+0xa4a0], R14 ;  /* 0x00a4a00e41007388 */ /* 0x0001e20000004800 */
[----:B------:R-:W-:Y:S02]  /*2670*/  SEL R5, R5, UR4, P0 ;  /* 0x0000000405057c07 */ /* 0x000fe40008000000 */
[----:B------:R-:W-:Y:S01]  /*2680*/  PRMT R2, R17, 0x5410, R2 ;  /* 0x0000541011027816 */ /* 0x000fe20000000002 */
[----:B------:R-:W-:Y:S01]  /*2690*/  STS [R65.X4+0xa020], R8 ;  /* 0x00a0200841007388 */ /* 0x000fe20000004800 */
[----:B------:R-:W-:-:S02]  /*26a0*/  PRMT R20, R3, 0x5410, R20 ;  /* 0x0000541003147816 */ /* 0x000fc40000000014 */
[----:B------:R-:W-:Y:S02]  /*26b0*/  PRMT R6, R13, 0x5410, R6 ;  /* 0x000054100d067816 */ /* 0x000fe40000000006 */
[----:B------:R-:W-:Y:S02]  /*26c0*/  PRMT R10, R10, 0x5410, R9 ;  /* 0x000054100a0a7816 */ /* 0x000fe40000000009 */
[----:B------:R-:W-:Y:S01]  /*26d0*/  PRMT R0, R0, 0x5410, R7 ;  /* 0x0000541000007816 */ /* 0x000fe20000000007 */
[----:B------:R1:W-:Y:S01]  /*26e0*/  STS [R65.X4+0xa030], R2 ;  /* 0x00a0300241007388 */ /* 0x0003e20000004800 */
[----:B------:R-:W-:Y:S02]  /*26f0*/  PRMT R12, R12, 0x5410, R5 ;  /* 0x000054100c0c7816 */ /* 0x000fe40000000005 */
[----:B------:R-:W-:Y:S01]  /*2700*/  ISETP.GE.AND P4, PT, R55, c[0x0][0x174], PT ;  /* 0x00005d0037007a0c */ /* 0x000fe20003f86270 */
[----:B------:R2:W-:Y:S01]  /*2710*/  STS [R65.X4+0xa4b0], R20 ;  /* 0x00a4b01441007388 */ /* 0x0005e20000004800 */
[----:B------:R-:W-:-:S02]  /*2720*/  ISETP.GE.AND P5, PT, R59, c[0x0][0x174], PT ;  /* 0x00005d003b007a0c */ /* 0x000fc40003fa6270 */
[----:B------:R-:W-:Y:S01]  /*2730*/  ISETP.LT.AND P0, PT, R56, R54, !P4 ;  /* 0x000000363800720c */ /* 0x000fe20006701270 */
[----:B------:R2:W-:Y:S01]  /*2740*/  STS [R65.X4+0xa920], R6 ;  /* 0x00a9200641007388 */ /* 0x0005e20000004800 */
[----:B------:R-:W-:-:S03]  /*2750*/  ISETP.GE.AND P6, PT, R78, c[0x0][0x174], PT ;  /* 0x00005d004e007a0c */ /* 0x000fc60003fc6270 */
[----:B------:R0:W-:Y:S04]  /*2760*/  STS [R65.X4+0xa930], R10 ;  /* 0x00a9300a41007388 */ /* 0x0001e80000004800 */
[----:B------:R0:W-:Y:S04]  /*2770*/  STS [R65.X4+0xada0], R0 ;  /* 0x00ada00041007388 */ /* 0x0001e80000004800 */
[----:B------:R1:W-:Y:S04]  /*2780*/  STS [R65.X4+0xadb0], R12 ;  /* 0x00adb00c41007388 */ /* 0x0003e80000004800 */
[----:B------:R-:W-:Y:S01]  /*2790*/  BAR.SYNC.DEFER_BLOCKING 0x0 ;  /* 0x0000000000007b1d */ /* 0x000fe20000010000 */
[----:B0-----:R-:W-:-:S02]  /*27a0*/  IADD3 R14, P2, R66, c[0x0][0x268], RZ ;  /* 0x00009a00420e7a10 */ /* 0x001fc40007f5e0ff */
[----:B------:R-:W-:Y:S02]  /*27b0*/  ISETP.LT.AND P1, PT, R56, R54, !P5 ;  /* 0x000000363800720c */ /* 0x000fe40006f21270 */
[----:B------:R-:W-:Y:S02]  /*27c0*/  IADD3.X R15, R67, c[0x0][0x26c], RZ, P2, !PT ;  /* 0x00009b00430f7a10 */ /* 0x000fe400017fe4ff */
[----:B-1----:R-:W-:-:S04]  /*27d0*/  IADD3 R2, P2, R14, c[0x0][0x268], RZ ;  /* 0x00009a000e027a10 */ /* 0x002fc80007f5e0ff */
[----:B------:R-:W-:Y:S02]  /*27e0*/  IADD3.X R3, R15, c[0x0][0x26c], RZ, P2, !PT ;  /* 0x00009b000f037a10 */ /* 0x000fe400017fe4ff */
[----:B------:R-:W-:Y:S01]  /*27f0*/  ISETP.GE.AND P5, PT, R64, c[0x0][0x174], PT ;  /* 0x00005d0040007a0c */ /* 0x000fe20003fa6270 */
[----:B------:R-:W3:Y:S01]  /*2800*/  @P0 LDG.E.LTC128B.128.SYS R36, [R66] ;  /* 0x0000000042240381 */ /* 0x000ee200001eed20 */
[----:B------:R-:W-:Y:S02]  /*2810*/  ISETP.LT.AND P0, PT, R56, R54, !P6 ;  /* 0x000000363800720c */ /* 0x000fe40007701270 */
[----:B------:R-:W-:Y:S01]  /*2820*/  ISETP.GE.AND P4, PT, R63, c[0x0][0x174], PT ;  /* 0x00005d003f007a0c */ /* 0x000fe20003f86270 */
[----:B------:R0:W3:Y:S01]  /*2830*/  @P1 LDG.E.LTC128B.128.SYS R32, [R14] ;  /* 0x000000000e201381 */ /* 0x0000e200001eed20 */
[----:B------:R-:W-:Y:S01]  /*2840*/  IADD3 R8, P1, R2, c[0x0][0x268], RZ ;  /* 0x00009a0002087a10 */ /* 0x000fe20007f3e0ff */
[----:B------:R-:W-:Y:S01]  /*2850*/  IMAD.MOV.U32 R24, RZ, RZ, RZ ;  /* 0x000000ffff187224 */ /* 0x000fe200078e00ff */
[----:B------:R-:W-:Y:S01]  /*2860*/  CS2R R26, SRZ ;  /* 0x00000000001a7805 */ /* 0x000fe2000001ff00 */
[----:B------:R-:W-:Y:S01]  /*2870*/  IMAD.MOV.U32 R25, RZ, RZ, RZ ;  /* 0x000000ffff197224 */ /* 0x000fe200078e00ff */
[----:B------:R-:W-:-:S02]  /*2880*/  IADD3.X R9, R3, c[0x0][0x26c], RZ, P1, !PT ;  /* 0x00009b0003097a10 */ /* 0x000fc40000ffe4ff */
[-C--:B------:R-:W-:Y:S02]  /*2890*/  ISETP.LT.AND P1, PT, R56, R54.reuse, !P5 ;  /* 0x000000363800720c */ /* 0x080fe40006f21270 */
[----:B------:R1:W3:Y:S01]  /*28a0*/  @P0 LDG.E.LTC128B.128.SYS R28, [R2] ;  /* 0x00000000021c0381 */ /* 0x0002e200001eed20 */
[----:B------:R-:W-:Y:S01]  /*28b0*/  IADD3 R4, P0, R8, c[0x0][0x268], RZ ;  /* 0x00009a0008047a10 */ /* 0x000fe20007f1e0ff */
[----:B--2---:R-:W-:Y:S02]  /*28c0*/  IMAD.MOV.U32 R20, RZ, RZ, RZ ;  /* 0x000000ffff147224 */ /* 0x004fe400078e00ff */
[----:B------:R-:W-:Y:S01]  /*28d0*/  IMAD.MOV.U32 R21, RZ, RZ, RZ ;  /* 0x000000ffff157224 */ /* 0x000fe200078e00ff */
[----:B------:R-:W-:Y:S02]  /*28e0*/  IADD3.X R5, R9, c[0x0][0x26c], RZ, P0, !PT ;  /* 0x00009b0009057a10 */ /* 0x000fe400007fe4ff */
[----:B------:R-:W-:Y:S01]  /*28f0*/  ISETP.LT.AND P0, PT, R56, R54, !P4 ;  /* 0x000000363800720c */ /* 0x000fe20006701270 */
[----:B------:R-:W-:-:S02]  /*2900*/  IMAD.MOV.U32 R22, RZ, RZ, RZ ;  /* 0x000000ffff167224 */ /* 0x000fc400078e00ff */
[----:B------:R-:W-:Y:S01]  /*2910*/  IMAD.MOV.U32 R23, RZ, RZ, RZ ;  /* 0x000000ffff177224 */ /* 0x000fe200078e00ff */
[----:B------:R2:W3:Y:S01]  /*2920*/  @P1 LDG.E.LTC128B.128.SYS R24, [R8] ;  /* 0x0000000008181381 */ /* 0x0004e200001eed20 */
[----:B------:R-:W-:Y:S02]  /*2930*/  IADD3 R6, P1, R4, c[0x0][0x268], RZ ;  /* 0x00009a0004067a10 */ /* 0x000fe40007f3e0ff */
[----:B------:R-:W-:Y:S02]  /*2940*/  ISETP.GE.AND P3, PT, R62, c[0x0][0x174], PT ;  /* 0x00005d003e007a0c */ /* 0x000fe40003f66270 */
[----:B------:R-:W-:Y:S01]  /*2950*/  IADD3.X R7, R5, c[0x0][0x26c], RZ, P1, !PT ;  /* 0x00009b0005077a10 */ /* 0x000fe20000ffe4ff */
[----:B------:R-:W-:Y:S01]  /*2960*/  CS2R R10, SRZ ;  /* 0x00000000000a7805 */ /* 0x000fe2000001ff00 */
[----:B------:R-:W-:Y:S01]  /*2970*/  ULDC.64 UR4, c[0x0][0x268] ;  /* 0x00009a0000047ab9 */ /* 0x000fe20000000a00 */
[----:B------:R0:W3:Y:S01]  /*2980*/  @P0 LDG.E.LTC128B.128.SYS R20, [R4] ;  /* 0x0000000004140381 */ /* 0x0000e200001eed20 */
[----:B-1----:R-:W-:-:S02]  /*2990*/  IADD3 R2, P0, R6, c[0x0][0x268], RZ ;  /* 0x00009a0006027a10 */ /* 0x002fc40007f1e0ff */
[----:B------:R-:W-:Y:S02]  /*29a0*/  P2R R0, PR, RZ, 0x40 ;  /* 0x00000040ff007803 */ /* 0x000fe40000000000 */
[----:B------:R-:W-:Y:S02]  /*29b0*/  IADD3.X R3, R7, c[0x0][0x26c], RZ, P0, !PT ;  /* 0x00009b0007037a10 */ /* 0x000fe400007fe4ff */
[----:B------:R-:W-:Y:S01]  /*29c0*/  ISETP.LT.AND P0, PT, R56, R54, !P3 ;  /* 0x000000363800720c */ /* 0x000fe20005f01270 */
[----:B------:R-:W-:Y:S01]  /*29d0*/  CS2R R12, SRZ ;  /* 0x00000000000c7805 */ /* 0x000fe2000001ff00 */
[----:B0-----:R-:W-:Y:S01]  /*29e0*/  CS2R R14, SRZ ;  /* 0x00000000000e7805 */ /* 0x001fe2000001ff00 */
[----:B------:R-:W-:Y:S01]  /*29f0*/  ISETP.GE.AND P2, PT, R61, c[0x0][0x174], PT ;  /* 0x00005d003d007a0c */ /* 0x000fe20003f46270 */
[----:B--2---:R-:W-:-:S08]  /*2a00*/  CS2R R8, SRZ ;  /* 0x0000000000087805 */ /* 0x004fd0000001ff00 */
[----:B------:R0:W2:Y:S01]  /*2a10*/  @P0 LDG.E.LTC128B.128.SYS R12, [R6] ;  /* 0x00000000060c0381 */ /* 0x0000a200001eed20 */
[----:B------:R-:W-:Y:S02]  /*2a20*/  ISETP.LT.AND P0, PT, R56, R54, !P2 ;  /* 0x000000363800720c */ /* 0x000fe40005701270 */
[----:B------:R-:W-:Y:S01]  /*2a30*/  ISETP.GE.AND P1, PT, R58, c[0x0][0x174], PT ;  /* 0x00005d003a007a0c */ /* 0x000fe20003f26270 */
[----:B------:R-:W-:-:S09]  /*2a40*/  CS2R R4, SRZ ;  /* 0x0000000000047805 */ /* 0x000fd2000001ff00 */
[----:B------:R-:W2:Y:S01]  /*2a50*/  @P0 LDG.E.LTC128B.128.SYS R8, [R2] ;  /* 0x0000000002080381 */ /* 0x000ea200001eed20 */
[----:B------:R-:W-:Y:S01]  /*2a60*/  ISETP.LT.AND P0, PT, R56, R54, !P1 ;  /* 0x000000363800720c */ /* 0x000fe20004f01270 */
[----:B0-----:R-:W-:-:S11]  /*2a70*/  CS2R R6, SRZ ;  /* 0x0000000000067805 */ /* 0x001fd6000001ff00 */
[----:B------:R-:W2:Y:S01]  /*2a80*/  @P0 LDG.E.LTC128B.128.SYS R4, [R2.64+UR4] ;  /* 0x0000000402040981 */ /* 0x000ea2000c1eed20 */
[----:B------:R-:W-:-:S04]  /*2a90*/  IADD3 R16, P0, R40, c[0x0][0x268], RZ ;  /* 0x00009a0028107a10 */ /* 0x000fc80007f1e0ff */
[----:B------:R-:W-:Y:S02]  /*2aa0*/  IADD3.X R17, R41, c[0x0][0x26c], RZ, P0, !PT ;  /* 0x00009b0029117a10 */ /* 0x000fe400007fe4ff */
[----:B------:R-:W-:Y:S02]  /*2ab0*/  ISETP.GE.AND P0, PT, R59, c[0x0][0x174], PT ;  /* 0x00005d003b007a0c */ /* 0x000fe40003f06270 */
[----:B------:R-:W-:Y:S01]  /*2ac0*/  ISETP.GE.AND P6, PT, R55, c[0x0][0x174], PT ;  /* 0x00005d0037007a0c */ /* 0x000fe20003fc6270 */
[----:B---3--:R-:W-:Y:S04]  /*2ad0*/  STS.128 [R182], R36 ;  /* 0x00000024b6007388 */ /* 0x008fe80000000c00 */
[----:B------:R0:W-:Y:S04]  /*2ae0*/  STS.128 [R180], R32 ;  /* 0x00000020b4007388 */ /* 0x0001e80000000c00 */
[----:B------:R1:W-:Y:S04]  /*2af0*/  STS.128 [R182+0x800], R28 ;  /* 0x0008001cb6007388 */ /* 0x0003e80000000c00 */
[----:B------:R3:W-:Y:S04]  /*2b00*/  STS.128 [R180+0x800], R24 ;  /* 0x00080018b4007388 */ /* 0x0007e80000000c00 */
[----:B------:R0:W-:Y:S04]  /*2b10*/  STS.128 [R182+0x1000], R20 ;  /* 0x00100014b6007388 */ /* 0x0001e80000000c00 */
[----:B--2---:R3:W-:Y:S04]  /*2b20*/  STS.128 [R180+0x1000], R12 ;  /* 0x0010000cb4007388 */ /* 0x0047e80000000c00 */
[----:B------:R0:W-:Y:S04]  /*2b30*/  STS.128 [R182+0x1800], R8 ;  /* 0x00180008b6007388 */ /* 0x0001e80000000c00 */
[----:B------:R0:W-:Y:S04]  /*2b40*/  STS.128 [R180+0x1800], R4 ;  /* 0x00180004b4007388 */ /* 0x0001e80000000c00 */
[----:B------:R-:W-:Y:S05]  /*2b50*/  BAR.SYNC.DEFER_BLOCKING 0x0 ;  /* 0x0000000000007b1d */ /* 0x000fea0000010000 */
[----:B0-----:R0:W2:Y:S01]  /*2b60*/  @!P0 LDG.E.LTC128B.128.SYS R32, [R16] ;  /* 0x0000000010208381 */ /* 0x0010a200001eed20 */
[----:B------:R-:W-:-:S03]  /*2b70*/  IADD3 R48, P0, R16, c[0x0][0x268], RZ ;  /* 0x00009a0010307a10 */ /* 0x000fc60007f1e0ff */
[----:B------:R0:W2:Y:S01]  /*2b80*/  @!P6 LDG.E.LTC128B.128.SYS R36, [R40] ;  /* 0x000000002824e381 */ /* 0x0000a200001eed20 */
[----:B------:R-:W-:Y:S02]  /*2b90*/  IADD3.X R49, R17, c[0x0][0x26c], RZ, P0, !PT ;  /* 0x00009b0011317a10 */ /* 0x000fe400007fe4ff */
[----:B------:R-:W-:Y:S01]  /*2ba0*/  IADD3 R46, P0, R48, c[0x0][0x268], RZ ;  /* 0x00009a00302e7a10 */ /* 0x000fe20007f1e0ff */
[----:B------:R-:W-:Y:S01]  /*2bb0*/  IMAD.U32 R19, RZ, RZ, UR14 ;  /* 0x0000000eff137e24 */ /* 0x000fe2000f8e00ff */
[----:B------:R-:W-:Y:S01]  /*2bc0*/  ISETP.NE.AND P6, PT, R0, RZ, PT ;  /* 0x000000ff0000720c */ /* 0x000fe20003fc5270 */
[----:B------:R-:W-:Y:S01]  /*2bd0*/  LDS.U R108, [R60+0xa000] ;  /* 0x00a000003c6c7984 */ /* 0x000fe20000001800 */
[----:B------:R-:W-:Y:S02]  /*2be0*/  IADD3.X R47, R49, c[0x0][0x26c], RZ, P0, !PT ;  /* 0x00009b00312f7a10 */ /* 0x000fe400007fe4ff */
[----:B------:R-:W-:Y:S01]  /*2bf0*/  IADD3 R44, P0, R46, c[0x0][0x268], RZ ;  /* 0x00009a002e2c7a10 */ /* 0x000fe20007f1e0ff */
[----:B------:R-:W-:Y:S03]  /*2c00*/  LDS.U R109, [R60+0xa480] ;  /* 0x00a480003c6d7984 */ /* 0x000fe60000001800 */
[----:B------:R-:W-:Y:S01]  /*2c10*/  IADD3.X R45, R47, c[0x0][0x26c], RZ, P0, !PT ;  /* 0x00009b002f2d7a10 */ /* 0x000fe200007fe4ff */
[----:B------:R-:W-:Y:S01]  /*2c20*/  LDS.U R106, [R60+0xa900] ;  /* 0x00a900003c6a7984 */ /* 0x000fe20000001800 */
[----:B------:R-:W-:-:S03]  /*2c30*/  IADD3 R42, P0, R44, c[0x0][0x268], RZ ;  /* 0x00009a002c2a7a10 */ /* 0x000fc60007f1e0ff */
[----:B-1----:R-:W2:Y:S01]  /*2c40*/  @!P6 LDG.E.LTC128B.128.SYS R28, [R48] ;  /* 0x00000000301ce381 */ /* 0x002ea200001eed20 */
[----:B------:R-:W-:Y:S02]  /*2c50*/  IADD3.X R43, R45, c[0x0][0x26c], RZ, P0, !PT ;  /* 0x00009b002d2b7a10 */ /* 0x000fe400007fe4ff */
[----:B------:R-:W-:Y:S01]  /*2c60*/  IADD3 R2, P0, R42, c[0x0][0x268], RZ ;  /* 0x00009a002a027a10 */ /* 0x000fe20007f1e0ff */
[----:B---3--:R-:W3:Y:S03]  /*2c70*/  @!P5 LDG.E.LTC128B.128.SYS R24, [R46] ;  /* 0x000000002e18d381 */ /* 0x008ee600001eed20 */
[----:B------:R-:W-:Y:S01]  /*2c80*/  IADD3.X R3, R43, c[0x0][0x26c], RZ, P0, !PT ;  /* 0x00009b002b037a10 */ /* 0x000fe200007fe4ff */
[----:B------:R1:W2:Y:S04]  /*2c90*/  @!P4 LDG.E.LTC128B.128.SYS R20, [R44] ;  /* 0x000000002c14c381 */ /* 0x0002a800001eed20 */
[----:B------:R0:W2:Y:S04]  /*2ca0*/  @!P3 LDG.E.LTC128B.128.SYS R12, [R42] ;  /* 0x000000002a0cb381 */ /* 0x0000a800001eed20 */
[----:B------:R0:W2:Y:S04]  /*2cb0*/  @!P2 LDG.E.LTC128B.128.SYS R8, [R2] ;  /* 0x000000000208a381 */ /* 0x0000a800001eed20 */
[----:B------:R1:W2:Y:S01]  /*2cc0*/  @!P1 LDG.E.LTC128B.128.SYS R4, [R2.64+UR4] ;  /* 0x0000000402049981 */ /* 0x0002a2000c1eed20 */
[----:B------:R-:W-:-:S03]  /*2cd0*/  IMAD R61, R19, 0x10, R18 ;  /* 0x00000010133d7824 */ /* 0x000fc600078e0212 */
[----:B------:R-:W-:Y:S04]  /*2ce0*/  LDS.U R107, [R60+0xad80] ;  /* 0x00ad80003c6b7984 */ /* 0x000fe80000001800 */
[----:B0-----:R-:W-:Y:S04]  /*2cf0*/  LDS.U R40, [R60+0xb200] ;  /* 0x00b200003c287984 */ /* 0x001fe80000001800 */
[----:B------:R-:W-:Y:S04]  /*2d00*/  LDS.U R41, [R60+0xb680] ;  /* 0x00b680003c297984 */ /* 0x000fe80000001800 */
[----:B-1----:R-:W-:Y:S04]  /*2d10*/  LDS.U R44, [R60+0xbb00] ;  /* 0x00bb00003c2c7984 */ /* 0x002fe80000001800 */
[----:B------:R-:W-:Y:S04]  /*2d20*/  LDS.U R45, [R60+0xbf80] ;  /* 0x00bf80003c2d7984 */ /* 0x000fe80000001800 */
[----:B------:R-:W0:Y:S08]  /*2d30*/  LDSM.16.M88.4 R72, [R61+0x3000] ;  /* 0x003000003d48783b */ /* 0x000e300000000200 */
[----:B------:R-:W1:Y:S01]  /*2d40*/  LDSM.16.M88.4 R88, [R61+0x2000] ;  /* 0x002000003d58783b */ /* 0x000e620000000200 */
[----:B------:R-:W-:-:S05]  /*2d50*/  LOP3.LUT R64, R18, 0x10, RZ, 0x3c, !PT ;  /* 0x0000001012407812 */ /* 0x000fca00078e3cff */
[----:B------:R-:W-:Y:S02]  /*2d60*/  IMAD R64, R19, 0x10, R64 ;  /* 0x0000001013407824 */ /* 0x000fe400078e0240 */
[----:B------:R-:W-:Y:S04]  /*2d70*/  LDS.U R16, [R60+0xb210] ;  /* 0x00b210003c107984 */ /* 0x000fe80000001800 */
[----:B------:R-:W-:Y:S04]  /*2d80*/  LDS.U R17, [R60+0xb690] ;  /* 0x00b690003c117984 */ /* 0x000fe80000001800 */
[----:B------:R-:W1:Y:S08]  /*2d90*/  LDSM.16.M88.4 R84, [R64+0x2000] ;  /* 0x002000004054783b */ /* 0x000e700000000200 */
[----:B------:R-:W1:Y:S01]  /*2da0*/  LDSM.16.M88.4 R68, [R64+0x3000] ;  /* 0x003000004044783b */ /* 0x000e620000000200 */
[-C--:B0-----:R-:W-:Y:S07]  /*2db0*/  HMMA.1688.F16 R130, R40, R72.reuse, RZ ;  /* 0x000000482882723c */ /* 0x081fee00000000ff */
[----:B------:R-:W-:Y:S04]  /*2dc0*/  LDS.U R104, [R60+0xa010] ;  /* 0x00a010003c687984 */ /* 0x000fe80000001800 */
[----:B------:R-:W0:Y:S01]  /*2dd0*/  LDS.U R105, [R60+0xa490] ;  /* 0x00a490003c697984 */ /* 0x000e220000001800 */
[-C--:B------:R-:W-:Y:S03]  /*2de0*/  HMMA.1688.F16 R164, R108, R72.reuse, RZ ;  /* 0x000000486ca4723c */ /* 0x080fe600000000ff */
[----:B------:R-:W-:Y:S04]  /*2df0*/  LDS.U R2, [R60+0xa910] ;  /* 0x00a910003c027984 */ /* 0x000fe80000001800 */
[----:B------:R-:W0:Y:S01]  /*2e00*/  LDS.U R3, [R60+0xad90] ;  /* 0x00ad90003c037984 */ /* 0x000e220000001800 */
[-C--:B------:R-:W-:Y:S03]  /*2e10*/  HMMA.1688.F16 R158, R106, R72.reuse, RZ ;  /* 0x000000486a9e723c */ /* 0x080fe600000000ff */
[----:B------:R-:W-:Y:S04]  /*2e20*/  LDS.U R42, [R60+0xbb10] ;  /* 0x00bb10003c2a7984 */ /* 0x000fe80000001800 */
[----:B------:R-:W0:Y:S01]  /*2e30*/  LDS.U R43, [R60+0xbf90] ;  /* 0x00bf90003c2b7984 */ /* 0x000e220000001800 */
[----:B------:R5:W-:Y:S03]  /*2e40*/  HMMA.1688.F16 R128, R44, R72, RZ ;  /* 0x000000482c80723c */ /* 0x000be600000000ff */
[----:B------:R-:W-:Y:S02]  /*2e50*/  LDS.U R112, [R60+0xa020] ;  /* 0x00a020003c707984 */ /* 0x000fe40000001800 */
[----:B-----5:R-:W-:-:S02]  /*2e60*/  LOP3.LUT R72, R18, 0x20, RZ, 0x3c, !PT ;  /* 0x0000002012487812 */ /* 0x020fc400078e3cff */
[----:B------:R-:W-:Y:S03]  /*2e70*/  LDS.U R113, [R60+0xa4a0] ;  /* 0x00a4a0003c717984 */ /* 0x000fe60000001800 */
[----:B------:R-:W-:Y:S01]  /*2e80*/  IMAD R72, R19, 0x10, R72 ;  /* 0x0000001013487824 */ /* 0x000fe200078e0248 */
[----:B-1----:R-:W5:Y:S01]  /*2e90*/  HMMA.1688.F16 R146, R40, R88, RZ ;  /* 0x000000582892723c */ /* 0x002f6200000000ff */
[----:B------:R-:W-:Y:S04]  /*2ea0*/  LDS.U R110, [R60+0xa920] ;  /* 0x00a920003c6e7984 */ /* 0x000fe80000001800 */
[----:B------:R-:W-:Y:S03]  /*2eb0*/  LDS.U R111, [R60+0xada0] ;  /* 0x00ada0003c6f7984 */ /* 0x000fe60000001800 */
[----:B------:R-:W5:Y:S01]  /*2ec0*/  HMMA.1688.F16 R138, R40, R90, RZ ;  /* 0x0000005a288a723c */ /* 0x000f6200000000ff */
[----:B------:R-:W-:Y:S07]  /*2ed0*/  LDSM.16.M88.4 R80, [R72+0x2000] ;  /* 0x002000004850783b */ /* 0x000fee0000000200 */
[----:B------:R-:W5:Y:S01]  /*2ee0*/  HMMA.1688.F16 R122, R40, R74, RZ ;  /* 0x0000004a287a723c */ /* 0x000f6200000000ff */
[----:B------:R-:W-:Y:S07]  /*2ef0*/  LDSM.16.M88.4 R76, [R72+0x3000] ;  /* 0x00300000484c783b */ /* 0x000fee0000000200 */
[----:B------:R-:W5:Y:S08]  /*2f00*/  HMMA.1688.F16 R140, R40, R89, RZ ;  /* 0x00000059288c723c */ /* 0x000f7000000000ff */
[----:B------:R-:W5:Y:S08]  /*2f10*/  HMMA.1688.F16 R132, R40, R91, RZ ;  /* 0x0000005b2884723c */ /* 0x000f7000000000ff */
[----:B------:R-:W5:Y:S08]  /*2f20*/  HMMA.1688.F16 R124, R40, R73, RZ ;  /* 0x00000049287c723c */ /* 0x000f7000000000ff */
[----:B------:R5:W5:Y:S06]  /*2f30*/  HMMA.1688.F16 R116, R40, R75, RZ ;  /* 0x0000004b2874723c */ /* 0x000b6c00000000ff */
[----:B-----5:R-:W-:Y:S04]  /*2f40*/  LDS.U R40, [R60+0xb220] ;  /* 0x00b220003c287984 */ /* 0x020fe80000001800 */
[----:B------:R-:W1:Y:S01]  /*2f50*/  LDS.U R41, [R60+0xb6a0] ;  /* 0x00b6a0003c297984 */ /* 0x000e620000001800 */
[----:B------:R-:W-:Y:S01]  /*2f60*/  PRMT R0, R53, 0x9910, RZ ;  /* 0x0000991035007816 */ /* 0x000fe200000000ff */
[----:B------:R-:W5:Y:S03]  /*2f70*/  HMMA.1688.F16 R154, R108, R88, RZ ;  /* 0x000000586c9a723c */ /* 0x000f6600000000ff */
[----:B------:R-:W-:-:S02]  /*2f80*/  ISETP.NE.AND P0, PT, R0, RZ, PT ;  /* 0x000000ff0000720c */ /* 0x000fc40003f05270 */
[----:B------:R-:W-:-:S03]  /*2f90*/  LOP3.LUT R0, R18, 0x30, RZ, 0x3c, !PT ;  /* 0x0000003012007812 */ /* 0x000fc600078e3cff */
[----:B------:R-:W5:Y:S02]  /*2fa0*/  HMMA.1688.F16 R94, R106, R88, RZ ;  /* 0x000000586a5e723c */ /* 0x000f6400000000ff */
[----:B------:R-:W-:-:S06]  /*2fb0*/  IMAD R0, R19, 0x10, R0 ;  /* 0x0000001013007824 */ /* 0x000fcc00078e0200 */
[----:B------:R-:W5:Y:S01]  /*2fc0*/  HMMA.1688.F16 R144, R44, R88, RZ ;  /* 0x000000582c90723c */ /* 0x000f6200000000ff */
[----:B------:R-:W-:Y:S01]  /*2fd0*/  IMAD.MOV.U32 R19, RZ, RZ, 0x20 ;  /* 0x00000020ff137424 */ /* 0x000fe200078e00ff */
[----:B------:R-:W-:Y:S06]  /*2fe0*/  LDSM.16.M88.4 R56, [R0+0x2000] ;  /* 0x002000000038783b */ /* 0x000fec0000000200 */
[----:B------:R-:W-:Y:S08]  /*2ff0*/  HMMA.1688.F16 R146, R16, R84, R146 ;  /* 0x000000541092723c */ /* 0x000ff00000000092 */
[----:B------:R-:W-:Y:S08]  /*3000*/  HMMA.1688.F16 R138, R16, R86, R138 ;  /* 0x00000056108a723c */ /* 0x000ff0000000008a */
[----:B------:R-:W-:Y:S08]  /*3010*/  HMMA.1688.F16 R130, R16, R68, R130 ;  /* 0x000000441082723c */ /* 0x000ff00000000082 */
[----:B------:R-:W-:Y:S08]  /*3020*/  HMMA.1688.F16 R122, R16, R70, R122 ;  /* 0x00000046107a723c */ /* 0x000ff0000000007a */
[----:B------:R-:W-:Y:S08]  /*3030*/  HMMA.1688.F16 R140, R16, R85, R140 ;  /* 0x00000055108c723c */ /* 0x000ff0000000008c */
[----:B------:R-:W-:Y:S08]  /*3040*/  HMMA.1688.F16 R132, R16, R87, R132 ;  /* 0x000000571084723c */ /* 0x000ff00000000084 */
[----:B------:R-:W-:Y:S08]  /*3050*/  HMMA.1688.F16 R124, R16, R69, R124 ;  /* 0x00000045107c723c */ /* 0x000ff0000000007c */
[----:B------:R5:W-:Y:S08]  /*3060*/  HMMA.1688.F16 R116, R16, R71, R116 ;  /* 0x000000471074723c */ /* 0x000bf00000000074 */
[----:B------:R-:W5:Y:S02]  /*3070*/  HMMA.1688.F16 R136, R44, R90, RZ ;  /* 0x0000005a2c88723c */ /* 0x000f6400000000ff */
[----:B-----5:R-:W-:Y:S06]  /*3080*/  LDS.U R16, [R60+0xbb20] ;  /* 0x00bb20003c107984 */ /* 0x020fec0000001800 */
[-C--:B------:R-:W-:Y:S01]  /*3090*/  HMMA.1688.F16 R156, R108, R89.reuse, RZ ;  /* 0x000000596c9c723c */ /* 0x080fe200000000ff */
[----:B------:R-:W0:Y:S07]  /*30a0*/  LDS.U R17, [R60+0xbfa0] ;  /* 0x00bfa0003c117984 */ /* 0x000e2e0000001800 */
[-C--:B------:R-:W-:Y:S08]  /*30b0*/  HMMA.1688.F16 R152, R106, R89.reuse, RZ ;  /* 0x000000596a98723c */ /* 0x080ff000000000ff */
[----:B------:R5:W-:Y:S08]  /*30c0*/  HMMA.1688.F16 R142, R44, R89, RZ ;  /* 0x000000592c8e723c */ /* 0x000bf000000000ff */
[----:B------:R-:W5:Y:S08]  /*30d0*/  HMMA.1688.F16 R120, R44, R74, RZ ;  /* 0x0000004a2c78723c */ /* 0x000f7000000000ff */
[----:B------:R-:W5:Y:S08]  /*30e0*/  HMMA.1688.F16 R134, R44, R91, RZ ;  /* 0x0000005b2c86723c */ /* 0x000f7000000000ff */
[----:B------:R-:W5:Y:S08]  /*30f0*/  HMMA.1688.F16 R126, R44, R73, RZ ;  /* 0x000000492c7e723c */ /* 0x000f7000000000ff */
[----:B------:R-:W5:Y:S01]  /*3100*/  HMMA.1688.F16 R118, R44, R75, RZ ;  /* 0x0000004b2c76723c */ /* 0x000f6200000000ff */
[----:B------:R-:W-:Y:S01]  /*3110*/  @P0 IMAD.U32 R19, RZ, RZ, UR17 ;  /* 0x00000011ff130e24 */ /* 0x000fe2000f8e00ff */
[----:B------:R-:W-:Y:S04]  /*3120*/  LDS.U R88, [R60+0xa030] ;  /* 0x00a030003c587984 */ /* 0x000fe80000001800 */
[----:B-----5:R-:W-:Y:S02]  /*3130*/  LDS.U R89, [R60+0xa4b0] ;  /* 0x00a4b0003c597984 */ /* 0x020fe40000001800 */
[-C--:B0-----:R-:W-:Y:S08]  /*3140*/  HMMA.1688.F16 R164, R104, R68.reuse, R164 ;  /* 0x0000004468a4723c */ /* 0x081ff000000000a4 */
[-C--:B------:R-:W-:Y:S08]  /*3150*/  HMMA.1688.F16 R158, R2, R68.reuse, R158 ;  /* 0x00000044029e723c */ /* 0x080ff0000000009e */
[----:B------:R5:W-:Y:S05]  /*3160*/  HMMA.1688.F16 R128, R42, R68, R128 ;  /* 0x000000442a80723c */ /* 0x000bea0000000080 */
[----:B-----5:R-:W-:-:S02]  /*3170*/  IMAD.IADD R68, R19, 0x1, R52 ;  /* 0x0000000113447824 */ /* 0x020fc400078e0234 */
[----:B------:R-:W-:Y:S01]  /*3180*/  LDSM.16.M88.4 R52, [R0+0x3000] ;  /* 0x003000000034783b */ /* 0x000fe20000000200 */
[-C--:B------:R-:W-:Y:S08]  /*3190*/  HMMA.1688.F16 R154, R104, R84.reuse, R154 ;  /* 0x00000054689a723c */ /* 0x080ff0000000009a */
[-C--:B------:R-:W-:Y:S08]  /*31a0*/  HMMA.1688.F16 R94, R2, R84.reuse, R94 ;  /* 0x00000054025e723c */ /* 0x080ff0000000005e */
[----:B------:R5:W5:Y:S06]  /*31b0*/  HMMA.1688.F16 R144, R42, R84, R144 ;  /* 0x000000542a90723c */ /* 0x000b6c0000000090 */
[----:B-----5:R-:W-:Y:S02]  /*31c0*/  LDS.U R84, [R60+0xa930] ;  /* 0x00a930003c547984 */ /* 0x020fe40000001800 */
[----:B------:R-:W5:Y:S08]  /*31d0*/  HMMA.1688.F16 R136, R42, R86, R136 ;  /* 0x000000562a88723c */ /* 0x000f700000000088 */
[----:B------:R-:W5:Y:S08]  /*31e0*/  HMMA.1688.F16 R120, R42, R70, R120 ;  /* 0x000000462a78723c */ /* 0x000f700000000078 */
[-C--:B------:R-:W-:Y:S08]  /*31f0*/  HMMA.1688.F16 R156, R104, R85.reuse, R156 ;  /* 0x00000055689c723c */ /* 0x080ff0000000009c */
[-C--:B------:R-:W-:Y:S08]  /*3200*/  HMMA.1688.F16 R152, R2, R85.reuse, R152 ;  /* 0x000000550298723c */ /* 0x080ff00000000098 */
[----:B------:R5:W5:Y:S06]  /*3210*/  HMMA.1688.F16 R142, R42, R85, R142 ;  /* 0x000000552a8e723c */ /* 0x000b6c000000008e */
[----:B-----5:R-:W-:Y:S02]  /*3220*/  LDS.U R85, [R60+0xadb0] ;  /* 0x00adb0003c557984 */ /* 0x020fe40000001800 */
[----:B------:R-:W5:Y:S08]  /*3230*/  HMMA.1688.F16 R134, R42, R87, R134 ;  /* 0x000000572a86723c */ /* 0x000f700000000086 */
[----:B------:R-:W5:Y:S08]  /*3240*/  HMMA.1688.F16 R126, R42, R69, R126 ;  /* 0x000000452a7e723c */ /* 0x000f70000000007e */
[----:B------:R5:W5:Y:S06]  /*3250*/  HMMA.1688.F16 R118, R42, R71, R118 ;  /* 0x000000472a76723c */ /* 0x000b6c0000000076 */
[----:B-----5:R-:W-:Y:S02]  /*3260*/  LDS.U R42, [R60+0xb230] ;  /* 0x00b230003c2a7984 */ /* 0x020fe40000001800 */
[----:B-1----:R-:W5:Y:S02]  /*3270*/  HMMA.1688.F16 R146, R40, R80, R146 ;  /* 0x000000502892723c */ /* 0x002f640000000092 */
[----:B------:R-:W0:Y:S06]  /*3280*/  LDS.U R43, [R60+0xb6b0] ;  /* 0x00b6b0003c2b7984 */ /* 0x000e2c0000001800 */
[----:B------:R-:W5:Y:S08]  /*3290*/  HMMA.1688.F16 R138, R40, R82, R138 ;  /* 0x00000052288a723c */ /* 0x000f70000000008a */
[----:B------:R-:W5:Y:S08]  /*32a0*/  HMMA.1688.F16 R140, R40, R81, R140 ;  /* 0x00000051288c723c */ /* 0x000f70000000008c */
[----:B------:R-:W5:Y:S08]  /*32b0*/  HMMA.1688.F16 R132, R40, R83, R132 ;  /* 0x000000532884723c */ /* 0x000f700000000084 */
[----:B------:R-:W5:Y:S08]  /*32c0*/  HMMA.1688.F16 R130, R40, R76, R130 ;  /* 0x0000004c2882723c */ /* 0x000f700000000082 */
[----:B------:R-:W5:Y:S08]  /*32d0*/  HMMA.1688.F16 R122, R40, R78, R122 ;  /* 0x0000004e287a723c */ /* 0x000f70000000007a */
[----:B------:R-:W5:Y:S08]  /*32e0*/  HMMA.1688.F16 R124, R40, R77, R124 ;  /* 0x0000004d287c723c */ /* 0x000f70000000007c */
[----:B------:R5:W5:Y:S06]  /*32f0*/  HMMA.1688.F16 R116, R40, R79, R116 ;  /* 0x0000004f2874723c */ /* 0x000b6c0000000074 */
[----:B-----5:R-:W-:Y:S04]  /*3300*/  LDS.U R40, [R60+0xbb30] ;  /* 0x00bb30003c287984 */ /* 0x020fe80000001800 */
[----:B------:R-:W1:Y:S04]  /*3310*/  LDS.U R41, [R60+0xbfb0] ;  /* 0x00bfb0003c297984 */ /* 0x000e680000001800 */
[----:B--2---:R-:W-:Y:S04]  /*3320*/  STS.128 [R182+0x80], R36 ;  /* 0x00008024b6007388 */ /* 0x004fe80000000c00 */
[----:B------:R-:W-:Y:S04]  /*3330*/  STS.128 [R180+0x80], R32 ;  /* 0x00008020b4007388 */ /* 0x000fe80000000c00 */
[----:B------:R-:W-:Y:S04]  /*3340*/  STS.128 [R182+0x880], R28 ;  /* 0x0008801cb6007388 */ /* 0x000fe80000000c00 */
[----:B---3--:R-:W-:Y:S04]  /*3350*/  STS.128 [R180+0x880], R24 ;  /* 0x00088018b4007388 */ /* 0x008fe80000000c00 */
[----:B------:R-:W-:Y:S04]  /*3360*/  STS.128 [R182+0x1080], R20 ;  /* 0x00108014b6007388 */ /* 0x000fe80000000c00 */
[----:B------:R-:W-:Y:S04]  /*3370*/  STS.128 [R180+0x1080], R12 ;  /* 0x0010800cb4007388 */ /* 0x000fe80000000c00 */
[----:B------:R-:W-:Y:S04]  /*3380*/  STS.128 [R182+0x1880], R8 ;  /* 0x00188008b6007388 */ /* 0x000fe80000000c00 */
[----:B------:R-:W-:Y:S04]  /*3390*/  STS.128 [R180+0x1880], R4 ;  /* 0x00188004b4007388 */ /* 0x000fe80000000c00 */
[----:B------:R-:W-:Y:S01]  /*33a0*/  BAR.SYNC.DEFER_BLOCKING 0x0 ;  /* 0x0000000000007b1d */ /* 0x000fe20000010000 */
[----:B------:R-:W-:-:S04]  /*33b0*/  IMAD.SHL.U32 R68, R68, 0x2, RZ ;  /* 0x0000000244447824 */ /* 0x000fc800078e00ff */
[----:B------:R-:W5:Y:S08]  /*33c0*/  HMMA.1688.F16 R144, R16, R80, R144 ;  /* 0x000000501090723c */ /* 0x000f700000000090 */
[----:B------:R-:W5:Y:S08]  /*33d0*/  HMMA.1688.F16 R136, R16, R82, R136 ;  /* 0x000000521088723c */ /* 0x000f700000000088 */
[----:B------:R-:W-:Y:S01]  /*33e0*/  HMMA.1688.F16 R128, R16, R76, R128 ;  /* 0x0000004c1080723c */ /* 0x000fe20000000080 */
[----:B------:R-:W-:Y:S04]  /*33f0*/  LDS.U R18, [R68+0xbb00] ;  /* 0x00bb000044127984 */ /* 0x000fe80000001800 */
[----:B------:R-:W-:Y:S03]  /*3400*/  LDS.U R19, [R68+0xbf80] ;  /* 0x00bf800044137984 */ /* 0x000fe60000001800 */
[----:B------:R-:W-:Y:S01]  /*3410*/  HMMA.1688.F16 R120, R16, R78, R120 ;  /* 0x0000004e1078723c */ /* 0x000fe20000000078 */
[----:B------:R-:W2:Y:S07]  /*3420*/  LDSM.16.M88.4 R48, [R61+0x2080] ;  /* 0x002080003d30783b */ /* 0x000eae0000000200 */
[----:B------:R-:W5:Y:S01]  /*3430*/  HMMA.1688.F16 R142, R16, R81, R142 ;  /* 0x00000051108e723c */ /* 0x000f62000000008e */
[----:B------:R-:W3:Y:S07]  /*3440*/  LDSM.16.M88.4 R44, [R61+0x3080] ;  /* 0x003080003d2c783b */ /* 0x000eee0000000200 */
[----:B------:R-:W5:Y:S01]  /*3450*/  HMMA.1688.F16 R134, R16, R83, R134 ;  /* 0x000000531086723c */ /* 0x000f620000000086 */
[----:B------:R-:W-:Y:S04]  /*3460*/  LDS.U R114, [R68+0xa000] ;  /* 0x00a0000044727984 */ /* 0x000fe80000001800 */
[----:B------:R-:W-:Y:S03]  /*3470*/  LDS.U R115, [R68+0xa480] ;  /* 0x00a4800044737984 */ /* 0x000fe60000001800 */
[----:B------:R-:W5:Y:S01]  /*3480*/  HMMA.1688.F16 R126, R16, R77, R126 ;  /* 0x0000004d107e723c */ /* 0x000f62000000007e */
[----:B------:R-:W-:Y:S04]  /*3490*/  LDS.U R62, [R68+0xbb10] ;  /* 0x00bb1000443e7984 */ /* 0x000fe80000001800 */
[----:B------:R-:W-:Y:S03]  /*34a0*/  LDS.U R63, [R68+0xbf90] ;  /* 0x00bf9000443f7984 */ /* 0x000fe60000001800 */
[----:B------:R5:W5:Y:S01]  /*34b0*/  HMMA.1688.F16 R118, R16, R79, R118 ;  /* 0x0000004f1076723c */ /* 0x000b620000000076 */
[----:B------:R-:W-:Y:S05]  /*34c0*/  LDS.U R60, [R68+0xb210] ;  /* 0x00b21000443c7984 */ /* 0x000fea0000001800 */
[----:B-----5:R-:W-:Y:S04]  /*34d0*/  LDS.U R16, [R68+0xb200] ;  /* 0x00b2000044107984 */ /* 0x020fe80000001800 */
[----:B------:R-:W1:Y:S01]  /*34e0*/  LDS.U R17, [R68+0xb680] ;  /* 0x00b6800044117984 */ /* 0x000e620000001800 */
[-C--:B------:R-:W-:Y:S03]  /*34f0*/  HMMA.1688.F16 R154, R112, R80.reuse, R154 ;  /* 0x00000050709a723c */ /* 0x080fe6000000009a */
[----:B------:R-:W-:Y:S04]  /*3500*/  LDS.U R61, [R68+0xb690] ;  /* 0x00b69000443d7984 */ /* 0x000fe80000001800 */
[----:B------:R-:W-:Y:S01]  /*3510*/  LDS.U R98, [R68+0xbb20] ;  /* 0x00bb200044627984 */ /* 0x000fe20000001800 */
[----:B------:R5:W-:Y:S03]  /*3520*/  HMMA.1688.F16 R94, R110, R80, R94 ;  /* 0x000000506e5e723c */ /* 0x000be6000000005e */
[----:B------:R-:W-:Y:S04]  /*3530*/  LDS.U R99, [R68+0xbfa0] ;  /* 0x00bfa00044637984 */ /* 0x000fe80000001800 */
[----:B-----5:R-:W-:Y:S01]  /*3540*/  LDS.U R80, [R68+0xa900] ;  /* 0x00a9000044507984 */ /* 0x020fe20000001800 */
[-C--:B------:R-:W-:Y:S03]  /*3550*/  HMMA.1688.F16 R156, R112, R81.reuse, R156 ;  /* 0x00000051709c723c */ /* 0x080fe6000000009c */
[----:B------:R-:W-:Y:S04]  /*3560*/  LDS.U R96, [R68+0xb220] ;  /* 0x00b2200044607984 */ /* 0x000fe80000001800 */
[----:B------:R-:W-:Y:S01]  /*3570*/  LDS.U R97, [R68+0xb6a0] ;  /* 0x00b6a00044617984 */ /* 0x000fe20000001800 */
[----:B------:R5:W-:Y:S03]  /*3580*/  HMMA.1688.F16 R152, R110, R81, R152 ;  /* 0x000000516e98723c */ /* 0x000be60000000098 */
[----:B------:R-:W-:Y:S04]  /*3590*/  LDS.U R148, [R68+0xa920] ;  /* 0x00a9200044947984 */ /* 0x000fe80000001800 */
[----:B-----5:R-:W1:Y:S01]  /*35a0*/  LDS.U R81, [R68+0xad80] ;  /* 0x00ad800044517984 */ /* 0x020e620000001800 */
[----:B0-----:R-:W-:Y:S03]  /*35b0*/  HMMA.1688.F16 R146, R42, R56, R146 ;  /* 0x000000382a92723c */ /* 0x001fe60000000092 */
[----:B------:R-:W-:Y:S04]  /*35c0*/  LDS.U R149, [R68+0xada0] ;  /* 0x00ada00044957984 */ /* 0x000fe80000001800 */
[----:B------:R-:W-:Y:S01]  /*35d0*/  LDS.U R150, [R68+0xa020] ;  /* 0x00a0200044967984 */ /* 0x000fe20000001800 */
[----:B------:R-:W-:Y:S03]  /*35e0*/  HMMA.1688.F16 R138, R42, R58, R138 ;  /* 0x0000003a2a8a723c */ /* 0x000fe6000000008a */
        /* <DEDUP_REMOVED lines=12> */
[----:B------:R-:W-:Y:S05]  /*36b0*/  LDS.U R169, [R68+0xbfb0] ;  /* 0x00bfb00044a97984 */ /* 0x000fea0000001800 */
[----:B------:R-:W-:Y:S08]  /*36c0*/  HMMA.1688.F16 R124, R42, R53, R124 ;  /* 0x000000352a7c723c */ /* 0x000ff0000000007c */
[----:B------:R-:W-:Y:S08]  /*36d0*/  HMMA.1688.F16 R116, R42, R55, R116 ;  /* 0x000000372a74723c */ /* 0x000ff00000000074 */
[----:B-1----:R-:W5:Y:S08]  /*36e0*/  HMMA.1688.F16 R144, R40, R56, R144 ;  /* 0x000000382890723c */ /* 0x002f700000000090 */
[----:B------:R-:W-:Y:S08]  /*36f0*/  HMMA.1688.F16 R136, R40, R58, R136 ;  /* 0x0000003a2888723c */ /* 0x000ff00000000088 */
[----:B------:R-:W5:Y:S08]  /*3700*/  HMMA.1688.F16 R142, R40, R57, R142 ;  /* 0x00000039288e723c */ /* 0x000f70000000008e */
[----:B------:R-:W5:Y:S08]  /*3710*/  HMMA.1688.F16 R134, R40, R59, R134 ;  /* 0x0000003b2886723c */ /* 0x000f700000000086 */
[----:B------:R-:W5:Y:S08]  /*3720*/  HMMA.1688.F16 R128, R40, R52, R128 ;  /* 0x000000342880723c */ /* 0x000f700000000080 */
[----:B------:R-:W5:Y:S08]  /*3730*/  HMMA.1688.F16 R120, R40, R54, R120 ;  /* 0x000000362878723c */ /* 0x000f700000000078 */
[----:B------:R-:W5:Y:S08]  /*3740*/  HMMA.1688.F16 R126, R40, R53, R126 ;  /* 0x00000035287e723c */ /* 0x000f70000000007e */
[----:B------:R5:W5:Y:S06]  /*3750*/  HMMA.1688.F16 R118, R40, R55, R118 ;  /* 0x000000372876723c */ /* 0x000b6c0000000076 */
[----:B-----5:R-:W0:Y:S02]  /*3760*/  LDSM.16.M88.4 R40, [R64+0x2080] ;  /* 0x002080004028783b */ /* 0x020e240000000200 */
[----:B------:R-:W5:Y:S08]  /*3770*/  HMMA.1688.F16 R92, R106, R90, RZ ;  /* 0x0000005a6a5c723c */ /* 0x000f7000000000ff */
[----:B--2---:R-:W-:Y:S08]  /*3780*/  HMMA.1688.F16 R144, R18, R48, R144 ;  /* 0x000000301290723c */ /* 0x004ff00000000090 */
[----:B------:R-:W-:Y:S08]  /*3790*/  HMMA.1688.F16 R142, R18, R49, R142 ;  /* 0x00000031128e723c */ /* 0x000ff0000000008e */
[----:B------:R-:W-:Y:S08]  /*37a0*/  HMMA.1688.F16 R136, R18, R50, R136 ;  /* 0x000000321288723c */ /* 0x000ff00000000088 */
[----:B------:R-:W-:Y:S08]  /*37b0*/  HMMA.1688.F16 R134, R18, R51, R134 ;  /* 0x000000331286723c */ /* 0x000ff00000000086 */
[----:B---3--:R-:W-:Y:S08]  /*37c0*/  HMMA.1688.F16 R128, R18, R44, R128 ;  /* 0x0000002c1280723c */ /* 0x008ff00000000080 */
[----:B------:R-:W-:Y:S08]  /*37d0*/  HMMA.1688.F16 R120, R18, R46, R120 ;  /* 0x0000002e1278723c */ /* 0x000ff00000000078 */
        /* <DEDUP_REMOVED lines=9> */
[----:B------:R5:W-:Y:S06]  /*3870*/  HMMA.1688.F16 R116, R16, R47, R116 ;  /* 0x0000002f1074723c */ /* 0x000bec0000000074 */
[----:B-----5:R-:W1:Y:S02]  /*3880*/  LDSM.16.M88.4 R16, [R64+0x3080] ;  /* 0x003080004010783b */ /* 0x020e640000000200 */
[----:B------:R-:W5:Y:S06]  /*3890*/  HMMA.1688.F16 R92, R2, R86, R92 ;  /* 0x00000056025c723c */ /* 0x000f6c000000005c */
[----:B------:R-:W-:Y:S02]  /*38a0*/  LDSM.16.M88.4 R64, [R72+0x2080] ;  /* 0x002080004840783b */ /* 0x000fe40000000200 */
[-C--:B------:R-:W-:Y:S08]  /*38b0*/  HMMA.1688.F16 R154, R88, R56.reuse, R154 ;  /* 0x00000038589a723c */ /* 0x080ff0000000009a */
[----:B------:R5:W5:Y:S06]  /*38c0*/  HMMA.1688.F16 R94, R84, R56, R94 ;  /* 0x00000038545e723c */ /* 0x000b6c000000005e */
[----:B-----5:R-:W-:Y:S02]  /*38d0*/  LDS.U R56, [R68+0xa010] ;  /* 0x00a0100044387984 */ /* 0x020fe40000001800 */
[-C--:B------:R-:W-:Y:S08]  /*38e0*/  HMMA.1688.F16 R156, R88, R57.reuse, R156 ;  /* 0x00000039589c723c */ /* 0x080ff0000000009c */
[----:B------:R5:W5:Y:S06]  /*38f0*/  HMMA.1688.F16 R152, R84, R57, R152 ;  /* 0x000000395498723c */ /* 0x000b6c0000000098 */
[----:B-----5:R-:W-:Y:S02]  /*3900*/  LDS.U R57, [R68+0xa490] ;  /* 0x00a4900044397984 */ /* 0x020fe40000001800 */
[----:B------:R-:W5:Y:S08]  /*3910*/  HMMA.1688.F16 R92, R110, R82, R92 ;  /* 0x000000526e5c723c */ /* 0x000f70000000005c */
[-C--:B------:R-:W-:Y:S08]  /*3920*/  HMMA.1688.F16 R94, R80, R48.reuse, R94 ;  /* 0x00000030505e723c */ /* 0x080ff0000000005e */
[----:B------:R5:W-:Y:S06]  /*3930*/  HMMA.1688.F16 R154, R114, R48, R154 ;  /* 0x00000030729a723c */ /* 0x000bec000000009a */
[----:B-----5:R-:W-:Y:S02]  /*3940*/  LDS.U R48, [R68+0xa910] ;  /* 0x00a9100044307984 */ /* 0x020fe40000001800 */
[-C--:B------:R-:W-:Y:S08]  /*3950*/  HMMA.1688.F16 R152, R80, R49.reuse, R152 ;  /* 0x000000315098723c */ /* 0x080ff00000000098 */
[----:B------:R5:W-:Y:S06]  /*3960*/  HMMA.1688.F16 R156, R114, R49, R156 ;  /* 0x00000031729c723c */ /* 0x000bec000000009c */
[----:B-----5:R-:W2:Y:S02]  /*3970*/  LDS.U R49, [R68+0xad90] ;  /* 0x00ad900044317984 */ /* 0x020ea40000001800 */
[----:B------:R-:W5:Y:S08]  /*3980*/  HMMA.1688.F16 R92, R84, R58, R92 ;  /* 0x0000003a545c723c */ /* 0x000f70000000005c */
[----:B0-----:R-:W-:Y:S08]  /*3990*/  HMMA.1688.F16 R144, R62, R40, R144 ;  /* 0x000000283e90723c */ /* 0x001ff00000000090 */
[----:B------:R-:W-:Y:S08]  /*39a0*/  HMMA.1688.F16 R142, R62, R41, R142 ;  /* 0x000000293e8e723c */ /* 0x000ff0000000008e */
[----:B------:R-:W-:Y:S08]  /*39b0*/  HMMA.1688.F16 R136, R62, R42, R136 ;  /* 0x0000002a3e88723c */ /* 0x000ff00000000088 */
[----:B------:R-:W-:Y:S08]  /*39c0*/  HMMA.1688.F16 R134, R62, R43, R134 ;  /* 0x0000002b3e86723c */ /* 0x000ff00000000086 */
[----:B-1----:R-:W-:Y:S08]  /*39d0*/  HMMA.1688.F16 R128, R62, R16, R128 ;  /* 0x000000103e80723c */ /* 0x002ff00000000080 */
        /* <DEDUP_REMOVED lines=11> */
[----:B-----5:R-:W0:Y:S02]  /*3a90*/  LDSM.16.M88.4 R60, [R72+0x3080] ;  /* 0x00308000483c783b */ /* 0x020e240000000200 */
[----:B------:R-:W5:Y:S08]  /*3aa0*/  HMMA.1688.F16 R92, R80, R50, R92 ;  /* 0x00000032505c723c */ /* 0x000f70000000005c */
[-C--:B--2---:R-:W5:Y:S08]  /*3ab0*/  HMMA.1688.F16 R94, R48, R40.reuse, R94 ;  /* 0x00000028305e723c */ /* 0x084f70000000005e */
[----:B------:R-:W5:Y:S08]  /*3ac0*/  HMMA.1688.F16 R154, R56, R40, R154 ;  /* 0x00000028389a723c */ /* 0x000f70000000009a */
[-C--:B------:R-:W5:Y:S08]  /*3ad0*/  HMMA.1688.F16 R152, R48, R41.reuse, R152 ;  /* 0x000000293098723c */ /* 0x080f700000000098 */
[----:B------:R-:W5:Y:S08]  /*3ae0*/  HMMA.1688.F16 R156, R56, R41, R156 ;  /* 0x00000029389c723c */ /* 0x000f70000000009c */
[----:B-----5:R-:W5:Y:S08]  /*3af0*/  HMMA.1688.F16 R92, R48, R42, R92 ;  /* 0x0000002a305c723c */ /* 0x020f70000000005c */
[-C--:B------:R-:W-:Y:S08]  /*3b00*/  HMMA.1688.F16 R144, R98, R64.reuse, R144 ;  /* 0x000000406290723c */ /* 0x080ff00000000090 */
[-C--:B------:R-:W-:Y:S08]  /*3b10*/  HMMA.1688.F16 R142, R98, R65.reuse, R142 ;  /* 0x00000041628e723c */ /* 0x080ff0000000008e */
[-C--:B------:R-:W-:Y:S08]  /*3b20*/  HMMA.1688.F16 R146, R96, R64.reuse, R146 ;  /* 0x000000406092723c */ /* 0x080ff00000000092 */
[-C--:B------:R-:W-:Y:S08]  /*3b30*/  HMMA.1688.F16 R140, R96, R65.reuse, R140 ;  /* 0x00000041608c723c */ /* 0x080ff0000000008c */
[-C--:B------:R-:W-:Y:S08]  /*3b40*/  HMMA.1688.F16 R40, R148, R64.reuse, R94 ;  /* 0x000000409428723c */ /* 0x080ff0000000005e */
[----:B------:R-:W-:Y:S08]  /*3b50*/  HMMA.1688.F16 R154, R150, R64, R154 ;  /* 0x00000040969a723c */ /* 0x000ff0000000009a */
[-C--:B------:R-:W-:Y:S08]  /*3b60*/  HMMA.1688.F16 R152, R148, R65.reuse, R152 ;  /* 0x000000419498723c */ /* 0x080ff00000000098 */
[----:B------:R-:W-:Y:S08]  /*3b70*/  HMMA.1688.F16 R156, R150, R65, R156 ;  /* 0x00000041969c723c */ /* 0x000ff0000000009c */
[----:B------:R-:W-:Y:S08]  /*3b80*/  HMMA.1688.F16 R136, R98, R66, R136 ;  /* 0x000000426288723c */ /* 0x000ff00000000088 */
[----:B------:R-:W-:Y:S08]  /*3b90*/  HMMA.1688.F16 R134, R98, R67, R134 ;  /* 0x000000436286723c */ /* 0x000ff00000000086 */
[----:B0-----:R-:W-:Y:S08]  /*3ba0*/  HMMA.1688.F16 R128, R98, R60, R128 ;  /* 0x0000003c6280723c */ /* 0x001ff00000000080 */
        /* <DEDUP_REMOVED lines=10> */
[----:B------:R5:W-:Y:S06]  /*3c50*/  HMMA.1688.F16 R64, R148, R66, R92 ;  /* 0x000000429440723c */ /* 0x000bec000000005c */
[----:B-----5:R1:W2:Y:S08]  /*3c60*/  LDSM.16.M88.4 R92, [R0+0x3080] ;  /* 0x00308000005c783b */ /* 0x0202b00000000200 */
[----:B------:R-:W-:Y:S04]  /*3c70*/  STS.128 [R182], R36 ;  /* 0x00000024b6007388 */ /* 0x000fe80000000c00 */
[----:B------:R-:W-:Y:S04]  /*3c80*/  STS.128 [R180], R32 ;  /* 0x00000020b4007388 */ /* 0x000fe80000000c00 */
[----:B------:R3:W-:Y:S04]  /*3c90*/  STS.128 [R182+0x800], R28 ;  /* 0x0008001cb6007388 */ /* 0x0007e80000000c00 */
[----:B------:R0:W-:Y:S04]  /*3ca0*/  STS.128 [R180+0x800], R24 ;  /* 0x00080018b4007388 */ /* 0x0001e80000000c00 */
[----:B------:R-:W-:Y:S01]  /*3cb0*/  STS.128 [R182+0x1000], R20 ;  /* 0x00100014b6007388 */ /* 0x000fe20000000c00 */
[----:B------:R-:W-:-:S03]  /*3cc0*/  ISETP.NE.U32.AND P0, PT, RZ, c[0x0][0x350], PT ;  /* 0x0000d400ff007a0c */ /* 0x000fc60003f05070 */
[----:B------:R0:W-:Y:S04]  /*3cd0*/  STS.128 [R180+0x1000], R12 ;  /* 0x0010000cb4007388 */ /* 0x0001e80000000c00 */
[----:B------:R-:W-:Y:S04]  /*3ce0*/  STS.128 [R182+0x1800], R8 ;  /* 0x00180008b6007388 */ /* 0x000fe80000000c00 */
[----:B------:R0:W-:Y:S01]  /*3cf0*/  STS.128 [R180+0x1800], R4 ;  /* 0x00180004b4007388 */ /* 0x0001e20000000c00 */
[----:B------:R-:W-:-:S12]  /*3d00*/  ISETP.NE.AND.EX P0, PT, RZ, c[0x0][0x354], PT, P0 ;  /* 0x0000d500ff007a0c */ /* 0x000fd80003f05300 */
[----:B------:R-:W-:Y:S02]  /*3d10*/  @P0 IMAD.MOV.U32 R184, RZ, RZ, c[0x0][0x350] ;  /* 0x0000d400ffb80624 */ /* 0x000fe400078e00ff */
[----:B------:R-:W-:Y:S01]  /*3d20*/  @P0 IMAD.MOV.U32 R185, RZ, RZ, c[0x0][0x354] ;  /* 0x0000d500ffb90624 */ /* 0x000fe200078e00ff */
[----:B------:R-:W-:Y:S07]  /*3d30*/  BAR.SYNC.DEFER_BLOCKING 0x0 ;  /* 0x0000000000007b1d */ /* 0x000fee0000010000 */
[----:B-1----:R1:W4:Y:S01]  /*3d40*/  @P0 LDG.E.U16.SYS R0, [R184] ;  /* 0x00000000b8000381 */ /* 0x00232200001ee500 */
[-C--:B---3--:R-:W-:Y:S08]  /*3d50*/  HMMA.1688.F16 R28, R108, R73.reuse, RZ ;  /* 0x000000496c1c723c */ /* 0x088ff000000000ff */
[----:B------:R-:W5:Y:S08]  /*3d60*/  HMMA.1688.F16 R72, R106, R73, RZ ;  /* 0x000000496a48723c */ /* 0x000f7000000000ff */
[----:B------:R-:W5:Y:S08]  /*3d70*/  HMMA.1688.F16 R160, R108, R90, RZ ;  /* 0x0000005a6ca0723c */ /* 0x000f7000000000ff */
[-C--:B------:R-:W5:Y:S08]  /*3d80*/  HMMA.1688.F16 R166, R108, R74.reuse, RZ ;  /* 0x0000004a6ca6723c */ /* 0x080f7000000000ff */
[----:B------:R-:W5:Y:S08]  /*3d90*/  HMMA.1688.F16 R162, R106, R74, RZ ;  /* 0x0000004a6aa2723c */ /* 0x000f7000000000ff */
[----:B------:R-:W5:Y:S08]  /*3da0*/  HMMA.1688.F16 R36, R108, R91, RZ ;  /* 0x0000005b6c24723c */ /* 0x000f7000000000ff */
[----:B0-----:R-:W-:Y:S08]  /*3db0*/  HMMA.1688.F16 R24, R106, R75, RZ ;  /* 0x0000004b6a18723c */ /* 0x001ff000000000ff */
[----:B------:R-:W5:Y:S08]  /*3dc0*/  HMMA.1688.F16 R90, R106, R91, RZ ;  /* 0x0000005b6a5a723c */ /* 0x000f7000000000ff */
[----:B------:R-:W5:Y:S08]  /*3dd0*/  HMMA.1688.F16 R74, R108, R75, RZ ;  /* 0x0000004b6c4a723c */ /* 0x000f7000000000ff */
[-C--:B-----5:R-:W5:Y:S08]  /*3de0*/  HMMA.1688.F16 R72, R2, R69.reuse, R72 ;  /* 0x000000450248723c */ /* 0x0a0f700000000048 */
[----:B------:R-:W5:Y:S08]  /*3df0*/  HMMA.1688.F16 R28, R104, R69, R28 ;  /* 0x00000045681c723c */ /* 0x000f70000000001c */
[----:B------:R-:W5:Y:S08]  /*3e00*/  HMMA.1688.F16 R160, R104, R86, R160 ;  /* 0x0000005668a0723c */ /* 0x000f7000000000a0 */
[-C--:B------:R-:W5:Y:S08]  /*3e10*/  HMMA.1688.F16 R166, R104, R70.reuse, R166 ;  /* 0x0000004668a6723c */ /* 0x080f7000000000a6 */
[----:B------:R-:W5:Y:S08]  /*3e20*/  HMMA.1688.F16 R162, R2, R70, R162 ;  /* 0x0000004602a2723c */ /* 0x000f7000000000a2 */
[-C--:B------:R-:W5:Y:S08]  /*3e30*/  HMMA.1688.F16 R36, R104, R87.reuse, R36 ;  /* 0x000000576824723c */ /* 0x080f700000000024 */
[----:B------:R-:W5:Y:S08]  /*3e40*/  HMMA.1688.F16 R90, R2, R87, R90 ;  /* 0x00000057025a723c */ /* 0x000f70000000005a */
[-C--:B------:R-:W5:Y:S08]  /*3e50*/  HMMA.1688.F16 R24, R2, R71.reuse, R24 ;  /* 0x000000470218723c */ /* 0x080f700000000018 */
[----:B------:R-:W5:Y:S08]  /*3e60*/  HMMA.1688.F16 R74, R104, R71, R74 ;  /* 0x00000047684a723c */ /* 0x000f70000000004a */
[-C--:B------:R-:W5:Y:S08]  /*3e70*/  HMMA.1688.F16 R164, R112, R76.reuse, R164 ;  /* 0x0000004c70a4723c */ /* 0x080f7000000000a4 */
[----:B------:R-:W5:Y:S08]  /*3e80*/  HMMA.1688.F16 R158, R110, R76, R158 ;  /* 0x0000004c6e9e723c */ /* 0x000f70000000009e */
        /* <DEDUP_REMOVED lines=9> */
[-C--:B------:R-:W-:Y:S08]  /*3f20*/  HMMA.1688.F16 R164, R88, R52.reuse, R164 ;  /* 0x0000003458a4723c */ /* 0x080ff000000000a4 */
[----:B------:R-:W5:Y:S08]  /*3f30*/  HMMA.1688.F16 R158, R84, R52, R158 ;  /* 0x00000034549e723c */ /* 0x000f70000000009e */
[-C--:B-----5:R-:W5:Y:S08]  /*3f40*/  HMMA.1688.F16 R72, R84, R53.reuse, R72 ;  /* 0x000000355448723c */ /* 0x0a0f700000000048 */
[----:B------:R-:W5:Y:S08]  /*3f50*/  HMMA.1688.F16 R28, R88, R53, R28 ;  /* 0x00000035581c723c */ /* 0x000f70000000001c */
[----:B------:R-:W5:Y:S08]  /*3f60*/  HMMA.1688.F16 R160, R88, R58, R160 ;  /* 0x0000003a58a0723c */ /* 0x000f7000000000a0 */
[-C--:B------:R-:W-:Y:S08]  /*3f70*/  HMMA.1688.F16 R166, R88, R54.reuse, R166 ;  /* 0x0000003658a6723c */ /* 0x080ff000000000a6 */
[----:B------:R-:W5:Y:S08]  /*3f80*/  HMMA.1688.F16 R162, R84, R54, R162 ;  /* 0x0000003654a2723c */ /* 0x000f7000000000a2 */
[-C--:B------:R-:W-:Y:S08]  /*3f90*/  HMMA.1688.F16 R36, R88, R59.reuse, R36 ;  /* 0x0000003b5824723c */ /* 0x080ff00000000024 */
        /* <DEDUP_REMOVED lines=10> */
[----:B------:R-:W5:Y:S08]  /*4040*/  HMMA.1688.F16 R90, R80, R51, R90 ;  /* 0x00000033505a723c */ /* 0x000f70000000005a */
[----:B------:R-:W5:Y:S08]  /*4050*/  HMMA.1688.F16 R24, R80, R47, R24 ;  /* 0x0000002f5018723c */ /* 0x000f700000000018 */
[----:B------:R-:W5:Y:S08]  /*4060*/  HMMA.1688.F16 R36, R114, R51, R36 ;  /* 0x000000337224723c */ /* 0x000f700000000024 */
[----:B------:R-:W5:Y:S08]  /*4070*/  HMMA.1688.F16 R74, R114, R47, R74 ;  /* 0x0000002f724a723c */ /* 0x000f70000000004a */
[-C--:B------:R-:W-:Y:S08]  /*4080*/  HMMA.1688.F16 R158, R48, R16.reuse, R158 ;  /* 0x00000010309e723c */ /* 0x080ff0000000009e */
[----:B------:R-:W-:Y:S08]  /*4090*/  HMMA.1688.F16 R164, R56, R16, R164 ;  /* 0x0000001038a4723c */ /* 0x000ff000000000a4 */
[-C--:B-----5:R-:W-:Y:S08]  /*40a0*/  HMMA.1688.F16 R72, R48, R17.reuse, R72 ;  /* 0x000000113048723c */ /* 0x0a0ff00000000048 */
[----:B------:R-:W5:Y:S08]  /*40b0*/  HMMA.1688.F16 R16, R56, R17, R28 ;  /* 0x000000113810723c */ /* 0x000f70000000001c */
[----:B------:R-:W5:Y:S08]  /*40c0*/  HMMA.1688.F16 R160, R56, R42, R160 ;  /* 0x0000002a38a0723c */ /* 0x000f7000000000a0 */
[-C--:B------:R-:W5:Y:S08]  /*40d0*/  HMMA.1688.F16 R162, R48, R18.reuse, R162 ;  /* 0x0000001230a2723c */ /* 0x080f7000000000a2 */
[----:B------:R-:W5:Y:S08]  /*40e0*/  HMMA.1688.F16 R166, R56, R18, R166 ;  /* 0x0000001238a6723c */ /* 0x000f7000000000a6 */
[----:B------:R-:W5:Y:S08]  /*40f0*/  HMMA.1688.F16 R30, R48, R43, R90 ;  /* 0x0000002b301e723c */ /* 0x000f70000000005a */
[----:B------:R-:W5:Y:S08]  /*4100*/  HMMA.1688.F16 R24, R48, R19, R24 ;  /* 0x000000133018723c */ /* 0x000f700000000018 */
[----:B------:R-:W5:Y:S08]  /*4110*/  HMMA.1688.F16 R36, R56, R43, R36 ;  /* 0x0000002b3824723c */ /* 0x000f700000000024 */
[----:B------:R-:W5:Y:S01]  /*4120*/  HMMA.1688.F16 R74, R56, R19, R74 ;  /* 0x00000013384a723c */ /* 0x000f62000000004a */
[----:B------:R-:W0:Y:S01]  /*4130*/  @!P0 LDC.U16 R0, c[0x0][0x348] ;  /* 0x0000d200ff008b82 */ /* 0x000e220000000400 */
[----:B------:R-:W-:-:S06]  /*4140*/  ISETP.NE.AND P0, PT, RZ, c[0x0][0x160], PT ;  /* 0x00005800ff007a0c */ /* 0x000fcc0003f05270 */
[----:B-----5:R-:W-:Y:S08]  /*4150*/  HMMA.1688.F16 R12, R150, R61, R16 ;  /* 0x0000003d960c723c */ /* 0x020ff00000000010 */
[----:B------:R-:W5:Y:S08]  /*4160*/  HMMA.1688.F16 R160, R150, R66, R160 ;  /* 0x0000004296a0723c */ /* 0x000f7000000000a0 */
[-C--:B------:R-:W-:Y:S08]  /*4170*/  HMMA.1688.F16 R158, R148, R60.reuse, R158 ;  /* 0x0000003c949e723c */ /* 0x080ff0000000009e */
[----:B------:R-:W5:Y:S08]  /*4180*/  HMMA.1688.F16 R164, R150, R60, R164 ;  /* 0x0000003c96a4723c */ /* 0x000f7000000000a4 */
[-C--:B------:R-:W-:Y:S08]  /*4190*/  HMMA.1688.F16 R162, R148, R62.reuse, R162 ;  /* 0x0000003e94a2723c */ /* 0x080ff000000000a2 */
[----:B------:R-:W5:Y:S08]  /*41a0*/  HMMA.1688.F16 R166, R150, R62, R166 ;  /* 0x0000003e96a6723c */ /* 0x000f7000000000a6 */
[----:B------:R-:W-:Y:S08]  /*41b0*/  HMMA.1688.F16 R30, R148, R67, R30 ;  /* 0x00000043941e723c */ /* 0x000ff0000000001e */
[----:B------:R-:W-:Y:S08]  /*41c0*/  HMMA.1688.F16 R28, R148, R61, R72 ;  /* 0x0000003d941c723c */ /* 0x000ff00000000048 */
[----:B------:R-:W-:Y:S08]  /*41d0*/  HMMA.1688.F16 R32, R148, R63, R24 ;  /* 0x0000003f9420723c */ /* 0x000ff00000000018 */
[----:B------:R-:W5:Y:S08]  /*41e0*/  HMMA.1688.F16 R14, R150, R67, R36 ;  /* 0x00000043960e723c */ /* 0x000f700000000024 */
[----:B------:R-:W5:Y:S01]  /*41f0*/  HMMA.1688.F16 R16, R150, R63, R74 ;  /* 0x0000003f9610723c */ /* 0x000f62000000004a */
[----:B------:R-:W-:-:S02]  /*4200*/  ULDC UR5, c[0x0][0x17c] ;  /* 0x00005f0000057ab9 */ /* 0x000fc40000000800 */
[----:B------:R-:W-:Y:S02]  /*4210*/  UIMAD UR5, UR18, UR5, UR19 ;  /* 0x00000005120572a4 */ /* 0x000fe4000f8e0213 */
[----:B------:R-:W-:Y:S02]  /*4220*/  UMOV UR8, 0x4 ;  /* 0x0000000400087882 */ /* 0x000fe40000000000 */
[----:B------:R-:W-:Y:S01]  /*4230*/  ULDC.64 UR6, c[0x0][0x398] ;  /* 0x0000e60000067ab9 */ /* 0x000fe20000000a00 */
[----:B------:R-:W5:Y:S01]  /*4240*/  HMMA.1688.F16 R22, R172, R98, R64 ;  /* 0x00000062ac16723c */ /* 0x000f620000000040 */
[----:B------:R-:W-:Y:S02]  /*4250*/  ULDC.U16 UR4, c[0x0][0x34c] ;  /* 0x0000d30000047ab9 */ /* 0x000fe40000000400 */
[----:B------:R-:W-:Y:S01]  /*4260*/  UIMAD.WIDE UR8, UR5, UR8, UR6 ;  /* 0x00000008050872a5 */ /* 0x000fe2000f8e0206 */
[----:B------:R-:W-:-:S04]  /*4270*/  IMAD.U32 R82, RZ, RZ, UR4 ;  /* 0x00000004ff527e24 */ /* 0x000fc8000f8e00ff */
[----:B------:R-:W5:Y:S01]  /*4280*/  HMMA.1688.F16 R2, R174, R96, R154 ;  /* 0x00000060ae02723c */ /* 0x000f62000000009a */
[----:B------:R-:W-:Y:S02]  /*4290*/  IMAD.MOV.U32 R43, RZ, RZ, c[0x0][0x2d4] ;  /* 0x0000b500ff2b7624 */ /* 0x000fe400078e00ff */
[----:B------:R-:W-:Y:S02]  /*42a0*/  IMAD.MOV.U32 R86, RZ, RZ, c[0x0][0x320] ;  /* 0x0000c800ff567624 */ /* 0x000fe400078e00ff */
[----:B------:R-:W-:-:S03]  /*42b0*/  IMAD.MOV.U32 R45, RZ, RZ, c[0x0][0x324] ;  /* 0x0000c900ff2d7624 */ /* 0x000fc600078e00ff */
[----:B------:R-:W5:Y:S08]  /*42c0*/  HMMA.1688.F16 R4, R174, R97, R156 ;  /* 0x00000061ae04723c */ /* 0x000f70000000009c */
[----:B-----5:R-:W5:Y:S08]  /*42d0*/  HMMA.1688.F16 R6, R174, R98, R160 ;  /* 0x00000062ae06723c */ /* 0x020f7000000000a0 */
[----:B--2---:R-:W5:Y:S08]  /*42e0*/  HMMA.1688.F16 R8, R174, R92, R164 ;  /* 0x0000005cae08723c */ /* 0x004f7000000000a4 */
[----:B------:R-:W5:Y:S08]  /*42f0*/  HMMA.1688.F16 R10, R174, R94, R166 ;  /* 0x0000005eae0a723c */ /* 0x000f7000000000a6 */
[----:B------:R-:W5:Y:S08]  /*4300*/  HMMA.1688.F16 R14, R174, R99, R14 ;  /* 0x00000063ae0e723c */ /* 0x000f70000000000e */
[----:B------:R-:W5:Y:S08]  /*4310*/  HMMA.1688.F16 R12, R174, R93, R12 ;  /* 0x0000005dae0c723c */ /* 0x000f70000000000c */
[----:B------:R-:W5:Y:S08]  /*4320*/  HMMA.1688.F16 R16, R174, R95, R16 ;  /* 0x0000005fae10723c */ /* 0x000f700000000010 */
[----:B------:R5:W5:Y:S05]  /*4330*/  HMMA.1688.F16 R18, R172, R96, R40 ;  /* 0x00000060ac12723c */ /* 0x000b6a0000000028 */
[----:B-----5:R-:W-:-:S03]  /*4340*/  IMAD.MOV.U32 R40, RZ, RZ, -0x1 ;  /* 0xffffffffff287424 */ /* 0x020fc600078e00ff */
[----:B------:R5:W5:Y:S01]  /*4350*/  HMMA.1688.F16 R20, R172, R97, R152 ;  /* 0x00000061ac14723c */ /* 0x000b620000000098 */
[----:B------:R-:W-:-:S07]  /*4360*/  IMAD.MOV.U32 R41, RZ, RZ, c[0x0][0x2d0] ;  /* 0x0000b400ff297624 */ /* 0x000fce00078e00ff */
[----:B------:R5:W5:Y:S08]  /*4370*/  HMMA.1688.F16 R24, R172, R92, R158 ;  /* 0x0000005cac18723c */ /* 0x000b70000000009e */
        /* <DEDUP_REMOVED lines=19> */
[----:B------:R5:W5:Y:S01]  /*44b0*/  HMMA.1688.F16 R80, R168, R95, R118 ;  /* 0x0000005fa850723c */ /* 0x000b620000000076 */
[----:B------:R-:W-:Y:S07]  /*44c0*/  @!P0 BRA `(.L_x_226) ;  /* 0x0000011000008947 */ /* 0x000fee0003800000 */
[----:B01----:R-:W-:-:S04]  /*44d0*/  MOV R42, c[0x0][0x160] ;  /* 0x00005800002a7a02 */ /* 0x003fc80000000f00 */
[----:B------:R-:W-:-:S12]  /*44e0*/  ISETP.NE.AND P0, PT, R42, 0x2, PT ;  /* 0x000000022a00780c */ /* 0x000fd80003f05270 */
[----:B------:R-:W-:Y:S05]  /*44f0*/  @P0 BRA `(.L_x_227) ;  /* 0x000001c000000947 */ /* 0x000fea0003800000 */
[----:B------:R-:W-:Y:S01]  /*4500*/  SHF.R.S32.HI R42, RZ, 0x1f, R103 ;  /* 0x0000001fff2a7819 */ /* 0x000fe20000011467 */
[----:B------:R-:W-:-:S04]  /*4510*/  IMAD.WIDE.U32 R46, R103, c[0x0][0x378], RZ ;  /* 0x0000de00672e7a25 */ /* 0x000fc800078e00ff */
[----:B------:R-:W-:Y:S01]  /*4520*/  IMAD R52, R42, c[0x0][0x378], RZ ;  /* 0x0000de002a347a24 */ /* 0x000fe200078e02ff */
[----:B------:R-:W-:Y:S01]  /*4530*/  LEA R41, P1, R46, c[0x0][0x2d0], 0x1 ;  /* 0x0000b4002e297a11 */ /* 0x000fe200078208ff */
[----:B------:R-:W-:Y:S02]  /*4540*/  IMAD R42, R42, c[0x0][0x380], RZ ;  /* 0x0000e0002a2a7a24 */ /* 0x000fe400078e02ff */
[----:B------:R-:W-:-:S04]  /*4550*/  IMAD.WIDE.U32 R44, R103, c[0x0][0x380], RZ ;  /* 0x0000e000672c7a25 */ /* 0x000fc800078e00ff */
[C---:B------:R-:W-:Y:S01]  /*4560*/  IMAD R43, R103.reuse, c[0x0][0x37c], R52 ;  /* 0x0000df00672b7a24 */ /* 0x040fe200078e0234 */
[----:B------:R-:W-:Y:S01]  /*4570*/  LEA R86, P0, R44, c[0x0][0x320], 0x1 ;  /* 0x0000c8002c567a11 */ /* 0x000fe200078008ff */
[----:B------:R-:W-:-:S03]  /*4580*/  IMAD R42, R103, c[0x0][0x384], R42 ;  /* 0x0000e100672a7a24 */ /* 0x000fc600078e022a */
[----:B------:R-:W-:Y:S02]  /*4590*/  IADD3 R43, R47, R43, RZ ;  /* 0x0000002b2f2b7210 */ /* 0x000fe40007ffe0ff */
[----:B------:R-:W-:Y:S02]  /*45a0*/  IADD3 R45, R45, R42, RZ ;  /* 0x0000002a2d2d7210 */ /* 0x000fe40007ffe0ff */
[----:B------:R-:W-:Y:S02]  /*45b0*/  LEA.HI.X R43, R46, c[0x0][0x2d4], R43, 0x1, P1 ;  /* 0x0000b5002e2b7a11 */ /* 0x000fe400008f0c2b */
[----:B------:R-:W-:Y:S01]  /*45c0*/  LEA.HI.X R45, R44, c[0x0][0x324], R45, 0x1, P0 ;  /* 0x0000c9002c2d7a11 */ /* 0x000fe200000f0c2d */
[----:B------:R-:W-:Y:S05]  /*45d0*/  BRA `(.L_x_227) ;  /* 0x000000e000007947 */ /* 0x000fea0003800000 */
.L_x_226:
[----:B01----:R-:W-:-:S04]  /*45e0*/  MOV R42, c[0x0][0x184] ;  /* 0x00006100002a7a02 */ /* 0x003fc80000000f00 */
[----:B------:R-:W-:-:S12]  /*45f0*/  ISETP.GE.AND P0, PT, R42, 0x2, PT ;  /* 0x000000022a00780c */ /* 0x000fd80003f06270 */
[----:B------:R-:W-:Y:S05]  /*4600*/  @!P0 BRA `(.L_x_227) ;  /* 0x000000b000008947 */ /* 0x000fea0003800000 */
[----:B------:R-:W-:Y:S01]  /*4610*/  ISETP.GT.AND P0, PT, R102, RZ, PT ;  /* 0x000000ff6600720c */ /* 0x000fe20003f04270 */
[----:B------:R-:W-:Y:S01]  /*4620*/  BMOV.32.CLEAR RZ, B0 ;  /* 0x0000000000ff7355 */ /* 0x000fe20000100000 */
[----:B------:R-:W-:Y:S01]  /*4630*/  BSSY B0, `(.L_x_228) ;  /* 0x0000005000007945 */ /* 0x000fe20003800000 */
[----:B------:R-:W-:-:S09]  /*4640*/  MOV R40, 0xffffffff ;  /* 0xffffffff00287802 */ /* 0x000fd20000000f00 */
[----:B------:R-:W-:Y:S05]  /*4650*/  @P0 BRA `(.L_x_229) ;  /* 0x0000002000000947 */ /* 0x000fea0003800000 */
[----:B------:R-:W2:Y:S02]  /*4660*/  LDG.E.STRONG.GPU R40, [UR8] ;  /* 0x00000008ff287981 */ /* 0x000ea4000c1f4900 */
[----:B--2---:R-:W-:-:S05]  /*4670*/  CCTL.IVALL ;  /* 0x00000000ff00798f */ /* 0x004fca0002000000 */
.L_x_229:
[----:B------:R-:W-:Y:S05]  /*4680*/  BSYNC B0 ;  /* 0x0000000000007941 */ /* 0x000fea0003800000 */
.L_x_228:
[----:B------:R-:W-:-:S04]  /*4690*/  IADD3 R42, R42, -0x1, RZ ;  /* 0xffffffff2a2a7810 */ /* 0x000fc80007ffe0ff */
[----:B------:R-:W-:-:S04]  /*46a0*/  ISETP.NE.AND P0, PT, R42, R103, PT ;  /* 0x000000672a00720c */ /* 0x000fc80003f05270 */
[----:B------:R-:W-:Y:S02]  /*46b0*/  SEL R82, R82, 0xffff, !P0 ;  /* 0x0000ffff52527807 */ /* 0x000fe40004000000 */
.L_x_227:
[----:B------:R-:W-:Y:S01]  /*46c0*/  LEA.HI R47, R181, R102, RZ, 0x7 ;  /* 0x00000066b52f7211 */ /* 0x000fe200078f38ff */
[----:B------:R-:W-:Y:S01]  /*46d0*/  USHF.L.U32 UR16, UR16, 0x5, URZ ;  /* 0x0000000510107899 */ /* 0x000fe2000800063f */
[----:B------:R-:W-:Y:S01]  /*46e0*/  SHF.R.S32.HI R42, RZ, 0x1f, R179 ;  /* 0x0000001fff2a7819 */ /* 0x000fe200000114b3 */
[----:B------:R-:W-:Y:S01]  /*46f0*/  ULDC.64 UR4, c[0x0][0x2b0] ;  /* 0x0000ac0000047ab9 */ /* 0x000fe20000000a00 */
[----:B------:R-:W-:Y:S01]  /*4700*/  LEA.HI R177, R177, R178, RZ, 0x4 ;  /* 0x000000b2b1b17211 */ /* 0x000fe200078f20ff */
[----:B------:R-:W-:Y:S01]  /*4710*/  UIMAD UR16, UR15, 0x88, UR16 ;  /* 0x000000880f1078a4 */ /* 0x000fe2000f8e0210 */
[----:B------:R-:W-:Y:S02]  /*4720*/  SHF.R.S32.HI R47, RZ, 0x7, R47 ;  /* 0x00000007ff2f7819 */ /* 0x000fe4000001142f */
[----:B------:R-:W-:Y:S02]  /*4730*/  LEA.HI R42, R42, R179, RZ, 0x2 ;  /* 0x000000b32a2a7211 */ /* 0x000fe400078f10ff */
[----:B------:R-:W-:Y:S01]  /*4740*/  LOP3.LUT R53, R177, 0x1ffffff0, RZ, 0xc0, !PT ;  /* 0x1ffffff0b1357812 */ /* 0x000fe200078ec0ff */
[----:B------:R-:W-:Y:S01]  /*4750*/  IMAD.SHL.U32 R44, R47, 0x40, RZ ;  /* 0x000000402f2c7824 */ /* 0x000fe200078e00ff */
[----:B------:R-:W-:-:S02]  /*4760*/  LOP3.LUT R42, R42, 0x7ffffffc, RZ, 0xc0, !PT ;  /* 0x7ffffffc2a2a7812 */ /* 0x000fc400078ec0ff */
[----:B------:R-:W-:Y:S01]  /*4770*/  ISETP.NE.U32.AND P4, PT, R41, RZ, PT ;  /* 0x000000ff2900720c */ /* 0x000fe20003f85070 */
[----:B------:R-:W-:Y:S01]  /*4780*/  IMAD.IADD R53, R178, 0x1, -R53 ;  /* 0x00000001b2357824 */ /* 0x000fe200078e0a35 */
[----:B------:R-:W-:Y:S01]  /*4790*/  LEA.HI.SX32 R177, R177, R44, 0x1c ;  /* 0x0000002cb1b17211 */ /* 0x000fe200078fe2ff */
[----:B------:R-:W-:Y:S01]  /*47a0*/  IMAD.IADD R42, R179, 0x1, -R42 ;  /* 0x00000001b32a7824 */ /* 0x000fe200078e0a2a */
[----:B------:R-:W-:Y:S01]  /*47b0*/  ISETP.NE.U32.AND P1, PT, R86, RZ, PT ;  /* 0x000000ff5600720c */ /* 0x000fe20003f25070 */
[----:B------:R-:W-:Y:S01]  /*47c0*/  IMAD.SHL.U32 R53, R53, 0x8, RZ ;  /* 0x0000000835357824 */ /* 0x000fe200078e00ff */
[----:B------:R-:W-:Y:S01]  /*47d0*/  ISETP.NE.AND.EX P4, PT, R43, RZ, PT, P4 ;  /* 0x000000ff2b00720c */ /* 0x000fe20003f85340 */
[----:B------:R-:W-:Y:S01]  /*47e0*/  IMAD R42, R42, 0x2, R177 ;  /* 0x000000022a2a7824 */ /* 0x000fe200078e02b1 */
[----:B------:R-:W-:Y:S01]  /*47f0*/  ISETP.NE.AND.EX P1, PT, R45, RZ, PT, P1 ;  /* 0x000000ff2d00720c */ /* 0x000fe20003f25310 */
[----:B------:R-:W-:Y:S01]  /*4800*/  IMAD R46, R100, 0x100, R53 ;  /* 0x00000100642e7824 */ /* 0x000fe200078e0235 */
[----:B------:R-:W-:Y:S01]  /*4810*/  LOP3.LUT R83, R102, 0x3, RZ, 0xc0, !PT ;  /* 0x0000000366537812 */ /* 0x000fe200078ec0ff */
[----:B------:R-:W-:-:S02]  /*4820*/  IMAD R85, R101, 0x40, R42 ;  /* 0x0000004065557824 */ /* 0x000fc400078e022a */
[C---:B------:R-:W-:Y:S01]  /*4830*/  IMAD.WIDE R54, R46.reuse, 0x2, RZ ;  /* 0x000000022e367825 */ /* 0x040fe200078e02ff */
[C---:B------:R-:W-:Y:S02]  /*4840*/  ISETP.LT.AND P3, PT, R46.reuse, c[0x0][0x174], P4 ;  /* 0x00005d002e007a0c */ /* 0x040fe40002761270 */
[----:B------:R-:W-:Y:S01]  /*4850*/  ISETP.LT.AND P0, PT, R46, c[0x0][0x174], P1 ;  /* 0x00005d002e007a0c */ /* 0x000fe20000f01270 */
[----:B------:R-:W-:Y:S01]  /*4860*/  IMAD.MOV.U32 R44, RZ, RZ, c[0x0][0x184] ;  /* 0x00006100ff2c7624 */ /* 0x000fe200078e00ff */
[----:B------:R-:W-:Y:S01]  /*4870*/  LOP3.LUT R52, R54, 0xfffffff0, RZ, 0xc0, !PT ;  /* 0xfffffff036347812 */ /* 0x000fe200078ec0ff */
[----:B------:R-:W-:Y:S01]  /*4880*/  IMAD R47, R47, -0x38, R42 ;  /* 0xffffffc82f2f7824 */ /* 0x000fe200078e022a */
[----:B------:R-:W-:Y:S01]  /*4890*/  SHF.R.S32.HI R42, RZ, 0x1f, R85 ;  /* 0x0000001fff2a7819 */ /* 0x000fe20000011455 */
[----:B------:R-:W-:Y:S01]  /*48a0*/  IMAD.SHL.U32 R84, R53, 0x2, RZ ;  /* 0x0000000235547824 */ /* 0x000fe200078e00ff */
[----:B------:R-:W-:Y:S01]  /*48b0*/  LOP3.LUT R53, R55, 0x1fffffff, RZ, 0xc0, !PT ;  /* 0x1fffffff37357812 */ /* 0x000fe200078ec0ff */
[----:B------:R-:W-:Y:S01]  /*48c0*/  IMAD R83, R176, 0x88, R83 ;  /* 0x00000088b0537824 */ /* 0x000fe200078e0253 */
[----:B------:R-:W-:Y:S01]  /*48d0*/  ISETP.GT.AND P6, PT, R44, 0x1, PT ;  /* 0x000000012c00780c */ /* 0x000fe20003fc4270 */
[----:B------:R-:W-:Y:S01]  /*48e0*/  IMAD R44, R42, c[0x0][0x290], RZ ;  /* 0x0000a4002a2c7a24 */ /* 0x000fe200078e02ff */
[----:B------:R-:W-:Y:S01]  /*48f0*/  IADD3 R46, R46, 0x80, RZ ;  /* 0x000000802e2e7810 */ /* 0x000fe20007ffe0ff */
[----:B------:R-:W-:Y:S01]  /*4900*/  IMAD.WIDE.U32 R54, R85, c[0x0][0x290], R52 ;  /* 0x0000a40055367a25 */ /* 0x000fe200078e0034 */
[----:B------:R-:W-:-:S02]  /*4910*/  ISETP.EQ.AND P6, PT, RZ, c[0x0][0x160], P6 ;  /* 0x00005800ff007a0c */ /* 0x000fc400037c2270 */
[----:B------:R-:W-:Y:S01]  /*4920*/  ISETP.LT.AND P4, PT, R46, c[0x0][0x174], P4 ;  /* 0x00005d002e007a0c */ /* 0x000fe20002781270 */
[----:B------:R-:W-:Y:S01]  /*4930*/  IMAD R44, R85, c[0x0][0x294], R44 ;  /* 0x0000a500552c7a24 */ /* 0x000fe200078e022c */
[----:B------:R-:W-:Y:S01]  /*4940*/  IADD3 R88, P2, R41, R54, RZ ;  /* 0x0000003629587210 */ /* 0x000fe20007f5e0ff */
[----:B------:R-:W-:Y:S01]  /*4950*/  IMAD R42, R42, c[0x0][0x2e0], RZ ;  /* 0x0000b8002a2a7a24 */ /* 0x000fe200078e02ff */
[----:B------:R-:W-:Y:S01]  /*4960*/  LOP3.LUT R84, R84, 0xfffffff0, RZ, 0xc0, !PT ;  /* 0xfffffff054547812 */ /* 0x000fe200078ec0ff */
[----:B------:R-:W-:Y:S01]  /*4970*/  IMAD.WIDE.U32 R52, R85, c[0x0][0x2e0], R52 ;  /* 0x0000b80055347a25 */ /* 0x000fe200078e0034 */
[----:B------:R-:W-:Y:S02]  /*4980*/  IADD3.X R89, R43, R55, R44, P2, !PT ;  /* 0x000000372b597210 */ /* 0x000fe400017fe42c */
[----:B------:R-:W-:Y:S01]  /*4990*/  SEL R41, RZ, 0x1, !P3 ;  /* 0x00000001ff297807 */ /* 0x000fe20005800000 */
[----:B------:R-:W-:Y:S01]  /*49a0*/  IMAD R42, R85, c[0x0][0x2e4], R42 ;  /* 0x0000b900552a7a24 */ /* 0x000fe200078e022a */
[----:B------:R-:W-:Y:S01]  /*49b0*/  IADD3 R86, P2, R86, R52, RZ ;  /* 0x0000003456567210 */ /* 0x000fe20007f5e0ff */
[----:B------:R-:W-:Y:S01]  /*49c0*/  IMAD R84, R47, 0x220, R84 ;  /* 0x000002202f547824 */ /* 0x000fe200078e0254 */
[----:B------:R-:W-:-:S02]  /*49d0*/  SEL R43, RZ, 0x1, !P4 ;  /* 0x00000001ff2b7807 */ /* 0x000fc40006000000 */
[----:B------:R-:W-:Y:S02]  /*49e0*/  IADD3 R83, R83, UR16, RZ ;  /* 0x0000001053537c10 */ /* 0x000fe4000fffe0ff */
[--C-:B------:R-:W-:Y:S02]  /*49f0*/  IADD3.X R87, R45, R53, R42.reuse, P2, !PT ;  /* 0x000000352d577210 */ /* 0x100fe400017fe42a */
[----:B------:R-:W-:Y:S02]  /*4a00*/  PRMT R42, R41, 0x7610, R42 ;  /* 0x00007610292a7816 */ /* 0x000fe4000000002a */
[----:B------:R-:W-:Y:S02]  /*4a10*/  ISETP.LT.AND P1, PT, R46, c[0x0][0x174], P1 ;  /* 0x00005d002e007a0c */ /* 0x000fe40000f21270 */
[----:B------:R-:W-:Y:S01]  /*4a20*/  PRMT R41, R43, 0x7610, R41 ;  /* 0x000076102b297816 */ /* 0x000fe20000000029 */
[----:B------:R-:W-:Y:S05]  /*4a30*/  @!P6 BRA `(.L_x_230) ;  /* 0x000002300000e947 */ /* 0x000fea0003800000 */
[----:B------:R-:W-:Y:S01]  /*4a40*/  ISETP.NE.AND P2, PT, R40, R103, PT ;  /* 0x000000672800720c */ /* 0x000fe20003f45270 */
[----:B------:R-:W0:Y:S01]  /*4a50*/  S2UR UR4, SR_CTAID.Z ;  /* 0x00000000000479c3 */ /* 0x000e220000002700 */
[----:B------:R-:W-:-:S10]  /*4a60*/  ULDC.64 UR6, c[0x0][0x2b0] ;  /* 0x0000ac0000067ab9 */ /* 0x000fd40000000a00 */
[----:B------:R-:W-:Y:S01]  /*4a70*/  BAR.RED.AND.DEFER_BLOCKING 0x0, P2 ;  /* 0x0000000000007b1d */ /* 0x000fe20001014400 */
[----:B0-----:R-:W-:-:S04]  /*4a80*/  UISETP.NE.AND UP0, UPT, UR4, URZ, UPT ;  /* 0x0000003f0400728c */ /* 0x001fc8000bf05270 */
[----:B------:R-:W-:Y:S02]  /*4a90*/  ULDC.64 UR4, c[0x0][0x300] ;  /* 0x0000c00000047ab9 */ /* 0x000fe40000000a00 */
[----:B------:R-:W-:Y:S01]  /*4aa0*/  USEL UR4, UR6, UR4, !UP0 ;  /* 0x0000000406047287 */ /* 0x000fe2000c000000 */
[----:B------:R-:W-:Y:S01]  /*4ab0*/  PLOP3.LUT P2, PT, PT, PT, UP0, 0x80, 0x0 ;  /* 0x000000000000781c */ /* 0x000fe20003f4f008 */
[----:B------:R-:W-:-:S03]  /*4ac0*/  USEL UR5, UR7, UR5, !UP0 ;  /* 0x0000000507057287 */ /* 0x000fc6000c000000 */
[----:B------:R-:W-:Y:S01]  /*4ad0*/  SEL R88, R88, R86, !P2 ;  /* 0x0000005658587207 */ /* 0x000fe20005000000 */
[----:B------:R-:W0:Y:S01]  /*4ae0*/  B2R.RESULT RZ, P3 ;  /* 0x0000000000ff731c */ /* 0x000e220000064000 */
[----:B------:R-:W-:-:S06]  /*4af0*/  SEL R89, R89, R87, !P2 ;  /* 0x0000005759597207 */ /* 0x000fcc0005000000 */
[----:B------:R-:W-:Y:S02]  /*4b00*/  @P2 SEL R41, RZ, 0x1, !P1 ;  /* 0x00000001ff292807 */ /* 0x000fe40004800000 */
[----:B------:R-:W-:Y:S01]  /*4b10*/  @P2 SEL R42, RZ, 0x1, !P0 ;  /* 0x00000001ff2a2807 */ /* 0x000fe20004000000 */
[----:B0-----:R-:W-:Y:S05]  /*4b20*/  @!P3 BRA `(.L_x_231) ;  /* 0x000000f00000b947 */ /* 0x001fea0003800000 */
[----:B------:R-:W-:-:S12]  /*4b30*/  ISETP.GT.AND P3, PT, R102, RZ, PT ;  /* 0x000000ff6600720c */ /* 0x000fd80003f64270 */
.L_x_233:
[----:B------:R-:W-:Y:S05]  /*4b40*/  @P3 BRA `(.L_x_232) ;  /* 0x0000002000003947 */ /* 0x000fea0003800000 */
[----:B------:R-:W2:Y:S02]  /*4b50*/  LDG.E.STRONG.GPU R40, [UR8] ;  /* 0x00000008ff287981 */ /* 0x000ea4000c1f4900 */
[----:B--2---:R-:W-:-:S05]  /*4b60*/  CCTL.IVALL ;  /* 0x00000000ff00798f */ /* 0x004fca0002000000 */
.L_x_232:
[----:B------:R-:W-:Y:S01]  /*4b70*/  ISETP.NE.AND P2, PT, R40, R103, PT ;  /* 0x000000672800720c */ /* 0x000fe20003f45270 */
[----:B------:R-:W-:Y:S11]  /*4b80*/  WARPSYNC 0xffffffff ;  /* 0xffffffff00007948 */ /* 0x000ff60003800000 */
[----:B------:R-:W-:Y:S05]  /*4b90*/  BAR.RED.AND.DEFER_BLOCKING 0x0, P2 ;  /* 0x0000000000007b1d */ /* 0x000fea0001014400 */
[----:B------:R-:W0:Y:S02]  /*4ba0*/  B2R.RESULT RZ, P2 ;  /* 0x0000000000ff731c */ /* 0x000e240000044000 */
[----:B0-----:R-:W-:Y:S05]  /*4bb0*/  @!P2 BRA `(.L_x_231) ;  /* 0x000000600000a947 */ /* 0x001fea0003800000 */
.L_x_234:
[----:B------:R-:W-:Y:S01]  /*4bc0*/  VOTE.ANY R43, PT, PT ;  /* 0x00000000002b7806 */ /* 0x000fe200038e0100 */
[----:B------:R-:W-:Y:S01]  /*4bd0*/  YIELD ;  /* 0x0000000000007946 */ /* 0x000fe20003800000 */
[----:B------:R-:W-:-:S02]  /*4be0*/  VOTEU.ANY UR6, UPT, PT ;  /* 0x0000000000067886 */ /* 0x000fc400038e0100 */
[----:B------:R-:W-:-:S12]  /*4bf0*/  LOP3.LUT P2, RZ, R43, UR6, RZ, 0xc, !PT ;  /* 0x000000062bff7c12 */ /* 0x000fd8000f840cff */
[----:B----45:R-:W-:Y:S05]  /*4c00*/  @!P2 BRA.U `(.L_x_233) ;  /* 0xffffff310000a947 */ /* 0x030fea000383ffff */
[----:B------:R-:W-:Y:S05]  /*4c10*/  BRA `(.L_x_234) ;  /* 0xffffffa000007947 */ /* 0x000fea000383ffff */
.L_x_231:
[----:B------:R-:W-:Y:S04]  /*4c20*/  WARPSYNC 0xffffffff ;  /* 0xffffffff00007948 */ /* 0x000fe80003800000 */
[----:B------:R-:W-:Y:S05]  /*4c30*/  BAR.SYNC.DEFER_BLOCKING 0x0 ;  /* 0x0000000000007b1d */ /* 0x000fea0000010000 */
[----:B------:R-:W-:Y:S05]  /*4c40*/  MEMBAR.SC.GPU ;  /* 0x0000000000007992 */ /* 0x000fea0000002000 */
[----:B------:R-:W-:-:S00]  /*4c50*/  ERRBAR ;  /* 0x00000000000079ab */ /* 0x000fc00000000000 */
[----:B------:R-:W-:-:S05]  /*4c60*/  CCTL.IVALL ;  /* 0x00000000ff00798f */ /* 0x000fca0002000000 */
.L_x_230:
[----:B------:R-:W-:Y:S01]  /*4c70*/  PRMT R42, R42, 0x9910, RZ ;  /* 0x000099102a2a7816 */ /* 0x000fe200000000ff */
[----:B------:R-:W-:Y:S01]  /*4c80*/  CS2R R44, SRZ ;  /* 0x00000000002c7805 */ /* 0x000fe2000001ff00 */
[----:B------:R-:W-:Y:S01]  /*4c90*/  CS2R R46, SRZ ;  /* 0x00000000002e7805 */ /* 0x000fe2000001ff00 */
[----:B------:R-:W-:Y:S01]  /*4ca0*/  PRMT R41, R41, 0x9910, RZ ;  /* 0x0000991029297816 */ /* 0x000fe200000000ff */
[----:B------:R-:W-:Y:S01]  /*4cb0*/  ULDC.64 UR6, c[0x0][0x300] ;  /* 0x0000c00000067ab9 */ /* 0x000fe20000000a00 */
[----:B------:R-:W-:-:S04]  /*4cc0*/  ISETP.NE.AND P3, PT, R42, RZ, PT ;  /* 0x000000ff2a00720c */ /* 0x000fc80003f65270 */
[----:B------:R-:W-:-:S12]  /*4cd0*/  ISETP.LT.AND P2, PT, R85, c[0x0][0x170], P3 ;  /* 0x00005c0055007a0c */ /* 0x000fd80001f41270 */
[----:B------:R-:W2:Y:S01]  /*4ce0*/  @P2 LDG.E.LTC128B.128.SYS R44, [R88] ;  /* 0x00000000582c2381 */ /* 0x000ea200001eed20 */
[----:B------:R-:W-:Y:S01]  /*4cf0*/  ISETP.NE.AND P2, PT, R41, RZ, PT ;  /* 0x000000ff2900720c */ /* 0x000fe20003f45270 */
[----:B------:R-:W-:Y:S01]  /*4d00*/  CS2R R42, SRZ ;  /* 0x00000000002a7805 */ /* 0x000fe2000001ff00 */
[----:B------:R-:W-:Y:S02]  /*4d10*/  CS2R R40, SRZ ;  /* 0x0000000000287805 */ /* 0x000fe4000001ff00 */
[----:B------:R-:W-:-:S12]  /*4d20*/  ISETP.LT.AND P4, PT, R85, c[0x0][0x170], P2 ;  /* 0x00005c0055007a0c */ /* 0x000fd80001781270 */
[----:B------:R-:W3:Y:S04]  /*4d30*/  @P4 LDG.E.LTC128B.128.SYS R40, [R88+0x100] ;  /* 0x0001000058284381 */ /* 0x000ee800001eed20 */
[----:B------:R-:W-:Y:S05]  /*4d40*/  BAR.SYNC.DEFER_BLOCKING 0x0 ;  /* 0x0000000000007b1d */ /* 0x000fea0000010000 */
[----:B------:R-:W-:Y:S04]  /*4d50*/  STS [R83.X4], R2 ;  /* 0x0000000253007388 */ /* 0x000fe80000004800 */
[----:B------:R-:W-:Y:S04]  /*4d60*/  STS [R83.X4+0x10], R4 ;  /* 0x0000100453007388 */ /* 0x000fe80000004800 */
[----:B------:R-:W-:Y:S04]  /*4d70*/  STS [R83.X4+0x20], R6 ;  /* 0x0000200653007388 */ /* 0x000fe80000004800 */
[----:B------:R-:W-:Y:S04]  /*4d80*/  STS [R83.X4+0x30], R14 ;  /* 0x0000300e53007388 */ /* 0x000fe80000004800 */
[----:B------:R-:W-:Y:S04]  /*4d90*/  STS [R83.X4+0x40], R8 ;  /* 0x0000400853007388 */ /* 0x000fe80000004800 */
[----:B------:R-:W-:Y:S04]  /*4da0*/  STS [R83.X4+0x50], R12 ;  /* 0x0000500c53007388 */ /* 0x000fe80000004800 */
[----:B------:R-:W-:Y:S04]  /*4db0*/  STS [R83.X4+0x60], R10 ;  /* 0x0000600a53007388 */ /* 0x000fe80000004800 */
[----:B------:R-:W-:Y:S04]  /*4dc0*/  STS [R83.X4+0x70], R16 ;  /* 0x0000701053007388 */ /* 0x000fe80000004800 */
[----:B------:R-:W-:Y:S05]  /*4dd0*/  BAR.SYNC.DEFER_BLOCKING 0x0 ;  /* 0x0000000000007b1d */ /* 0x000fea0000010000 */
[----:B------:R-:W2:Y:S02]  /*4de0*/  LDS.U.128 R52, [R84] ;  /* 0x0000000054347984 */ /* 0x000ea40000001c00 */
[----:B--2-4-:R-:W-:-:S02]  /*4df0*/  HFMA2 R52, R0.H0_H0, R52, R44 ;  /* 0x0000003400347231 */ /* 0x014fc4000000082c */
[C---:B------:R-:W-:Y:S02]  /*4e00*/  HFMA2 R53, R0.reuse.H0_H0, R53, R45 ;  /* 0x0000003500357231 */ /* 0x040fe4000000082d */
[C---:B------:R-:W-:Y:S02]  /*4e10*/  HFMA2 R54, R0.reuse.H0_H0, R54, R46 ;  /* 0x0000003600367231 */ /* 0x040fe4000000082e */
[----:B------:R-:W-:Y:S02]  /*4e20*/  HFMA2 R55, R0.H0_H0, R55, R47 ;  /* 0x0000003700377231 */ /* 0x000fe4000000082f */
[----:B-----5:R-:W-:Y:S02]  /*4e30*/  SHF.R.U32.HI R93, RZ, 0x10, R52 ;  /* 0x00000010ff5d7819 */ /* 0x020fe40000011634 */
[--C-:B------:R-:W-:Y:S01]  /*4e40*/  PRMT R57, R52, 0x5410, R53.reuse ;  /* 0x0000541034397816 */ /* 0x100fe20000000035 */
[----:B------:R-:W-:Y:S01]  /*4e50*/  IMAD.MOV.U32 R91, RZ, RZ, R53 ;  /* 0x000000ffff5b7224 */ /* 0x000fe200078e0035 */
[----:B------:R-:W-:-:S04]  /*4e60*/  PRMT R95, R93, 0x5410, R54 ;  /* 0x000054105d5f7816 */ /* 0x000fc80000000036 */
[----:B------:R-:W-:Y:S01]  /*4e70*/  HSETP2.GEU.AND P5, P4, R57, R82.H0_H0, PT ;  /* 0x2000005239007234 */ /* 0x000fe20003cae000 */
[----:B------:R-:W-:Y:S01]  /*4e80*/  SHF.R.U32.HI R2, RZ, 0x10, R91 ;  /* 0x00000010ff027819 */ /* 0x000fe2000001165b */
[----:B------:R-:W3:Y:S03]  /*4e90*/  LDS.U.128 R56, [R84+0x100] ;  /* 0x0001000054387984 */ /* 0x000ee60000001c00 */
[----:B------:R-:W-:-:S03]  /*4ea0*/  PRMT R99, R2, 0x5410, R55 ;  /* 0x0000541002637816 */ /* 0x000fc60000000037 */
[-C--:B------:R-:W-:Y:S02]  /*4eb0*/  SEL R52, R52, R82.reuse, P5 ;  /* 0x0000005234347207 */ /* 0x080fe40002800000 */
[----:B------:R-:W-:Y:S02]  /*4ec0*/  SEL R53, R91, R82, P4 ;  /* 0x000000525b357207 */ /* 0x000fe40002000000 */
[----:B------:R-:W-:Y:S01]  /*4ed0*/  HSETP2.GEU.AND P4, P5, R95, R82.H0_H0, PT ;  /* 0x200000525f007234 */ /* 0x000fe20003d8e000 */
[----:B------:R-:W-:-:S05]  /*4ee0*/  IMAD.MOV.U32 R95, RZ, RZ, R54 ;  /* 0x000000ffff5f7224 */ /* 0x000fca00078e0036 */
[----:B------:R-:W-:Y:S02]  /*4ef0*/  SHF.R.U32.HI R97, RZ, 0x10, R95 ;  /* 0x00000010ff617819 */ /* 0x000fe4000001165f */
[-C--:B------:R-:W-:Y:S02]  /*4f00*/  SEL R93, R93, R82.reuse, P4 ;  /* 0x000000525d5d7207 */ /* 0x080fe40002000000 */
[----:B------:R-:W-:Y:S02]  /*4f10*/  SEL R91, R95, R82, P5 ;  /* 0x000000525f5b7207 */ /* 0x000fe40002800000 */
[----:B------:R-:W-:Y:S01]  /*4f20*/  HSETP2.GEU.AND P4, PT, R97.H0_H0, R82.H0_H0, PT ;  /* 0x2000005261007234 */ /* 0x000fe20003f8e800 */
[----:B------:R-:W-:Y:S02]  /*4f30*/  SHF.R.U32.HI R95, RZ, 0x10, R55 ;  /* 0x00000010ff5f7819 */ /* 0x000fe40000011637 */
[----:B------:R-:W-:-:S05]  /*4f40*/  PRMT R52, R52, 0x5410, R93 ;  /* 0x0000541034347816 */ /* 0x000fca000000005d */
[----:B------:R-:W-:Y:S02]  /*4f50*/  SEL R54, R97, R82, P4 ;  /* 0x0000005261367207 */ /* 0x000fe40002000000 */
[----:B------:R-:W-:Y:S02]  /*4f60*/  HSETP2.GEU.AND P4, P5, R99, R82.H0_H0, PT ;  /* 0x2000005263007234 */ /* 0x000fe40003d8e000 */
[----:B------:R-:W-:-:S06]  /*4f70*/  PRMT R54, R91, 0x5410, R54 ;  /* 0x000054105b367816 */ /* 0x000fcc0000000036 */
[-C--:B------:R-:W-:Y:S01]  /*4f80*/  SEL R2, R2, R82.reuse, P4 ;  /* 0x0000005202027207 */ /* 0x080fe20002000000 */
[C---:B---3--:R-:W-:Y:S01]  /*4f90*/  HFMA2 R56, R0.reuse.H0_H0, R56, R40 ;  /* 0x0000003800387231 */ /* 0x048fe20000000828 */
[-C--:B------:R-:W-:Y:S01]  /*4fa0*/  SEL R55, R55, R82.reuse, P5 ;  /* 0x0000005237377207 */ /* 0x080fe20002800000 */
[----:B------:R-:W-:Y:S01]  /*4fb0*/  HSETP2.GEU.AND P4, PT, R95.H0_H0, R82.H0_H0, PT ;  /* 0x200000525f007234 */ /* 0x000fe20003f8e800 */
[----:B------:R-:W-:Y:S01]  /*4fc0*/  ISETP.LT.AND P5, PT, R85, c[0x0][0x170], P0 ;  /* 0x00005c0055007a0c */ /* 0x000fe200007a1270 */
[C---:B------:R-:W-:Y:S01]  /*4fd0*/  HFMA2 R57, R0.reuse.H0_H0, R57, R41 ;  /* 0x0000003900397231 */ /* 0x040fe20000000829 */
[----:B------:R-:W-:Y:S01]  /*4fe0*/  PRMT R53, R53, 0x5410, R2 ;  /* 0x0000541035357816 */ /* 0x000fe20000000002 */
[C---:B------:R-:W-:Y:S02]  /*4ff0*/  HFMA2 R58, R0.reuse.H0_H0, R58, R42 ;  /* 0x0000003a003a7231 */ /* 0x040fe4000000082a */
[----:B------:R-:W-:Y:S02]  /*5000*/  HFMA2 R59, R0.H0_H0, R59, R43 ;  /* 0x0000003b003b7231 */ /* 0x000fe4000000082b */
[----:B------:R-:W-:-:S02]  /*5010*/  SEL R4, R95, R82, P4 ;  /* 0x000000525f047207 */ /* 0x000fc40002000000 */
[----:B------:R-:W-:Y:S02]  /*5020*/  PRMT R91, R56, 0x5410, R57 ;  /* 0x00005410385b7816 */ /* 0x000fe40000000039 */
[----:B------:R-:W-:-:S08]  /*5030*/  PRMT R55, R55, 0x5410, R4 ;  /* 0x0000541037377816 */ /* 0x000fd00000000004 */
[----:B------:R0:W-:Y:S01]  /*5040*/  @P5 STG.E.128.SYS [R86], R52 ;  /* 0x0000003456005386 */ /* 0x0001e2000010ed00 */
[----:B------:R-:W-:Y:S01]  /*5050*/  HSETP2.GEU.AND P5, P4, R91, R82.H0_H0, PT ;  /* 0x200000525b007234 */ /* 0x000fe20003cae000 */
[----:B------:R-:W-:-:S07]  /*5060*/  SHF.R.U32.HI R91, RZ, 0x10, R56 ;  /* 0x00000010ff5b7819 */ /* 0x000fce0000011638 */
[-C--:B------:R-:W-:Y:S02]  /*5070*/  SEL R2, R56, R82.reuse, P5 ;  /* 0x0000005238027207 */ /* 0x080fe40002800000 */
[----:B------:R-:W-:Y:S02]  /*5080*/  SEL R4, R57, R82, P4 ;  /* 0x0000005239047207 */ /* 0x000fe40002000000 */
[----:B------:R-:W-:Y:S02]  /*5090*/  SHF.R.U32.HI R57, RZ, 0x10, R57 ;  /* 0x00000010ff397819 */ /* 0x000fe40000011639 */
[----:B0-----:R-:W-:Y:S02]  /*50a0*/  PRMT R53, R91, 0x5410, R58 ;  /* 0x000054105b357816 */ /* 0x001fe4000000003a */
[----:B------:R-:W-:-:S04]  /*50b0*/  PRMT R55, R57, 0x5410, R59 ;  /* 0x0000541039377816 */ /* 0x000fc8000000003b */
[----:B------:R-:W-:Y:S01]  /*50c0*/  HSETP2.GEU.AND P4, P5, R53, R82.H0_H0, PT ;  /* 0x2000005235007234 */ /* 0x000fe20003d8e000 */
[----:B------:R-:W-:-:S07]  /*50d0*/  SHF.R.U32.HI R53, RZ, 0x10, R58 ;  /* 0x00000010ff357819 */ /* 0x000fce000001163a */
[----:B------:R-:W-:Y:S02]  /*50e0*/  SEL R91, R91, R82, P4 ;  /* 0x000000525b5b7207 */ /* 0x000fe40002000000 */
[----:B------:R-:W-:Y:S02]  /*50f0*/  HSETP2.GEU.AND P4, PT, R53.H0_H0, R82.H0_H0, PT ;  /* 0x2000005235007234 */ /* 0x000fe40003f8e800 */
[----:B------:R-:W-:Y:S02]  /*5100*/  PRMT R52, R2, 0x5410, R91 ;  /* 0x0000541002347816 */ /* 0x000fe4000000005b */
[----:B------:R-:W-:-:S04]  /*5110*/  IADD3 R2, R85, 0x8, RZ ;  /* 0x0000000855027810 */ /* 0x000fc80007ffe0ff */
[-C--:B------:R-:W-:Y:S02]  /*5120*/  SEL R54, R53, R82.reuse, P4 ;  /* 0x0000005235367207 */ /* 0x080fe40002000000 */
[----:B------:R-:W-:Y:S02]  /*5130*/  SEL R53, R58, R82, P5 ;  /* 0x000000523a357207 */ /* 0x000fe40002800000 */
[----:B------:R-:W-:Y:S01]  /*5140*/  HSETP2.GEU.AND P5, P4, R55, R82.H0_H0, PT ;  /* 0x2000005237007234 */ /* 0x000fe20003cae000 */
[----:B------:R-:W-:Y:S02]  /*5150*/  SHF.R.U32.HI R55, RZ, 0x10, R59 ;  /* 0x00000010ff377819 */ /* 0x000fe4000001163b */
[----:B------:R-:W-:-:S05]  /*5160*/  PRMT R54, R53, 0x5410, R54 ;  /* 0x0000541035367816 */ /* 0x000fca0000000036 */
[-C--:B------:R-:W-:Y:S02]  /*5170*/  SEL R57, R57, R82.reuse, P5 ;  /* 0x0000005239397207 */ /* 0x080fe40002800000 */
[----:B------:R-:W-:Y:S01]  /*5180*/  HSETP2.GEU.AND P5, PT, R55.H0_H0, R82.H0_H0, PT ;  /* 0x2000005237007234 */ /* 0x000fe20003fae800 */
[----:B------:R-:W-:Y:S02]  /*5190*/  SEL R6, R59, R82, P4 ;  /* 0x000000523b067207 */ /* 0x000fe40002000000 */
[----:B------:R-:W-:Y:S02]  /*51a0*/  ISETP.LT.AND P4, PT, R85, c[0x0][0x170], P1 ;  /* 0x00005c0055007a0c */ /* 0x000fe40000f81270 */
[----:B------:R-:W-:-:S03]  /*51b0*/  PRMT R53, R4, 0x5410, R57 ;  /* 0x0000541004357816 */ /* 0x000fc60000000039 */
[----:B------:R-:W-:Y:S02]  /*51c0*/  SEL R55, R55, R82, P5 ;  /* 0x0000005237377207 */ /* 0x000fe40002800000 */
[----:B------:R-:W-:Y:S02]  /*51d0*/  ISETP.LT.AND P5, PT, R2, c[0x0][0x170], P3 ;  /* 0x00005c0002007a0c */ /* 0x000fe40001fa1270 */
[----:B------:R-:W-:-:S08]  /*51e0*/  PRMT R55, R6, 0x5410, R55 ;  /* 0x0000541006377816 */ /* 0x000fd00000000037 */
[----:B------:R-:W-:Y:S01]  /*51f0*/  @P4 STG.E.128.SYS [R86+0x100], R52 ;  /* 0x0001003456004386 */ /* 0x000fe2000010ed00 */
[----:B------:R-:W-:-:S04]  /*5200*/  IADD3 R56, P4, R88, UR4, RZ ;  /* 0x0000000458387c10 */ /* 0x000fc8000ff9e0ff */
[----:B------:R-:W-:-:S08]  /*5210*/  IADD3.X R57, R89, UR5, RZ, P4, !PT ;  /* 0x0000000559397c10 */ /* 0x000fd0000a7fe4ff */
[----:B------:R-:W2:Y:S01]  /*5220*/  @P5 LDG.E.LTC128B.128.SYS R44, [R56] ;  /* 0x00000000382c5381 */ /* 0x000ea200001eed20 */
[----:B------:R-:W-:-:S12]  /*5230*/  ISETP.LT.AND P4, PT, R2, c[0x0][0x170], P2 ;  /* 0x00005c0002007a0c */ /* 0x000fd80001781270 */
[----:B------:R-:W3:Y:S01]  /*5240*/  @P4 LDG.E.LTC128B.128.SYS R40, [R56+0x100] ;  /* 0x0001000038284381 */ /* 0x000ee200001eed20 */
[----:B------:R-:W-:-:S03]  /*5250*/  UIADD3 UR6, UP0, UR6, 0x100, URZ ;  /* 0x0000010006067890 */ /* 0x000fc6000ff1e03f */
[----:B------:R-:W-:Y:S01]  /*5260*/  BAR.SYNC.DEFER_BLOCKING 0x0 ;  /* 0x0000000000007b1d */ /* 0x000fe20000010000 */
[----:B------:R-:W-:-:S04]  /*5270*/  UIADD3.X UR7, URZ, UR7, URZ, UP0, !UPT ;  /* 0x000000073f077290 */ /* 0x000fc800087fe43f */
        /* <DEDUP_REMOVED lines=9> */
[----:B------:R-:W2:Y:S08]  /*5310*/  LDS.U.128 R52, [R84] ;  /* 0x0000000054347984 */ /* 0x000eb00000001c00 */
[----:B------:R-:W3:Y:S01]  /*5320*/  LDS.U.128 R8, [R84+0x100] ;  /* 0x0001000054087984 */ /* 0x000ee20000001c00 */
[----:B------:R-:W-:Y:S01]  /*5330*/  UIADD3 UR10, UP0, UR4, 0x100, URZ ;  /* 0x00000100040a7890 */ /* 0x000fe2000ff1e03f */
[----:B--2---:R-:W-:-:S02]  /*5340*/  HFMA2 R52, R0.H0_H0, R52, R44 ;  /* 0x0000003400347231 */ /* 0x004fc4000000082c */
[C---:B------:R-:W-:Y:S02]  /*5350*/  HFMA2 R53, R0.reuse.H0_H0, R53, R45 ;  /* 0x0000003500357231 */ /* 0x040fe4000000082d */
[C---:B------:R-:W-:Y:S02]  /*5360*/  HFMA2 R54, R0.reuse.H0_H0, R54, R46 ;  /* 0x0000003600367231 */ /* 0x040fe4000000082e */
[C---:B------:R-:W-:Y:S02]  /*5370*/  HFMA2 R55, R0.reuse.H0_H0, R55, R47 ;  /* 0x0000003700377231 */ /* 0x040fe4000000082f */
[----:B------:R-:W-:Y:S02]  /*5380*/  SHF.R.U32.HI R15, RZ, 0x10, R52 ;  /* 0x00000010ff0f7819 */ /* 0x000fe40000011634 */
[--C-:B------:R-:W-:Y:S02]  /*5390*/  PRMT R3, R52, 0x5410, R53.reuse ;  /* 0x0000541034037816 */ /* 0x100fe40000000035 */
[----:B------:R-:W-:Y:S01]  /*53a0*/  SHF.R.U32.HI R16, RZ, 0x10, R53 ;  /* 0x00000010ff107819 */ /* 0x000fe20000011635 */
[----:B---3--:R-:W-:-:S02]  /*53b0*/  HFMA2 R8, R0.H0_H0, R8, R40 ;  /* 0x0000000800087231 */ /* 0x008fc40000000828 */
[C---:B------:R-:W-:Y:S01]  /*53c0*/  HFMA2 R9, R0.reuse.H0_H0, R9, R41 ;  /* 0x0000000900097231 */ /* 0x040fe20000000829 */
[----:B------:R-:W-:Y:S01]  /*53d0*/  PRMT R7, R16, 0x5410, R55 ;  /* 0x0000541010077816 */ /* 0x000fe20000000037 */
[----:B------:R-:W-:Y:S01]  /*53e0*/  HSETP2.GEU.AND P5, P4, R3, R82.H0_H0, PT ;  /* 0x2000005203007234 */ /* 0x000fe20003cae000 */
[----:B------:R-:W-:Y:S01]  /*53f0*/  PRMT R3, R15, 0x5410, R54 ;  /* 0x000054100f037816 */ /* 0x000fe20000000036 */
[C---:B------:R-:W-:Y:S02]  /*5400*/  HFMA2 R10, R0.reuse.H0_H0, R10, R42 ;  /* 0x0000000a000a7231 */ /* 0x040fe4000000082a */
[----:B------:R-:W-:-:S04]  /*5410*/  HFMA2 R11, R0.H0_H0, R11, R43 ;  /* 0x0000000b000b7231 */ /* 0x000fc8000000082b */
[-C--:B------:R-:W-:Y:S02]  /*5420*/  SEL R4, R52, R82.reuse, P5 ;  /* 0x0000005234047207 */ /* 0x080fe40002800000 */
[----:B------:R-:W-:Y:S02]  /*5430*/  SEL R5, R53, R82, P4 ;  /* 0x0000005235057207 */ /* 0x000fe40002000000 */
[----:B------:R-:W-:Y:S01]  /*5440*/  HSETP2.GEU.AND P4, P5, R3, R82.H0_H0, PT ;  /* 0x2000005203007234 */ /* 0x000fe20003d8e000 */
[----:B------:R-:W-:-:S07]  /*5450*/  SHF.R.U32.HI R3, RZ, 0x10, R54 ;  /* 0x00000010ff037819 */ /* 0x000fce0000011636 */
[----:B------:R-:W-:Y:S02]  /*5460*/  SEL R15, R15, R82, P4 ;  /* 0x000000520f0f7207 */ /* 0x000fe40002000000 */
[----:B------:R-:W-:Y:S02]  /*5470*/  HSETP2.GEU.AND P4, PT, R3.H0_H0, R82.H0_H0, PT ;  /* 0x2000005203007234 */ /* 0x000fe40003f8e800 */
[----:B------:R-:W-:Y:S02]  /*5480*/  PRMT R4, R4, 0x5410, R15 ;  /* 0x0000541004047816 */ /* 0x000fe4000000000f */
[----:B------:R-:W-:-:S04]  /*5490*/  SHF.R.U32.HI R15, RZ, 0x10, R8 ;  /* 0x00000010ff0f7819 */ /* 0x000fc80000011608 */
[-C--:B------:R-:W-:Y:S02]  /*54a0*/  SEL R6, R3, R82.reuse, P4 ;  /* 0x0000005203067207 */ /* 0x080fe40002000000 */
[----:B------:R-:W-:Y:S02]  /*54b0*/  SEL R3, R54, R82, P5 ;  /* 0x0000005236037207 */ /* 0x000fe40002800000 */
[----:B------:R-:W-:Y:S01]  /*54c0*/  HSETP2.GEU.AND P4, P5, R7, R82.H0_H0, PT ;  /* 0x2000005207007234 */ /* 0x000fe20003d8e000 */
[----:B------:R-:W-:Y:S02]  /*54d0*/  SHF.R.U32.HI R7, RZ, 0x10, R55 ;  /* 0x00000010ff077819 */ /* 0x000fe40000011637 */
[----:B------:R-:W-:Y:S02]  /*54e0*/  PRMT R6, R3, 0x5410, R6 ;  /* 0x0000541003067816 */ /* 0x000fe40000000006 */
[----:B------:R-:W-:-:S03]  /*54f0*/  PRMT R3, R8, 0x5410, R9 ;  /* 0x0000541008037816 */ /* 0x000fc60000000009 */
[-C--:B------:R-:W-:Y:S02]  /*5500*/  SEL R16, R16, R82.reuse, P4 ;  /* 0x0000005210107207 */ /* 0x080fe40002000000 */
[----:B------:R-:W-:Y:S01]  /*5510*/  HSETP2.GEU.AND P4, PT, R7.H0_H0, R82.H0_H0, PT ;  /* 0x2000005207007234 */ /* 0x000fe20003f8e800 */
[----:B------:R-:W-:Y:S02]  /*5520*/  SEL R14, R55, R82, P5 ;  /* 0x00000052370e7207 */ /* 0x000fe40002800000 */
[----:B------:R-:W-:Y:S02]  /*5530*/  ISETP.LT.AND P5, PT, R2, c[0x0][0x170], P0 ;  /* 0x00005c0002007a0c */ /* 0x000fe400007a1270 */
[----:B------:R-:W-:-:S03]  /*5540*/  PRMT R5, R5, 0x5410, R16 ;  /* 0x0000541005057816 */ /* 0x000fc60000000010 */
[----:B------:R-:W-:Y:S02]  /*5550*/  SEL R7, R7, R82, P4 ;  /* 0x0000005207077207 */ /* 0x000fe40002000000 */
[----:B------:R-:W-:Y:S02]  /*5560*/  IADD3 R12, P4, R86, c[0x0][0x300], RZ ;  /* 0x0000c000560c7a10 */ /* 0x000fe40007f9e0ff */
[----:B------:R-:W-:Y:S02]  /*5570*/  PRMT R7, R14, 0x5410, R7 ;  /* 0x000054100e077816 */ /* 0x000fe40000000007 */
[----:B------:R-:W-:-:S08]  /*5580*/  IADD3.X R13, R87, c[0x0][0x304], RZ, P4, !PT ;  /* 0x0000c100570d7a10 */ /* 0x000fd000027fe4ff */
[----:B------:R0:W-:Y:S01]  /*5590*/  @P5 STG.E.128.SYS [R12], R4 ;  /* 0x000000040c005386 */ /* 0x0001e2000010ed00 */
[----:B------:R-:W-:-:S08]  /*55a0*/  HSETP2.GEU.AND P5, P4, R3, R82.H0_H0, PT ;  /* 0x2000005203007234 */ /* 0x000fd00003cae000 */
        /* <DEDUP_REMOVED lines=9> */
[----:B------:R-:W-:-:S06]  /*5640*/  PRMT R4, R8, 0x5410, R15 ;  /* 0x0000541008047816 */ /* 0x000fcc000000000f */
[-C--:B------:R-:W-:Y:S02]  /*5650*/  SEL R6, R5, R82.reuse, P4 ;  /* 0x0000005205067207 */ /* 0x080fe40002000000 */
[----:B------:R-:W-:Y:S02]  /*5660*/  SEL R5, R10, R82, P5 ;  /* 0x000000520a057207 */ /* 0x000fe40002800000 */
[----:B------:R-:W-:Y:S01]  /*5670*/  HSETP2.GEU.AND P4, P5, R7, R82.H0_H0, PT ;  /* 0x2000005207007234 */ /* 0x000fe20003d8e000 */
[----:B------:R-:W-:Y:S01]  /*5680*/  IMAD.MOV.U32 R7, RZ, RZ, R11 ;  /* 0x000000ffff077224 */ /* 0x000fe200078e000b */
[----:B------:R-:W-:-:S04]  /*5690*/  PRMT R6, R5, 0x5410, R6 ;  /* 0x0000541005067816 */ /* 0x000fc80000000006 */
[----:B------:R-:W-:Y:S02]  /*56a0*/  SHF.R.U32.HI R11, RZ, 0x10, R7 ;  /* 0x00000010ff0b7819 */ /* 0x000fe40000011607 */
[-C--:B------:R-:W-:Y:S02]  /*56b0*/  SEL R10, R9, R82.reuse, P4 ;  /* 0x00000052090a7207 */ /* 0x080fe40002000000 */
[----:B------:R-:W-:Y:S02]  /*56c0*/  SEL R7, R7, R82, P5 ;  /* 0x0000005207077207 */ /* 0x000fe40002800000 */
[----:B------:R-:W-:Y:S01]  /*56d0*/  HSETP2.GEU.AND P4, PT, R11.H0_H0, R82.H0_H0, PT ;  /* 0x200000520b007234 */ /* 0x000fe20003f8e800 */
[----:B------:R-:W-:Y:S02]  /*56e0*/  ISETP.LT.AND P5, PT, R2, c[0x0][0x170], P1 ;  /* 0x00005c0002007a0c */ /* 0x000fe40000fa1270 */
[----:B------:R-:W-:Y:S02]  /*56f0*/  PRMT R5, R3, 0x5410, R10 ;  /* 0x0000541003057816 */ /* 0x000fe4000000000a */
[----:B------:R-:W-:-:S03]  /*5700*/  IADD3 R3, R85, 0x10, RZ ;  /* 0x0000001055037810 */ /* 0x000fc60007ffe0ff */
[----:B------:R-:W-:Y:S02]  /*5710*/  SEL R2, R11, R82, P4 ;  /* 0x000000520b027207 */ /* 0x000fe40002000000 */
[----:B------:R-:W-:Y:S02]  /*5720*/  IADD3 R14, P4, R56, UR4, RZ ;  /* 0x00000004380e7c10 */ /* 0x000fe4000ff9e0ff */
[----:B------:R-:W-:Y:S02]  /*5730*/  PRMT R7, R7, 0x5410, R2 ;  /* 0x0000541007077816 */ /* 0x000fe40000000002 */
[----:B------:R-:W-:-:S06]  /*5740*/  IADD3.X R15, R57, UR5, RZ, P4, !PT ;  /* 0x00000005390f7c10 */ /* 0x000fcc000a7fe4ff */
[----:B------:R-:W-:Y:S01]  /*5750*/  @P5 STG.E.128.SYS [R86.64+UR6], R4 ;  /* 0x0000000456005986 */ /* 0x000fe2000c10ed06 */
[----:B------:R-:W-:-:S12]  /*5760*/  ISETP.LT.AND P5, PT, R3, c[0x0][0x170], P3 ;  /* 0x00005c0003007a0c */ /* 0x000fd80001fa1270 */
[----:B------:R-:W2:Y:S01]  /*5770*/  @P5 LDG.E.LTC128B.128.SYS R44, [R14] ;  /* 0x000000000e2c5381 */ /* 0x000ea200001eed20 */
[----:B------:R-:W-:Y:S01]  /*5780*/  ISETP.LT.AND P4, PT, R3, c[0x0][0x170], P2 ;  /* 0x00005c0003007a0c */ /* 0x000fe20001781270 */
[----:B------:R-:W-:-:S11]  /*5790*/  UIADD3.X UR11, URZ, UR5, URZ, UP0, !UPT ;  /* 0x000000053f0b7290 */ /* 0x000fd600087fe43f */
[----:B------:R-:W3:Y:S04]  /*57a0*/  @P4 LDG.E.LTC128B.128.SYS R40, [R56.64+UR10] ;  /* 0x0000000a38284981 */ /* 0x000ee8000c1eed20 */
        /* <DEDUP_REMOVED lines=12> */
[----:B--2---:R-:W-:-:S02]  /*5870*/  HFMA2 R4, R0.H0_H0, R4, R44 ;  /* 0x0000000400047231 */ /* 0x004fc4000000082c */
[C---:B------:R-:W-:Y:S02]  /*5880*/  HFMA2 R2, R0.reuse.H0_H0, R5, R45 ;  /* 0x0000000500027231 */ /* 0x040fe4000000082d */
[C---:B------:R-:W-:Y:S02]  /*5890*/  HFMA2 R6, R0.reuse.H0_H0, R6, R46 ;  /* 0x0000000600067231 */ /* 0x040fe4000000082e */
[C---:B------:R-:W-:Y:S02]  /*58a0*/  HFMA2 R7, R0.reuse.H0_H0, R7, R47 ;  /* 0x0000000700077231 */ /* 0x040fe4000000082f */
[----:B------:R-:W-:Y:S02]  /*58b0*/  SHF.R.U32.HI R55, RZ, 0x10, R4 ;  /* 0x00000010ff377819 */ /* 0x000fe40000011604 */
[----:B------:R-:W-:Y:S02]  /*58c0*/  PRMT R5, R4, 0x5410, R2 ;  /* 0x0000541004057816 */ /* 0x000fe40000000002 */
[--C-:B------:R-:W-:Y:S01]  /*58d0*/  PRMT R17, R55, 0x5410, R6.reuse ;  /* 0x0000541037117816 */ /* 0x100fe20000000006 */
[----:B------:R-:W-:Y:S01]  /*58e0*/  IMAD.MOV.U32 R53, RZ, RZ, R6 ;  /* 0x000000ffff357224 */ /* 0x000fe200078e0006 */
[----:B---3--:R-:W-:-:S02]  /*58f0*/  HFMA2 R8, R0.H0_H0, R8, R40 ;  /* 0x0000000800087231 */ /* 0x008fc40000000828 */
[----:B------:R-:W-:Y:S02]  /*5900*/  HSETP2.GEU.AND P5, P4, R5, R82.H0_H0, PT ;  /* 0x2000005205007234 */ /* 0x000fe40003cae000 */
[C---:B------:R-:W-:Y:S02]  /*5910*/  HFMA2 R9, R0.reuse.H0_H0, R9, R41 ;  /* 0x0000000900097231 */ /* 0x040fe40000000829 */
[C---:B------:R-:W-:Y:S02]  /*5920*/  HFMA2 R10, R0.reuse.H0_H0, R10, R42 ;  /* 0x0000000a000a7231 */ /* 0x040fe4000000082a */
[----:B------:R-:W-:Y:S02]  /*5930*/  HFMA2 R11, R0.H0_H0, R11, R43 ;  /* 0x0000000b000b7231 */ /* 0x000fe4000000082b */
[-C--:B------:R-:W-:Y:S02]  /*5940*/  SEL R4, R4, R82.reuse, P5 ;  /* 0x0000005204047207 */ /* 0x080fe40002800000 */
[----:B------:R-:W-:-:S02]  /*5950*/  SEL R5, R2, R82, P4 ;  /* 0x0000005202057207 */ /* 0x000fc40002000000 */
[----:B------:R-:W-:Y:S01]  /*5960*/  HSETP2.GEU.AND P4, P5, R17, R82.H0_H0, PT ;  /* 0x2000005211007234 */ /* 0x000fe20003d8e000 */
[----:B------:R-:W-:Y:S02]  /*5970*/  SHF.R.U32.HI R17, RZ, 0x10, R53 ;  /* 0x00000010ff117819 */ /* 0x000fe40000011635 */
[----:B------:R-:W-:-:S04]  /*5980*/  SHF.R.U32.HI R2, RZ, 0x10, R2 ;  /* 0x00000010ff027819 */ /* 0x000fc80000011602 */
[----:B------:R-:W-:Y:S02]  /*5990*/  PRMT R57, R2, 0x5410, R7 ;  /* 0x0000541002397816 */ /* 0x000fe40000000007 */
[-C--:B------:R-:W-:Y:S02]  /*59a0*/  SEL R55, R55, R82.reuse, P4 ;  /* 0x0000005237377207 */ /* 0x080fe40002000000 */
[----:B------:R-:W-:Y:S01]  /*59b0*/  HSETP2.GEU.AND P4, PT, R17.H0_H0, R82.H0_H0, PT ;  /* 0x2000005211007234 */ /* 0x000fe20003f8e800 */
[----:B------:R-:W-:Y:S02]  /*59c0*/  SEL R53, R53, R82, P5 ;  /* 0x0000005235357207 */ /* 0x000fe40002800000 */
[----:B------:R-:W-:Y:S02]  /*59d0*/  PRMT R4, R4, 0x5410, R55 ;  /* 0x0000541004047816 */ /* 0x000fe40000000037 */
[----:B------:R-:W-:-:S03]  /*59e0*/  SHF.R.U32.HI R55, RZ, 0x10, R8 ;  /* 0x00000010ff377819 */ /* 0x000fc60000011608 */
[-C--:B------:R-:W-:Y:S01]  /*59f0*/  SEL R6, R17, R82.reuse, P4 ;  /* 0x0000005211067207 */ /* 0x080fe20002000000 */
[----:B------:R-:W-:Y:S01]  /*5a00*/  IMAD.MOV.U32 R17, RZ, RZ, R7 ;  /* 0x000000ffff117224 */ /* 0x000fe200078e0007 */
[----:B------:R-:W-:Y:S02]  /*5a10*/  HSETP2.GEU.AND P4, P5, R57, R82.H0_H0, PT ;  /* 0x2000005239007234 */ /* 0x000fe40003d8e000 */
[----:B------:R-:W-:Y:S02]  /*5a20*/  PRMT R6, R53, 0x5410, R6 ;  /* 0x0000541035067816 */ /* 0x000fe40000000006 */
[----:B------:R-:W-:Y:S02]  /*5a30*/  SHF.R.U32.HI R7, RZ, 0x10, R17 ;  /* 0x00000010ff077819 */ /* 0x000fe40000011611 */
[----:B------:R-:W-:Y:S02]  /*5a40*/  PRMT R53, R8, 0x5410, R9 ;  /* 0x0000541008357816 */ /* 0x000fe40000000009 */
[----:B------:R-:W-:-:S02]  /*5a50*/  SEL R18, R2, R82, P4 ;  /* 0x0000005202127207 */ /* 0x000fc40002000000 */
[----:B------:R-:W-:Y:S01]  /*5a60*/  HSETP2.GEU.AND P4, PT, R7.H0_H0, R82.H0_H0, PT ;  /* 0x2000005207007234 */ /* 0x000fe20003f8e800 */
[-C--:B------:R-:W-:Y:S02]  /*5a70*/  SEL R2, R17, R82.reuse, P5 ;  /* 0x0000005211027207 */ /* 0x080fe40002800000 */
[----:B------:R-:W-:Y:S02]  /*5a80*/  ISETP.LT.AND P5, PT, R3, c[0x0][0x170], P0 ;  /* 0x00005c0003007a0c */ /* 0x000fe400007a1270 */
[----:B------:R-:W-:Y:S02]  /*5a90*/  PRMT R5, R5, 0x5410, R18 ;  /* 0x0000541005057816 */ /* 0x000fe40000000012 */
[----:B------:R-:W-:Y:S02]  /*5aa0*/  IADD3 R18, R85, 0x18, RZ ;  /* 0x0000001855127810 */ /* 0x000fe40007ffe0ff */
[----:B------:R-:W-:Y:S02]  /*5ab0*/  SEL R7, R7, R82, P4 ;  /* 0x0000005207077207 */ /* 0x000fe40002000000 */
[----:B------:R-:W-:-:S02]  /*5ac0*/  IADD3 R16, P4, R12, c[0x0][0x300], RZ ;  /* 0x0000c0000c107a10 */ /* 0x000fc40007f9e0ff */
        /* <DEDUP_REMOVED lines=17> */
[----:B------:R-:W-:Y:S02]  /*5be0*/  SHF.R.U32.HI R7, RZ, 0x10, R11 ;  /* 0x00000010ff077819 */ /* 0x000fe4000001160b */
[----:B------:R-:W-:-:S05]  /*5bf0*/  PRMT R6, R5, 0x5410, R6 ;  /* 0x0000541005067816 */ /* 0x000fca0000000006 */
[-C--:B------:R-:W-:Y:S02]  /*5c00*/  SEL R9, R9, R82.reuse, P5 ;  /* 0x0000005209097207 */ /* 0x080fe40002800000 */
[----:B------:R-:W-:Y:S01]  /*5c10*/  HSETP2.GEU.AND P5, PT, R7.H0_H0, R82.H0_H0, PT ;  /* 0x2000005207007234 */ /* 0x000fe20003fae800 */
[-C--:B------:R-:W-:Y:S02]  /*5c20*/  SEL R10, R11, R82.reuse, P4 ;  /* 0x000000520b0a7207 */ /* 0x080fe40002000000 */
[----:B------:R-:W-:Y:S02]  /*5c30*/  IADD3 R52, P4, R14, UR4, RZ ;  /* 0x000000040e347c10 */ /* 0x000fe4000ff9e0ff */
[----:B------:R-:W-:Y:S02]  /*5c40*/  PRMT R5, R2, 0x5410, R9 ;  /* 0x0000541002057816 */ /* 0x000fe40000000009 */
[----:B------:R-:W-:Y:S02]  /*5c50*/  IADD3.X R53, R15, UR5, RZ, P4, !PT ;  /* 0x000000050f357c10 */ /* 0x000fe4000a7fe4ff */
[----:B------:R-:W-:-:S02]  /*5c60*/  SEL R7, R7, R82, P5 ;  /* 0x0000005207077207 */ /* 0x000fc40002800000 */
[----:B------:R-:W-:Y:S02]  /*5c70*/  ISETP.LT.AND P5, PT, R3, c[0x0][0x170], P1 ;  /* 0x00005c0003007a0c */ /* 0x000fe40000fa1270 */
[----:B------:R-:W-:Y:S02]  /*5c80*/  ISETP.LT.AND P4, PT, R18, c[0x0][0x170], P3 ;  /* 0x00005c0012007a0c */ /* 0x000fe40001f81270 */
[----:B------:R-:W-:-:S08]  /*5c90*/  PRMT R7, R10, 0x5410, R7 ;  /* 0x000054100a077816 */ /* 0x000fd00000000007 */
[----:B------:R-:W-:Y:S04]  /*5ca0*/  @P5 STG.E.128.SYS [R12.64+UR6], R4 ;  /* 0x000000040c005986 */ /* 0x000fe8000c10ed06 */
[----:B------:R-:W2:Y:S01]  /*5cb0*/  @P4 LDG.E.LTC128B.128.SYS R44, [R52] ;  /* 0x00000000342c4381 */ /* 0x000ea200001eed20 */
[----:B------:R-:W-:-:S12]  /*5cc0*/  ISETP.LT.AND P4, PT, R18, c[0x0][0x170], P2 ;  /* 0x00005c0012007a0c */ /* 0x000fd80001781270 */
[----:B------:R0:W3:Y:S04]  /*5cd0*/  @P4 LDG.E.LTC128B.128.SYS R40, [R14.64+UR10] ;  /* 0x0000000a0e284981 */ /* 0x0000e8000c1eed20 */
        /* <DEDUP_REMOVED lines=16> */
[----:B0-----:R-:W-:Y:S02]  /*5de0*/  SHF.R.U32.HI R15, RZ, 0x10, R4 ;  /* 0x00000010ff0f7819 */ /* 0x001fe40000011604 */
[----:B------:R-:W-:Y:S02]  /*5df0*/  PRMT R3, R4, 0x5410, R2 ;  /* 0x0000541004037816 */ /* 0x000fe40000000002 */
[----:B------:R-:W-:Y:S01]  /*5e00*/  IMAD.MOV.U32 R13, RZ, RZ, R6 ;  /* 0x000000ffff0d7224 */ /* 0x000fe200078e0006 */
[----:B---3--:R-:W-:-:S02]  /*5e10*/  HFMA2 R8, R0.H0_H0, R8, R40 ;  /* 0x0000000800087231 */ /* 0x008fc40000000828 */
[C---:B------:R-:W-:Y:S02]  /*5e20*/  HFMA2 R9, R0.reuse.H0_H0, R9, R41 ;  /* 0x0000000900097231 */ /* 0x040fe40000000829 */
[----:B------:R-:W-:Y:S01]  /*5e30*/  HSETP2.GEU.AND P5, P4, R3, R82.H0_H0, PT ;  /* 0x2000005203007234 */ /* 0x000fe20003cae000 */
[----:B------:R-:W-:Y:S01]  /*5e40*/  PRMT R3, R15, 0x5410, R6 ;  /* 0x000054100f037816 */ /* 0x000fe20000000006 */
[C---:B------:R-:W-:Y:S02]  /*5e50*/  HFMA2 R10, R0.reuse.H0_H0, R10, R42 ;  /* 0x0000000a000a7231 */ /* 0x040fe4000000082a */
[----:B------:R-:W-:-:S04]  /*5e60*/  HFMA2 R11, R0.H0_H0, R11, R43 ;  /* 0x0000000b000b7231 */ /* 0x000fc8000000082b */
[-C--:B------:R-:W-:Y:S02]  /*5e70*/  SEL R4, R4, R82.reuse, P5 ;  /* 0x0000005204047207 */ /* 0x080fe40002800000 */
[----:B------:R-:W-:Y:S02]  /*5e80*/  SEL R5, R2, R82, P4 ;  /* 0x0000005202057207 */ /* 0x000fe40002000000 */
[----:B------:R-:W-:Y:S01]  /*5e90*/  HSETP2.GEU.AND P4, P5, R3, R82.H0_H0, PT ;  /* 0x2000005203007234 */ /* 0x000fe20003d8e000 */
[----:B------:R-:W-:Y:S02]  /*5ea0*/  SHF.R.U32.HI R3, RZ, 0x10, R13 ;  /* 0x00000010ff037819 */ /* 0x000fe4000001160d */
[----:B------:R-:W-:-:S04]  /*5eb0*/  SHF.R.U32.HI R2, RZ, 0x10, R2 ;  /* 0x00000010ff027819 */ /* 0x000fc80000011602 */
[----:B------:R-:W-:Y:S02]  /*5ec0*/  PRMT R19, R2, 0x5410, R7 ;  /* 0x0000541002137816 */ /* 0x000fe40000000007 */
[-C--:B------:R-:W-:Y:S02]  /*5ed0*/  SEL R15, R15, R82.reuse, P4 ;  /* 0x000000520f0f7207 */ /* 0x080fe40002000000 */
[----:B------:R-:W-:Y:S01]  /*5ee0*/  HSETP2.GEU.AND P4, PT, R3.H0_H0, R82.H0_H0, PT ;  /* 0x2000005203007234 */ /* 0x000fe20003f8e800 */
[----:B------:R-:W-:Y:S02]  /*5ef0*/  SEL R13, R13, R82, P5 ;  /* 0x000000520d0d7207 */ /* 0x000fe40002800000 */
[----:B------:R-:W-:-:S05]  /*5f00*/  PRMT R4, R4, 0x5410, R15 ;  /* 0x0000541004047816 */ /* 0x000fca000000000f */
        /* <DEDUP_REMOVED lines=16> */
[----:B------:R-:W-:Y:S01]  /*6010*/  HSETP2.GEU.AND P5, P4, R13, R82.H0_H0, PT ;  /* 0x200000520d007234 */ /* 0x000fe20003cae000 */
[----:B------:R-:W-:Y:S01]  /*6020*/  SHF.R.U32.HI R13, RZ, 0x10, R8 ;  /* 0x00000010ff0d7819 */ /* 0x000fe20000011608 */
[----:B0-----:R-:W-:-:S03]  /*6030*/  IMAD.MOV.U32 R5, RZ, RZ, R9 ;  /* 0x000000ffff057224 */ /* 0x001fc600078e0009 */
[----:B------:R-:W-:-:S03]  /*6040*/  PRMT R7, R13, 0x5410, R10 ;  /* 0x000054100d077816 */ /* 0x000fc6000000000a */
[-C--:B------:R-:W-:Y:S02]  /*6050*/  SEL R9, R8, R82.reuse, P5 ;  /* 0x0000005208097207 */ /* 0x080fe40002800000 */
[----:B------:R-:W-:Y:S02]  /*6060*/  SEL R8, R5, R82, P4 ;  /* 0x0000005205087207 */ /* 0x000fe40002000000 */
[----:B------:R-:W-:Y:S01]  /*6070*/  HSETP2.GEU.AND P4, P5, R7, R82.H0_H0, PT ;  /* 0x2000005207007234 */ /* 0x000fe20003d8e000 */
[----:B------:R-:W-:Y:S02]  /*6080*/  SHF.R.U32.HI R7, RZ, 0x10, R10 ;  /* 0x00000010ff077819 */ /* 0x000fe4000001160a */
[----:B------:R-:W-:-:S05]  /*6090*/  SHF.R.U32.HI R12, RZ, 0x10, R5 ;  /* 0x00000010ff0c7819 */ /* 0x000fca0000011605 */
[-C--:B------:R-:W-:Y:S02]  /*60a0*/  SEL R4, R13, R82.reuse, P4 ;  /* 0x000000520d047207 */ /* 0x080fe40002000000 */
[----:B------:R-:W-:Y:S01]  /*60b0*/  HSETP2.GEU.AND P4, PT, R7.H0_H0, R82.H0_H0, PT ;  /* 0x2000005207007234 */ /* 0x000fe20003f8e800 */
[----:B------:R-:W-:Y:S02]  /*60c0*/  PRMT R13, R12, 0x5410, R11 ;  /* 0x000054100c0d7816 */ /* 0x000fe4000000000b */
[----:B------:R-:W-:Y:S02]  /*60d0*/  SEL R5, R10, R82, P5 ;  /* 0x000000520a057207 */ /* 0x000fe40002800000 */
[----:B------:R-:W-:-:S03]  /*60e0*/  PRMT R4, R9, 0x5410, R4 ;  /* 0x0000541009047816 */ /* 0x000fc60000000004 */
[----:B------:R-:W-:Y:S01]  /*60f0*/  SEL R6, R7, R82, P4 ;  /* 0x0000005207067207 */ /* 0x000fe20002000000 */
[----:B------:R-:W-:Y:S01]  /*6100*/  IMAD.MOV.U32 R7, RZ, RZ, R11 ;  /* 0x000000ffff077224 */ /* 0x000fe200078e000b */
[----:B------:R-:W-:Y:S02]  /*6110*/  HSETP2.GEU.AND P5, P4, R13, R82.H0_H0, PT ;  /* 0x200000520d007234 */ /* 0x000fe40003cae000 */
[----:B------:R-:W-:Y:S02]  /*6120*/  PRMT R6, R5, 0x5410, R6 ;  /* 0x0000541005067816 */ /* 0x000fe40000000006 */
[----:B------:R-:W-:-:S04]  /*6130*/  SHF.R.U32.HI R13, RZ, 0x10, R7 ;  /* 0x00000010ff0d7819 */ /* 0x000fc80000011607 */
[-C--:B------:R-:W-:Y:S02]  /*6140*/  SEL R11, R12, R82.reuse, P5 ;  /* 0x000000520c0b7207 */ /* 0x080fe40002800000 */
[----:B------:R-:W-:Y:S01]  /*6150*/  HSETP2.GEU.AND P5, PT, R13.H0_H0, R82.H0_H0, PT ;  /* 0x200000520d007234 */ /* 0x000fe20003fae800 */
[-C--:B------:R-:W-:Y:S02]  /*6160*/  SEL R7, R7, R82.reuse, P4 ;  /* 0x0000005207077207 */ /* 0x080fe40002000000 */
[----:B------:R-:W-:Y:S02]  /*6170*/  ISETP.LT.AND P4, PT, R18, c[0x0][0x170], P1 ;  /* 0x00005c0012007a0c */ /* 0x000fe40000f81270 */
[----:B------:R-:W-:Y:S02]  /*6180*/  PRMT R5, R8, 0x5410, R11 ;  /* 0x0000541008057816 */ /* 0x000fe4000000000b */
[----:B------:R-:W-:Y:S02]  /*6190*/  IADD3 R12, R85, 0x20, RZ ;  /* 0x00000020550c7810 */ /* 0x000fe40007ffe0ff */
[----:B------:R-:W-:-:S02]  /*61a0*/  SEL R10, R13, R82, P5 ;  /* 0x000000520d0a7207 */ /* 0x000fc40002800000 */
[----:B------:R-:W-:Y:S02]  /*61b0*/  ISETP.LT.AND P5, PT, R12, c[0x0][0x170], P3 ;  /* 0x00005c000c007a0c */ /* 0x000fe40001fa1270 */
[----:B------:R-:W-:-:S08]  /*61c0*/  PRMT R7, R7, 0x5410, R10 ;  /* 0x0000541007077816 */ /* 0x000fd0000000000a */
[----:B------:R-:W-:Y:S01]  /*61d0*/  @P4 STG.E.128.SYS [R16.64+UR6], R4 ;  /* 0x0000000410004986 */ /* 0x000fe2000c10ed06 */
[----:B------:R-:W-:-:S04]  /*61e0*/  IADD3 R14, P4, R52, UR4, RZ ;  /* 0x00000004340e7c10 */ /* 0x000fc8000ff9e0ff */
[----:B------:R-:W-:-:S08]  /*61f0*/  IADD3.X R15, R53, UR5, RZ, P4, !PT ;  /* 0x00000005350f7c10 */ /* 0x000fd0000a7fe4ff */
[----:B------:R-:W2:Y:S01]  /*6200*/  @P5 LDG.E.LTC128B.128.SYS R44, [R14] ;  /* 0x000000000e2c5381 */ /* 0x000ea200001eed20 */
[----:B------:R-:W-:-:S12]  /*6210*/  ISETP.LT.AND P4, PT, R12, c[0x0][0x170], P2 ;  /* 0x00005c000c007a0c */ /* 0x000fd80001781270 */
        /* <DEDUP_REMOVED lines=12> */
[----:B--2---:R-:W-:-:S02]  /*62e0*/  HFMA2 R4, R0.H0_H0, R4, R44 ;  /* 0x0000000400047231 */ /* 0x004fc4000000082c */
[C---:B------:R-:W-:Y:S02]  /*62f0*/  HFMA2 R5, R0.reuse.H0_H0, R5, R45 ;  /* 0x0000000500057231 */ /* 0x040fe4000000082d */
[C---:B------:R-:W-:Y:S02]  /*6300*/  HFMA2 R6, R0.reuse.H0_H0, R6, R46 ;  /* 0x0000000600067231 */ /* 0x040fe4000000082e */
[----:B------:R-:W-:Y:S02]  /*6310*/  HFMA2 R7, R0.H0_H0, R7, R47 ;  /* 0x0000000700077231 */ /* 0x000fe4000000082f */
[----:B------:R-:W-:Y:S02]  /*6320*/  SHF.R.U32.HI R19, RZ, 0x10, R4 ;  /* 0x00000010ff137819 */ /* 0x000fe40000011604 */
        /* <DEDUP_REMOVED lines=13> */
[----:B------:R-:W-:Y:S01]  /*6400*/  SEL R13, R17, R82, P5 ;  /* 0x00000052110d7207 */ /* 0x000fe20002800000 */
[----:B------:R-:W-:Y:S01]  /*6410*/  IMAD.MOV.U32 R17, RZ, RZ, R7 ;  /* 0x000000ffff117224 */ /* 0x000fe200078e0007 */
[----:B------:R-:W-:Y:S01]  /*6420*/  HSETP2.GEU.AND P4, PT, R21.H0_H0, R82.H0_H0, PT ;  /* 0x2000005215007234 */ /* 0x000fe20003f8e800 */
[----:B------:R-:W-:-:S03]  /*6430*/  PRMT R4, R4, 0x5410, R19 ;  /* 0x0000541004047816 */ /* 0x000fc60000000013 */
[----:B------:R-:W-:-:S04]  /*6440*/  SHF.R.U32.HI R7, RZ, 0x10, R17 ;  /* 0x00000010ff077819 */ /* 0x000fc80000011611 */
        /* <DEDUP_REMOVED lines=13> */
[----:B------:R-:W-:Y:S02]  /*6520*/  IADD3 R16, P4, R2, c[0x0][0x300], RZ ;  /* 0x0000c00002107a10 */ /* 0x000fe40007f9e0ff */
[----:B------:R-:W-:Y:S02]  /*6530*/  PRMT R7, R18, 0x5410, R7 ;  /* 0x0000541012077816 */ /* 0x000fe40000000007 */
[----:B------:R-:W-:Y:S02]  /*6540*/  IADD3.X R17, R3, c[0x0][0x304], RZ, P4, !PT ;  /* 0x0000c10003117a10 */ /* 0x000fe400027fe4ff */
[----:B------:R-:W-:-:S06]  /*6550*/  PRMT R13, R8, 0x5410, R9 ;  /* 0x00005410080d7816 */ /* 0x000fcc0000000009 */
        /* <DEDUP_REMOVED lines=8> */
[----:B------:R-:W-:-:S07]  /*65e0*/  SHF.R.U32.HI R7, RZ, 0x10, R10 ;  /* 0x00000010ff077819 */ /* 0x000fce000001160a */
[-C--:B------:R-:W-:Y:S02]  /*65f0*/  SEL R4, R13, R82.reuse, P4 ;  /* 0x000000520d047207 */ /* 0x080fe40002000000 */
[----:B------:R-:W-:Y:S01]  /*6600*/  SHF.R.U32.HI R13, RZ, 0x10, R5 ;  /* 0x00000010ff0d7819 */ /* 0x000fe20000011605 */
[----:B------:R-:W-:Y:S01]  /*6610*/  HSETP2.GEU.AND P4, PT, R7.H0_H0, R82.H0_H0, PT ;  /* 0x2000005207007234 */ /* 0x000fe20003f8e800 */
[----:B------:R-:W-:Y:S02]  /*6620*/  SEL R5, R10, R82, P5 ;  /* 0x000000520a057207 */ /* 0x000fe40002800000 */
[----:B------:R-:W-:Y:S02]  /*6630*/  PRMT R19, R13, 0x5410, R11 ;  /* 0x000054100d137816 */ /* 0x000fe4000000000b */
[----:B------:R-:W-:-:S03]  /*6640*/  PRMT R4, R9, 0x5410, R4 ;  /* 0x0000541009047816 */ /* 0x000fc60000000004 */
        /* <DEDUP_REMOVED lines=8> */
[----:B------:R-:W-:Y:S02]  /*66d0*/  IADD3 R18, P4, R14, UR4, RZ ;  /* 0x000000040e127c10 */ /* 0x000fe4000ff9e0ff */
[----:B------:R-:W-:Y:S02]  /*66e0*/  IADD3 R13, R85, 0x28, RZ ;  /* 0x00000028550d7810 */ /* 0x000fe40007ffe0ff */
[----:B------:R-:W-:-:S02]  /*66f0*/  IADD3.X R19, R15, UR5, RZ, P4, !PT ;  /* 0x000000050f137c10 */ /* 0x000fc4000a7fe4ff */
[----:B------:R-:W-:Y:S02]  /*6700*/  ISETP.LT.AND P4, PT, R13, c[0x0][0x170], P3 ;  /* 0x00005c000d007a0c */ /* 0x000fe40001f81270 */
[----:B------:R-:W-:Y:S02]  /*6710*/  SEL R7, R7, R82, P5 ;  /* 0x0000005207077207 */ /* 0x000fe40002800000 */
[----:B------:R-:W-:Y:S02]  /*6720*/  ISETP.LT.AND P5, PT, R12, c[0x0][0x170], P1 ;  /* 0x00005c000c007a0c */ /* 0x000fe40000fa1270 */
[----:B------:R-:W-:Y:S02]  /*6730*/  PRMT R5, R8, 0x5410, R11 ;  /* 0x0000541008057816 */ /* 0x000fe4000000000b */
        /* <DEDUP_REMOVED lines=23> */
[----:B0-----:R-:W-:Y:S01]  /*68b0*/  IMAD.MOV.U32 R15, RZ, RZ, R6 ;  /* 0x000000ffff0f7224 */ /* 0x001fe200078e0006 */
        /* <DEDUP_REMOVED lines=65> */
[----:B------:R0:W3:Y:S01]  /*6cd0*/  @P4 LDG.E.LTC128B.128.SYS R40, [R18.64+UR10] ;  /* 0x0000000a12284981 */ /* 0x0000e2000c1eed20 */
[----:B------:R-:W-:-:S03]  /*6ce0*/  IADD3 R85, R85, 0x38, RZ ;  /* 0x0000003855557810 */ /* 0x000fc60007ffe0ff */
[----:B------:R-:W-:Y:S01]  /*6cf0*/  BAR.SYNC.DEFER_BLOCKING 0x0 ;  /* 0x0000000000007b1d */ /* 0x000fe20000010000 */
[----:B------:R-:W-:-:S04]  /*6d00*/  ISETP.LT.AND P3, PT, R85, c[0x0][0x170], P3 ;  /* 0x00005c0055007a0c */ /* 0x000fc80001f61270 */
        /* <DEDUP_REMOVED lines=9> */
[----:B------:R-:W2:Y:S01]  /*6da0*/  LDS.U.128 R4, [R84] ;  /* 0x0000000054047984 */ /* 0x000ea20000001c00 */
[----:B------:R-:W-:Y:S01]  /*6db0*/  ISETP.LT.AND P2, PT, R85, c[0x0][0x170], P2 ;  /* 0x00005c0055007a0c */ /* 0x000fe20001741270 */
[----:B--2---:R-:W-:-:S02]  /*6dc0*/  HFMA2 R4, R0.H0_H0, R4, R44 ;  /* 0x0000000400047231 */ /* 0x004fc4000000082c */
[C---:B------:R-:W-:Y:S02]  /*6dd0*/  HFMA2 R5, R0.reuse.H0_H0, R5, R45 ;  /* 0x0000000500057231 */ /* 0x040fe4000000082d */
[C---:B------:R-:W-:Y:S02]  /*6de0*/  HFMA2 R6, R0.reuse.H0_H0, R6, R46 ;  /* 0x0000000600067231 */ /* 0x040fe4000000082e */
[----:B------:R-:W-:Y:S02]  /*6df0*/  HFMA2 R7, R0.H0_H0, R7, R47 ;  /* 0x0000000700077231 */ /* 0x000fe4000000082f */
[----:B0-----:R-:W-:Y:S02]  /*6e00*/  SHF.R.U32.HI R19, RZ, 0x10, R4 ;  /* 0x00000010ff137819 */ /* 0x001fe40000011604 */
        /* <DEDUP_REMOVED lines=45> */
[----:B------:R-:W-:Y:S02]  /*70e0*/  SEL R4, R13, R82, P4 ;  /* 0x000000520d047207 */ /* 0x000fe40002000000 */
[----:B------:R-:W-:Y:S01]  /*70f0*/  HSETP2.GEU.AND P4, PT, R7.H0_H0, R82.H0_H0, PT ;  /* 0x2000005207007234 */ /* 0x000fe20003f8e800 */
[----:B------:R-:W-:Y:S02]  /*7100*/  PRMT R13, R5, 0x5410, R11 ;  /* 0x00005410050d7816 */ /* 0x000fe4000000000b */
[----:B------:R-:W-:-:S05]  /*7110*/  PRMT R4, R9, 0x5410, R4 ;  /* 0x0000541009047816 */ /* 0x000fca0000000004 */
        /* <DEDUP_REMOVED lines=10> */
[----:B------:R-:W-:-:S05]  /*71c0*/  PRMT R5, R8, 0x5410, R5 ;  /* 0x0000541008057816 */ /* 0x000fca0000000005 */
[----:B------:R-:W-:-:S04]  /*71d0*/  SEL R11, R11, R82, P4 ;  /* 0x000000520b0b7207 */ /* 0x000fc80002000000 */
[----:B------:R-:W-:-:S08]  /*71e0*/  PRMT R7, R10, 0x5410, R11 ;  /* 0x000054100a077816 */ /* 0x000fd0000000000b */
[----:B------:R-:W-:Y:S04]  /*71f0*/  @P5 STG.E.128.SYS [R2.64+UR6], R4 ;  /* 0x0000000402005986 */ /* 0x000fe8000c10ed06 */
[----:B------:R-:W2:Y:S04]  /*7200*/  @P3 LDG.E.LTC128B.128.SYS R44, [R14.64+UR4] ;  /* 0x000000040e2c3981 */ /* 0x000ea8000c1eed20 */
[----:B------:R-:W3:Y:S04]  /*7210*/  @P2 LDG.E.LTC128B.128.SYS R40, [R14.64+UR10] ;  /* 0x0000000a0e282981 */ /* 0x000ee8000c1eed20 */
[----:B------:R-:W-:Y:S01]  /*7220*/  BAR.SYNC.DEFER_BLOCKING 0x0 ;  /* 0x0000000000007b1d */ /* 0x000fe20000010000 */
[----:B------:R-:W-:-:S02]  /*7230*/  ISETP.LT.AND P0, PT, R85, c[0x0][0x170], P0 ;  /* 0x00005c0055007a0c */ /* 0x000fc40000701270 */
[----:B------:R-:W-:Y:S02]  /*7240*/  ISETP.LT.AND P1, PT, R85, c[0x0][0x170], P1 ;  /* 0x00005c0055007a0c */ /* 0x000fe40000f21270 */
[----:B------:R-:W-:Y:S01]  /*7250*/  ULDC.64 UR10, c[0x0][0x300] ;  /* 0x0000c000000a7ab9 */ /* 0x000fe20000000a00 */
        /* <DEDUP_REMOVED lines=15> */
[C---:B---3--:R-:W-:Y:S02]  /*7350*/  HFMA2 R8, R0.reuse.H0_H0, R8, R40 ;  /* 0x0000000800087231 */ /* 0x048fe40000000828 */
[--C-:B------:R-:W-:Y:S01]  /*7360*/  PRMT R3, R4, 0x5410, R2.reuse ;  /* 0x0000541004037816 */ /* 0x100fe20000000002 */
[----:B------:R-:W-:Y:S01]  /*7370*/  IMAD.MOV.U32 R5, RZ, RZ, R2 ;  /* 0x000000ffff057224 */ /* 0x000fe200078e0002 */
[----:B------:R-:W-:-:S04]  /*7380*/  HFMA2 R10, R0.H0_H0, R10, R42 ;  /* 0x0000000a000a7231 */ /* 0x000fc8000000082a */
[----:B------:R-:W-:Y:S01]  /*7390*/  HSETP2.GEU.AND P5, P3, R3, R82.H0_H0, PT ;  /* 0x2000005203007234 */ /* 0x000fe20003bae000 */
[----:B------:R-:W-:Y:S02]  /*73a0*/  SHF.R.U32.HI R3, RZ, 0x10, R4 ;  /* 0x00000010ff037819 */ /* 0x000fe40000011604 */
[----:B------:R-:W-:Y:S02]  /*73b0*/  SHF.R.U32.HI R2, RZ, 0x10, R5 ;  /* 0x00000010ff027819 */ /* 0x000fe40000011605 */
[----:B------:R-:W-:-:S03]  /*73c0*/  PRMT R13, R3, 0x5410, R6 ;  /* 0x00005410030d7816 */ /* 0x000fc60000000006 */
[-C--:B------:R-:W-:Y:S02]  /*73d0*/  SEL R12, R4, R82.reuse, P5 ;  /* 0x00000052040c7207 */ /* 0x080fe40002800000 */
[----:B------:R-:W-:Y:S01]  /*73e0*/  SEL R5, R5, R82, P3 ;  /* 0x0000005205057207 */ /* 0x000fe20001800000 */
[--C-:B------:R-:W-:Y:S01]  /*73f0*/  HSETP2.GEU.AND P2, P4, R13, R82.reuse.H0_H0, PT ;  /* 0x200000520d007234 */ /* 0x100fe20003c4e000 */
[--C-:B------:R-:W-:Y:S01]  /*7400*/  PRMT R13, R2, 0x5410, R7.reuse ;  /* 0x00005410020d7816 */ /* 0x100fe20000000007 */
[C---:B------:R-:W-:Y:S01]  /*7410*/  HFMA2 R4, R0.reuse.H0_H0, R9, R41 ;  /* 0x0000000900047231 */ /* 0x040fe20000000829 */
[----:B------:R-:W-:Y:S01]  /*7420*/  IMAD.MOV.U32 R9, RZ, RZ, R7 ;  /* 0x000000ffff097224 */ /* 0x000fe200078e0007 */
[----:B------:R-:W-:Y:S01]  /*7430*/  HFMA2 R0, R0.H0_H0, R11, R43 ;  /* 0x0000000b00007231 */ /* 0x000fe2000000082b */
[----:B------:R-:W-:Y:S02]  /*7440*/  SHF.R.U32.HI R11, RZ, 0x10, R8 ;  /* 0x00000010ff0b7819 */ /* 0x000fe40000011608 */
[----:B------:R-:W-:Y:S01]  /*7450*/  HSETP2.GEU.AND P3, P5, R13, R82.H0_H0, PT ;  /* 0x200000520d007234 */ /* 0x000fe20003d6e000 */
[----:B------:R-:W-:-:S02]  /*7460*/  SHF.R.U32.HI R13, RZ, 0x10, R6 ;  /* 0x00000010ff0d7819 */ /* 0x000fc40000011606 */
[-C--:B------:R-:W-:Y:S02]  /*7470*/  SEL R3, R3, R82.reuse, P2 ;  /* 0x0000005203037207 */ /* 0x080fe40001000000 */
[----:B------:R-:W-:Y:S01]  /*7480*/  SHF.R.U32.HI R7, RZ, 0x10, R9 ;  /* 0x00000010ff077819 */ /* 0x000fe20000011609 */
[----:B------:R-:W-:Y:S01]  /*7490*/  IMAD.MOV.U32 R21, RZ, RZ, R0 ;  /* 0x000000ffff157224 */ /* 0x000fe200078e0000 */
[--C-:B------:R-:W-:Y:S01]  /*74a0*/  HSETP2.GEU.AND P2, PT, R13.H0_H0, R82.reuse.H0_H0, PT ;  /* 0x200000520d007234 */ /* 0x100fe20003f4e800 */
[----:B------:R-:W-:Y:S02]  /*74b0*/  PRMT R15, R8, 0x5410, R4 ;  /* 0x00005410080f7816 */ /* 0x000fe40000000004 */
[-C--:B------:R-:W-:Y:S02]  /*74c0*/  SEL R6, R6, R82.reuse, P4 ;  /* 0x0000005206067207 */ /* 0x080fe40002000000 */
[----:B------:R-:W-:Y:S01]  /*74d0*/  SEL R2, R2, R82, P3 ;  /* 0x0000005202027207 */ /* 0x000fe20001800000 */
[----:B------:R-:W-:Y:S01]  /*74e0*/  HSETP2.GEU.AND P4, PT, R7.H0_H0, R82.H0_H0, PT ;  /* 0x2000005207007234 */ /* 0x000fe20003f8e800 */
[----:B------:R-:W-:-:S02]  /*74f0*/  PRMT R19, R11, 0x5410, R10 ;  /* 0x000054100b137816 */ /* 0x000fc4000000000a */
[-C--:B------:R-:W-:Y:S02]  /*7500*/  SEL R13, R13, R82.reuse, P2 ;  /* 0x000000520d0d7207 */ /* 0x080fe40001000000 */
[--C-:B------:R-:W-:Y:S01]  /*7510*/  HSETP2.GEU.AND P3, P2, R15, R82.reuse.H0_H0, PT ;  /* 0x200000520f007234 */ /* 0x100fe20003a6e000 */
[----:B------:R-:W-:Y:S02]  /*7520*/  SHF.R.U32.HI R15, RZ, 0x10, R10 ;  /* 0x00000010ff0f7819 */ /* 0x000fe4000001160a */
[-C--:B------:R-:W-:Y:S02]  /*7530*/  SEL R7, R7, R82.reuse, P4 ;  /* 0x0000005207077207 */ /* 0x080fe40002000000 */
[-C--:B------:R-:W-:Y:S02]  /*7540*/  SEL R14, R9, R82.reuse, P5 ;  /* 0x00000052090e7207 */ /* 0x080fe40002800000 */
[----:B------:R-:W-:Y:S01]  /*7550*/  SHF.R.U32.HI R23, RZ, 0x10, R4 ;  /* 0x00000010ff177819 */ /* 0x000fe20000011604 */
[----:B------:R-:W-:Y:S01]  /*7560*/  HSETP2.GEU.AND P5, P4, R19, R82.H0_H0, PT ;  /* 0x2000005213007234 */ /* 0x000fe20003cae000 */
[----:B------:R-:W-:-:S02]  /*7570*/  SEL R8, R8, R82, P3 ;  /* 0x0000005208087207 */ /* 0x000fc40001800000 */
[--C-:B------:R-:W-:Y:S01]  /*7580*/  HSETP2.GEU.AND P3, PT, R15.H0_H0, R82.reuse.H0_H0, PT ;  /* 0x200000520f007234 */ /* 0x100fe20003f6e800 */
[----:B------:R-:W-:Y:S02]  /*7590*/  SHF.R.U32.HI R9, RZ, 0x10, R21 ;  /* 0x00000010ff097819 */ /* 0x000fe40000011615 */
[----:B------:R-:W-:Y:S02]  /*75a0*/  PRMT R25, R23, 0x5410, R0 ;  /* 0x0000541017197816 */ /* 0x000fe40000000000 */
[-C--:B------:R-:W-:Y:S02]  /*75b0*/  SEL R0, R4, R82.reuse, P2 ;  /* 0x0000005204007207 */ /* 0x080fe40001000000 */
[-C--:B------:R-:W-:Y:S01]  /*75c0*/  SEL R19, R11, R82.reuse, P5 ;  /* 0x000000520b137207 */ /* 0x080fe20002800000 */
[--C-:B------:R-:W-:Y:S01]  /*75d0*/  HSETP2.GEU.AND P2, PT, R9.H0_H0, R82.reuse.H0_H0, PT ;  /* 0x2000005209007234 */ /* 0x100fe20003f4e800 */
[----:B------:R-:W-:Y:S02]  /*75e0*/  SEL R15, R15, R82, P3 ;  /* 0x000000520f0f7207 */ /* 0x000fe40001800000 */
[----:B------:R-:W-:Y:S01]  /*75f0*/  HSETP2.GEU.AND P5, P3, R25, R82.H0_H0, PT ;  /* 0x2000005219007234 */ /* 0x000fe20003bae000 */
[----:B------:R-:W-:-:S02]  /*7600*/  PRMT R4, R12, 0x5410, R3 ;  /* 0x000054100c047816 */ /* 0x000fc40000000003 */
[----:B------:R-:W-:Y:S02]  /*7610*/  PRMT R6, R6, 0x5410, R13 ;  /* 0x0000541006067816 */ /* 0x000fe4000000000d */
[----:B------:R-:W-:Y:S02]  /*7620*/  PRMT R5, R5, 0x5410, R2 ;  /* 0x0000541005057816 */ /* 0x000fe40000000002 */
[----:B------:R-:W-:Y:S02]  /*7630*/  PRMT R7, R14, 0x5410, R7 ;  /* 0x000054100e077816 */ /* 0x000fe40000000007 */
[-C--:B------:R-:W-:Y:S02]  /*7640*/  SEL R9, R9, R82.reuse, P2 ;  /* 0x0000005209097207 */ /* 0x080fe40001000000 */
[-C--:B------:R-:W-:Y:S02]  /*7650*/  SEL R10, R10, R82.reuse, P4 ;  /* 0x000000520a0a7207 */ /* 0x080fe40002000000 */
[----:B------:R-:W-:-:S02]  /*7660*/  SEL R11, R23, R82, P5 ;  /* 0x00000052170b7207 */ /* 0x000fc40002800000 */
[----:B------:R-:W-:Y:S01]  /*7670*/  SEL R82, R21, R82, P3 ;  /* 0x0000005215527207 */ /* 0x000fe20001800000 */
[----:B------:R0:W-:Y:S02]  /*7680*/  @P0 STG.E.128.SYS [R16.64+UR10], R4 ;  /* 0x0000000410000986 */ /* 0x0001e4000c10ed0a */
[----:B0-----:R-:W-:Y:S02]  /*7690*/  PRMT R4, R8, 0x5410, R19 ;  /* 0x0000541008047816 */ /* 0x001fe40000000013 */
[----:B------:R-:W-:Y:S02]  /*76a0*/  PRMT R6, R10, 0x5410, R15 ;  /* 0x000054100a067816 */ /* 0x000fe4000000000f */
[----:B------:R-:W-:Y:S02]  /*76b0*/  PRMT R5, R0, 0x5410, R11 ;  /* 0x0000541000057816 */ /* 0x000fe4000000000b */
[----:B------:R-:W-:-:S08]  /*76c0*/  PRMT R7, R82, 0x5410, R9 ;  /* 0x0000541052077816 */ /* 0x000fd00000000009 */
[----:B------:R0:W-:Y:S01]  /*76d0*/  @P1 STG.E.128.SYS [R16.64+UR6], R4 ;  /* 0x0000000410001986 */ /* 0x0001e2000c10ed06 */
[----:B------:R-:W-:Y:S05]  /*76e0*/  @!P6 EXIT ;  /* 0x000000000000e94d */ /* 0x000fea0003800000 */
[----:B------:R-:W-:Y:S05]  /*76f0*/  MEMBAR.SC.GPU ;  /* 0x0000000000007992 */ /* 0x000fea0000002000 */
[----:B------:R-:W-:-:S00]  /*7700*/  ERRBAR ;  /* 0x00000000000079ab */ /* 0x000fc00000000000 */
[----:B------:R-:W-:-:S05]  /*7710*/  CCTL.IVALL ;  /* 0x00000000ff00798f */ /* 0x000fca0002000000 */
[----:B------:R-:W-:Y:S01]  /*7720*/  BAR.SYNC.DEFER_BLOCKING 0x0 ;  /* 0x0000000000007b1d */ /* 0x000fe20000010000 */
[----:B------:R-:W-:-:S12]  /*7730*/  ISETP.GT.AND P0, PT, R102, RZ, PT ;  /* 0x000000ff6600720c */ /* 0x000fd80003f04270 */
[----:B------:R-:W-:Y:S05]  /*7740*/  @P0 EXIT ;  /* 0x000000000000094d */ /* 0x000fea0003800000 */
[----:B------:R-:W-:Y:S05]  /*7750*/  MEMBAR.ALL.GPU ;  /* 0x0000000000007992 */ /* 0x000fea000000a000 */
[----:B------:R-:W-:Y:S01]  /*7760*/  IADD3 R103, R103, 0x1, RZ ;  /* 0x0000000167677810 */ /* 0x000fe20007ffe0ff */
[----:B------:R-:W-:-:S00]  /*7770*/  ERRBAR ;  /* 0x00000000000079ab */ /* 0x000fc00000000000 */
[----:B------:R-:W-:-:S04]  /*7780*/  ISETP.NE.AND P0, PT, R103, c[0x0][0x184], PT ;  /* 0x0000610067007a0c */ /* 0x000fc80003f05270 */
[----:B------:R-:W-:-:S08]  /*7790*/  SEL R103, R103, RZ, P0 ;  /* 0x000000ff67677207 */ /* 0x000fd00000000000 */
[----:B------:R-:W-:Y:S01]  /*77a0*/  STG.E.STRONG.GPU [UR8], R103 ;  /* 0x00000067ff007986 */ /* 0x000fe2000c114908 */
[----:B------:R-:W-:Y:S05]  /*77b0*/  EXIT ;  /* 0x000000000000794d */ /* 0x000fea0003800000 */
.L_x_235:
[----:B------:R-:W-:-:S00]  /*77c0*/  BRA `(.L_x_235) ;  /* 0xfffffff000007947 */ /* 0x000fc0000383ffff */
[----:B------:R-:W-:-:S00]  /*77d0*/  NOP ;  /* 0x0000000000007918 */ /* 0x000fc00000000000 */
[----:B------:R-:W-:-:S00]  /*77e0*/  NOP ;  /* 0x0000000000007918 */ /* 0x000fc00000000000 */
[----:B------:R-:W-:-:S00]  /*77f0*/  NOP ;  /* 0x0000000000007918 */ /* 0x000fc00000000000 */
.L_x_243:


//--------------------- .text._ZN7cutlass6KernelINS_4gemm6kernel4GemmINS1_11threadblock12MmaPipelinedINS1_9GemmShapeILi128ELi128ELi32EEENS_9transform11threadblock22PredicatedTileIteratorINS_11MatrixShapeILi128ELi32EEENS_6half_tENS_6layout8RowMajorELi1ENS8_29PitchLinearWarpRakedThreadMapINS_16PitchLinearShapeILi32ELi128EEELi128ENSH_ILi4ELi8EEELi8EEELi8ELb0ENSE_9NoPermuteEEENS9_19RegularTileIteratorISC_SD_NSE_37RowMajorTensorOpMultiplicandCrosswiseILi16ELi32EEELi0ESK_Li16EEENSA_INSB_ILi32ELi128EEESD_NSE_11ColumnMajorELi0ESK_Li8ELb0ESL_EENSN_ISR_SD_NSE_40ColumnMajorTensorOpMultiplicandCrosswiseILi16ELi32EEELi1ESK_Li16EEESD_SF_NS4_9MmaPolicyINS1_4warp11MmaTensorOpINS6_ILi64ELi64ELi32EEESD_SP_SD_SV_SD_SF_NSY_17MmaTensorOpPolicyINS_4arch3MmaINS6_ILi16ELi8ELi8EEELi32ESD_SF_SD_SS_SD_SF_NS12_13OpMultiplyAddEEENSB_ILi1ELi1EEEEELi1ELb0EbEENSB_ILi0ELi0EEES1A_Li1EEENS_21NumericArrayConverterISD_SD_Li32ELNS_15FloatRoundStyleE2ENS8_6thread14UnaryTransform8IdentityEEES1H_bEENS_8epilogue11threadblock8EpilogueIS7_S19_Li1ENS1K_22PredicatedTileIteratorINS1K_26OutputTileOptimalThreadMapINS1K_15OutputTileShapeILi128ELi8ELi2ELi1ELi1EEENS1O_ILi1ELi8ELi1ELi1ELi8EEELi128ELi8ELi16EEESD_Lb0ESL_Lb0EEENS1J_4warp24FragmentIteratorTensorOpIS10_S14_SD_NS_5ArrayISD_Li4ELb0EEESF_EENS1T_20TileIteratorTensorOpIS10_S14_SD_SF_EENS1K_18SharedLoadIteratorINS1R_18CompactedThreadMapESD_Li16EEENS1J_6thread21LinearCombinationReluISD_Li8ESD_SD_LNS23_9ScaleType4KindE1ELS1D_2EEENSB_ILi0ELi16EEELi1ELi1EEENS4_30GemmIdentityThreadblockSwizzleILi1EEELb0EEEEEvNT_6ParamsE --------------------------
	.section	.text._ZN7cutlass6KernelINS_4gemm6kernel4GemmINS1_11threadblock12MmaPipelinedINS1_9GemmShapeILi128ELi128ELi32EEENS_9transform11threadblock22PredicatedTileIteratorINS_11MatrixShapeILi128ELi32EEENS_6half_tENS_6layout8RowMajorELi1ENS8_29PitchLinearWarpRakedThreadMapINS_16PitchLinearShapeILi32ELi128EEELi128ENSH_ILi4ELi8EEELi8EEELi8ELb0ENSE_9NoPermuteEEENS9_19RegularTileIteratorISC_SD_NSE_37RowMajorTensorOpMultiplicandCrosswiseILi16ELi32EEELi0ESK_Li16EEENSA_INSB_ILi32ELi128EEESD_NSE_11ColumnMajorELi0ESK_Li8ELb0ESL_EENSN_ISR_SD_NSE_40ColumnMajorTensorOpMultiplicandCrosswiseILi16ELi32EEELi1ESK_Li16EEESD_SF_NS4_9MmaPolicyINS1_4warp11MmaTensorOpINS6_ILi64ELi64ELi32EEESD_SP_SD_SV_SD_SF_NSY_17MmaTensorOpPolicyINS_4arch3MmaINS6_ILi16ELi8ELi8EEELi32ESD_SF_SD_SS_SD_SF_NS12_13OpMultiplyAddEEENSB_ILi1ELi1EEEEELi1ELb0EbEENSB_ILi0ELi0EEES1A_Li1EEENS_21NumericArrayConverterISD_SD_Li32ELNS_15FloatRoundStyleE2ENS8_6thread14UnaryTransform8IdentityEEES1H_bEENS_8epilogue11threadblock8EpilogueIS7_S19_Li1ENS1K_22PredicatedTileIteratorINS1K_26OutputTileOptimalThreadMapINS1K_15OutputTileShapeILi128ELi8ELi2ELi1ELi1EEENS1O_ILi1ELi8ELi1ELi1ELi8EEELi128ELi8ELi16EEESD_Lb0ESL_Lb0EEENS1J_4warp24FragmentIteratorTensorOpIS10_S14_SD_NS_5ArrayISD_Li4ELb0EEESF_EENS1T_20TileIteratorTensorOpIS10_S14_SD_SF_EENS1K_18SharedLoadIteratorINS1R_18CompactedThreadMapESD_Li16EEENS1J_6thread21LinearCombinationReluISD_Li8ESD_SD_LNS23_9ScaleType4KindE1ELS1D_2EEENSB_ILi0ELi16EEELi1ELi1EEENS4_30GemmIdentityThreadblockSwizzleILi1EEELb0EEEEEvNT_6ParamsE,"ax",@progbits
	.sectioninfo	@"SHI_REGISTERS=160"
	.align	128
.text._ZN7cutlass6KernelINS_4gemm6kernel4GemmINS1_11threadblock12MmaPipelinedINS1_9GemmShapeILi128ELi128ELi32EEENS_9transform11threadblock22PredicatedTileIteratorINS_11MatrixShapeILi128ELi32EEENS_6half_tENS_6layout8RowMajorELi1ENS8_29PitchLinearWarpRakedThreadMapINS_16PitchLinearShapeILi32ELi128EEELi128ENSH_ILi4ELi8EEELi8EEELi8ELb0ENSE_9NoPermuteEEENS9_19RegularTileIteratorISC_SD_NSE_37RowMajorTensorOpMultiplicandCrosswiseILi16ELi32EEELi0ESK_Li16EEENSA_INSB_ILi32ELi128EEESD_NSE_11ColumnMajorELi0ESK_Li8ELb0ESL_EENSN_ISR_SD_NSE_40ColumnMajorTensorOpMultiplicandCrosswiseILi16ELi32EEELi1ESK_Li16EEESD_SF_NS4_9MmaPolicyINS1_4warp11MmaTensorOpINS6_ILi64ELi64ELi32EEESD_SP_SD_SV_SD_SF_NSY_17MmaTensorOpPolicyINS_4arch3MmaINS6_ILi16ELi8ELi8EEELi32ESD_SF_SD_SS_SD_SF_NS12_13OpMultiplyAddEEENSB_ILi1ELi1EEEEELi1ELb0EbEENSB_ILi0ELi0EEES1A_Li1EEENS_21NumericArrayConverterISD_SD_Li32ELNS_15FloatRoundStyleE2ENS8_6thread14UnaryTransform8IdentityEEES1H_bEENS_8epilogue11threadblock8EpilogueIS7_S19_Li1ENS1K_22PredicatedTileIteratorINS1K_26OutputTileOptimalThreadMapINS1K_15OutputTileShapeILi128ELi8ELi2ELi1ELi1EEENS1O_ILi1ELi8ELi1ELi1ELi8EEELi128ELi8ELi16EEESD_Lb0ESL_Lb0EEENS1J_4warp24FragmentIteratorTensorOpIS10_S14_SD_NS_5ArrayISD_Li4ELb0EEESF_EENS1T_20TileIteratorTensorOpIS10_S14_SD_SF_EENS1K_18SharedLoadIteratorINS1R_18CompactedThreadMapESD_Li16EEENS1J_6thread21LinearCombinationReluISD_Li8ESD_SD_LNS23_9ScaleType4KindE1ELS1D_2EEENSB_ILi0ELi16EEELi1ELi1EEENS4_30GemmIdentityThreadblockSwizzleILi1EEELb0EEEEEvNT_6ParamsE:
        .type           _ZN7cutlass6KernelINS_4gemm6kernel4GemmINS1_11threadblock12MmaPipelinedINS1_9GemmShapeILi128ELi128ELi32EEENS_9transform11threadblock22PredicatedTileIteratorINS_11MatrixShapeILi128ELi32EEENS_6half_tENS_6layout8RowMajorELi1ENS8_29PitchLinearWarpRakedThreadMapINS_16PitchLinearShapeILi32ELi128EEELi128ENSH_ILi4ELi8EEELi8EEELi8ELb0ENSE_9NoPermuteEEENS9_19RegularTileIteratorISC_SD_NSE_37RowMajorTensorOpMultiplicandCrosswiseILi16ELi32EEELi0ESK_Li16EEENSA_INSB_ILi32ELi128EEESD_NSE_11ColumnMajorELi0ESK_Li8ELb0ESL_EENSN_ISR_SD_NSE_40ColumnMajorTensorOpMultiplicandCrosswiseILi16ELi32EEELi1ESK_Li16EEESD_SF_NS4_9MmaPolicyINS1_4warp11MmaTensorOpINS6_ILi64ELi64ELi32EEESD_SP_SD_SV_SD_SF_NSY_17MmaTensorOpPolicyINS_4arch3MmaINS6_ILi16ELi8ELi8EEELi32ESD_SF_SD_SS_SD_SF_NS12_13OpMultiplyAddEEENSB_ILi1ELi1EEEEELi1ELb0EbEENSB_ILi0ELi0EEES1A_Li1EEENS_21NumericArrayConverterISD_SD_Li32ELNS_15FloatRoundStyleE2ENS8_6thread14UnaryTransform8IdentityEEES1H_bEENS_8epilogue11threadblock8EpilogueIS7_S19_Li1ENS1K_22PredicatedTileIteratorINS1K_26OutputTileOptimalThreadMapINS1K_15OutputTileShapeILi128ELi8ELi2ELi1ELi1EEENS1O_ILi1ELi8ELi1ELi1ELi8EEELi128ELi8ELi16EEESD_Lb0ESL_Lb0EEENS1J_4warp24FragmentIteratorTensorOpIS10_S14_SD_NS_5ArrayISD_Li4ELb0EEESF_EENS1T_20TileIteratorTensorOpIS10_S14_SD_SF_EENS1K_18SharedLoadIteratorINS1R_18CompactedThreadMapESD_Li16EEENS1J_6thread21LinearCombinationReluISD_Li8ESD_SD_LNS23_9ScaleType4KindE1ELS1D_2EEENSB_ILi0ELi16EEELi1ELi1EEENS4_30GemmIdentityThreadblockSwizzleILi1EEELb0EEEEEvNT_6ParamsE,@function
        .size           _ZN7cutlass6KernelINS_4gemm6kernel4GemmINS1_11threadblock12MmaPipelinedINS1_9GemmShapeILi128ELi128ELi32EEENS_9transform11threadblock22PredicatedTileIteratorINS_11MatrixShapeILi128ELi32EEENS_6half_tENS_6layout8RowMajorELi1ENS8_29PitchLinearWarpRakedThreadMapINS_16PitchLinearShapeILi32ELi128EEELi128ENSH_ILi4ELi8EEELi8EEELi8ELb0ENSE_9NoPermuteEEENS9_19RegularTileIteratorISC_SD_NSE_37RowMajorTensorOpMultiplicandCrosswiseILi16ELi32EEELi0ESK_Li16EEENSA_INSB_ILi32ELi128EEESD_NSE_11ColumnMajorELi0ESK_Li8ELb0ESL_EENSN_ISR_SD_NSE_40ColumnMajorTensorOpMultiplicandCrosswiseILi16ELi32EEELi1ESK_Li16EEESD_SF_NS4_9MmaPolicyINS1_4warp11MmaTensorOpINS6_ILi64ELi64ELi32EEESD_SP_SD_SV_SD_SF_NSY_17MmaTensorOpPolicyINS_4arch3MmaINS6_ILi16ELi8ELi8EEELi32ESD_SF_SD_SS_SD_SF_NS12_13OpMultiplyAddEEENSB_ILi1ELi1EEEEELi1ELb0EbEENSB_ILi0ELi0EEES1A_Li1EEENS_21NumericArrayConverterISD_SD_Li32ELNS_15FloatRoundStyleE2ENS8_6thread14UnaryTransform8IdentityEEES1H_bEENS_8epilogue11threadblock8EpilogueIS7_S19_Li1ENS1K_22PredicatedTileIteratorINS1K_26OutputTileOptimalThreadMapINS1K_15OutputTileShapeILi128ELi8ELi2ELi1ELi1EEENS1O_ILi1ELi8ELi1ELi1ELi8EEELi128ELi8ELi16EEESD_Lb0ESL_Lb0EEENS1J_4warp24FragmentIteratorTensorOpIS10_S14_SD_NS_5ArrayISD_Li4ELb0EEESF_EENS1T_20TileIteratorTensorOpIS10_S14_SD_SF_EENS1K_18SharedLoadIteratorINS1R_18CompactedThreadMapESD_Li16EEENS1J_6thread21LinearCombinationReluISD_Li8ESD_SD_LNS23_9ScaleType4KindE1ELS1D_2EEENSB_ILi0ELi16EEELi1ELi1EEENS4_30GemmIdentityThreadblockSwizzleILi1EEELb0EEEEEvNT_6ParamsE,(.L_x_244 - _ZN7cutlass6KernelINS_4gemm6kernel4GemmINS1_11threadblock12MmaPipelinedINS1_9GemmShapeILi128ELi128ELi32EEENS_9transform11threadblock22PredicatedTileIteratorINS_11MatrixShapeILi128ELi32EEENS_6half_tENS_6layout8RowMajorELi1ENS8_29PitchLinearWarpRakedThreadMapINS_16PitchLinearShapeILi32ELi128EEELi128ENSH_ILi4ELi8EEELi8EEELi8ELb0ENSE_9NoPermuteEEENS9_19RegularTileIteratorISC_SD_NSE_37RowMajorTensorOpMultiplicandCrosswiseILi16ELi32EEELi0ESK_Li16EEENSA_INSB_ILi32ELi128EEESD_NSE_11ColumnMajorELi0ESK_Li8ELb0ESL_EENSN_ISR_SD_NSE_40ColumnMajorTensorOpMultiplicandCrosswiseILi16ELi32EEELi1ESK_Li16EEESD_SF_NS4_9MmaPolicyINS1_4warp11MmaTensorOpINS6_ILi64ELi64ELi32EEESD_SP_SD_SV_SD_SF_NSY_17MmaTensorOpPolicyINS_4arch3MmaINS6_ILi16ELi8ELi8EEELi32ESD_SF_SD_SS_SD_SF_NS12_13OpMultiplyAddEEENSB_ILi1ELi1EEEEELi1ELb0EbEENSB_ILi0ELi0EEES1A_Li1EEENS_21NumericArrayConverterISD_SD_Li32ELNS_15FloatRoundStyleE2ENS8_6thread14UnaryTransform8IdentityEEES1H_bEENS_8epilogue11threadblock8EpilogueIS7_S19_Li1ENS1K_22PredicatedTileIteratorINS1K_26OutputTileOptimalThreadMapINS1K_15OutputTileShapeILi128ELi8ELi2ELi1ELi1EEENS1O_ILi1ELi8ELi1ELi1ELi8EEELi128ELi8ELi16EEESD_Lb0ESL_Lb0EEENS1J_4warp24FragmentIteratorTensorOpIS10_S14_SD_NS_5ArrayISD_Li4ELb0EEESF_EENS1T_20TileIteratorTensorOpIS10_S14_SD_SF_EENS1K_18SharedLoadIteratorINS1R_18CompactedThreadMapESD_Li16EEENS1J_6thread21LinearCombinationReluISD_Li8ESD_SD_LNS23_9ScaleType4KindE1ELS1D_2EEENSB_ILi0ELi16EEELi1ELi1EEENS4_30GemmIdentityThreadblockSwizzleILi1EEELb0EEEEEvNT_6ParamsE)
        .other          _ZN7cutlass6KernelINS_4gemm6kernel4GemmINS1_11threadblock12MmaPipelinedINS1_9GemmShapeILi128ELi128ELi32EEENS_9transform11threadblock22PredicatedTileIteratorINS_11MatrixShapeILi128ELi32EEENS_6half_tENS_6layout8RowMajorELi1ENS8_29PitchLinearWarpRakedThreadMapINS_16PitchLinearShapeILi32ELi128EEELi128ENSH_ILi4ELi8EEELi8EEELi8ELb0ENSE_9NoPermuteEEENS9_19RegularTileIteratorISC_SD_NSE_37RowMajorTensorOpMultiplicandCrosswiseILi16ELi32EEELi0ESK_Li16EEENSA_INSB_ILi32ELi128EEESD_NSE_11ColumnMajorELi0ESK_Li8ELb0ESL_EENSN_ISR_SD_NSE_40ColumnMajorTensorOpMultiplicandCrosswiseILi16ELi32EEELi1ESK_Li16EEESD_SF_NS4_9MmaPolicyINS1_4warp11MmaTensorOpINS6_ILi64ELi64ELi32EEESD_SP_SD_SV_SD_SF_NSY_17MmaTensorOpPolicyINS_4arch3MmaINS6_ILi16ELi8ELi8EEELi32ESD_SF_SD_SS_SD_SF_NS12_13OpMultiplyAddEEENSB_ILi1ELi1EEEEELi1ELb0EbEENSB_ILi0ELi0EEES1A_Li1EEENS_21NumericArrayConverterISD_SD_Li32ELNS_15FloatRoundStyleE2ENS8_6thread14UnaryTransform8IdentityEEES1H_bEENS_8epilogue11threadblock8EpilogueIS7_S19_Li1ENS1K_22PredicatedTileIteratorINS1K_26OutputTileOptimalThreadMapINS1K_15OutputTileShapeILi128ELi8ELi2ELi1ELi1EEENS1O_ILi1ELi8ELi1ELi1ELi8EEELi128ELi8ELi16EEESD_Lb0ESL_Lb0EEENS1J_4warp24FragmentIteratorTensorOpIS10_S14_SD_NS_5ArrayISD_Li4ELb0EEESF_EENS1T_20TileIteratorTensorOpIS10_S14_SD_SF_EENS1K_18SharedLoadIteratorINS1R_18CompactedThreadMapESD_Li16EEENS1J_6thread21LinearCombinationReluISD_Li8ESD_SD_LNS23_9ScaleType4KindE1ELS1D_2EEENSB_ILi0ELi16EEELi1ELi1EEENS4_30GemmIdentityThreadblockSwizzleILi1EEELb0EEEEEvNT_6ParamsE,@"STO_CUDA_ENTRY STV_DEFAULT"
_ZN7cutlass6KernelINS_4gemm6kernel4GemmINS1_11threadblock12MmaPipelinedINS1_9GemmShapeILi128ELi128ELi32EEENS_9transform11threadblock22PredicatedTileIteratorINS_11MatrixShapeILi128ELi32EEENS_6half_tENS_6layout8RowMajorELi1ENS8_29PitchLinearWarpRakedThreadMapINS_16PitchLinearShapeILi32ELi128EEELi128ENSH_ILi4ELi8EEELi8EEELi8ELb0ENSE_9NoPermuteEEENS9_19RegularTileIteratorISC_SD_NSE_37RowMajorTensorOpMultiplicandCrosswiseILi16ELi32EEELi0ESK_Li16EEENSA_INSB_ILi32ELi128EEESD_NSE_11ColumnMajorELi0ESK_Li8ELb0ESL_EENSN_ISR_SD_NSE_40ColumnMajorTensorOpMultiplicandCrosswiseILi16ELi32EEELi1ESK_Li16EEESD_SF_NS4_9MmaPolicyINS1_4warp11MmaTensorOpINS6_ILi64ELi64ELi32EEESD_SP_SD_SV_SD_SF_NSY_17MmaTensorOpPolicyINS_4arch3MmaINS6_ILi16ELi8ELi8EEELi32ESD_SF_SD_SS_SD_SF_NS12_13OpMultiplyAddEEENSB_ILi1ELi1EEEEELi1ELb0EbEENSB_ILi0ELi0EEES1A_Li1EEENS_21NumericArrayConverterISD_SD_Li32ELNS_15FloatRoundStyleE2ENS8_6thread14UnaryTransform8IdentityEEES1H_bEENS_8epilogue11threadblock8EpilogueIS7_S19_Li1ENS1K_22PredicatedTileIteratorINS1K_26OutputTileOptimalThreadMapINS1K_15OutputTileShapeILi128ELi8ELi2ELi1ELi1EEENS1O_ILi1ELi8ELi1ELi1ELi8EEELi128ELi8ELi16EEESD_Lb0ESL_Lb0EEENS1J_4warp24FragmentIteratorTensorOpIS10_S14_SD_NS_5ArrayISD_Li4ELb0EEESF_EENS1T_20TileIteratorTensorOpIS10_S14_SD_SF_EENS1K_18SharedLoadIteratorINS1R_18CompactedThreadMapESD_Li16EEENS1J_6thread21LinearCombinationReluISD_Li8ESD_SD_LNS23_9ScaleType4KindE1ELS1D_2EEENSB_ILi0ELi16EEELi1ELi1EEENS4_30GemmIdentityThreadblockSwizzleILi1EEELb0EEEEEvNT_6ParamsE:
[----:B------:R-:W-:Y:S02]  /*0000*/  MOV R1, c[0x0][0x28] ;  /* 0x00000a0000017a02 */ /* 0x000fe40000000f00 */
[----:B------:R-:W0:Y:S01]  /*0010*/  S2R R2, SR_CTAID.Y ;  /* 0x0000000000027919 */ /* 0x000e220000002600 */
[----:B------:R-:W-:-:S03]  /*0020*/  IMAD.MOV.U32 R0, RZ, RZ, -0x1 ;  /* 0xffffffffff007424 */ /* 0x000fc600078e00ff */
[----:B------:R-:W1:Y:S02]  /*0030*/  S2R R149, SR_CTAID.X ;  /* 0x0000000000957919 */ /* 0x000e640000002500 */
[----:B------:R-:W-:Y:S02]  /*0040*/  SHF.L.U32 R0, R0, c[0x0][0x178], RZ ;  /* 0x00005e0000007a19 */ /* 0x000fe400000006ff */
[----:B0-----:R-:W-:Y:S02]  /*0050*/  SHF.L.U32 R2, R2, c[0x0][0x178], RZ ;  /* 0x00005e0002027a19 */ /* 0x001fe400000006ff */
[----:B-1----:R-:W-:Y:S02]  /*0060*/  LOP3.LUT R3, R149, R0, RZ, 0x30, !PT ;  /* 0x0000000095037212 */ /* 0x002fe400078e30ff */
[----:B------:R-:W-:-:S03]  /*0070*/  SHF.R.S32.HI R149, RZ, c[0x0][0x178], R149 ;  /* 0x00005e00ff957a19 */ /* 0x000fc60000011495 */
[----:B------:R-:W-:-:S05]  /*0080*/  IMAD.IADD R148, R2, 0x1, R3 ;  /* 0x0000000102947824 */ /* 0x000fca00078e0203 */
[----:B------:R-:W-:-:S04]  /*0090*/  ISETP.GE.AND P0, PT, R148, c[0x0][0x170], PT ;  /* 0x00005c0094007a0c */ /* 0x000fc80003f06270 */
[----:B------:R-:W-:-:S12]  /*00a0*/  ISETP.GE.OR P0, PT, R149, c[0x0][0x16c], P0 ;  /* 0x00005b0095007a0c */ /* 0x000fd80000706670 */
[----:B------:R-:W-:Y:S05]  /*00b0*/  @P0 EXIT ;  /* 0x000000000000094d */ /* 0x000fea0003800000 */
[----:B------:R-:W0:Y:S01]  /*00c0*/  S2R R138, SR_TID.X ;  /* 0x00000000008a7919 */ /* 0x000e220000002100 */
[----:B------:R-:W-:Y:S01]  /*00d0*/  IMAD.MOV.U32 R51, RZ, RZ, c[0x0][0x190] ;  /* 0x00006400ff337624 */ /* 0x000fe200078e00ff */
[----:B------:R-:W-:Y:S01]  /*00e0*/  CS2R R40, SRZ ;  /* 0x0000000000287805 */ /* 0x000fe2000001ff00 */
[----:B------:R-:W-:Y:S01]  /*00f0*/  CS2R R42, SRZ ;  /* 0x00000000002a7805 */ /* 0x000fe2000001ff00 */
[----:B------:R-:W1:Y:S01]  /*0100*/  S2R R9, SR_CTAID.Z ;  /* 0x0000000000097919 */ /* 0x000e620000002700 */
[----:B------:R-:W-:Y:S01]  /*0110*/  CS2R R36, SRZ ;  /* 0x0000000000247805 */ /* 0x000fe2000001ff00 */
[----:B------:R-:W-:Y:S01]  /*0120*/  IADD3 R51, P0, R51, -c[0x0][0x198], RZ ;  /* 0x8000660033337a10 */ /* 0x000fe20007f1e0ff */
[----:B------:R-:W-:Y:S01]  /*0130*/  CS2R R38, SRZ ;  /* 0x0000000000267805 */ /* 0x000fe2000001ff00 */
[----:B0-----:R-:W-:-:S04]  /*0140*/  SHF.R.S32.HI R147, RZ, 0x1f, R138 ;  /* 0x0000001fff937819 */ /* 0x001fc8000001148a */
[----:B------:R-:W-:Y:S01]  /*0150*/  LEA.HI R146, R147, R138, RZ, 0x5 ;  /* 0x0000008a93927211 */ /* 0x000fe200078f28ff */
[----:B-1----:R-:W-:-:S03]  /*0160*/  IMAD R9, R9, c[0x0][0x2a0], RZ ;  /* 0x0000a80009097a24 */ /* 0x002fc600078e02ff */
[----:B------:R-:W-:Y:S02]  /*0170*/  LOP3.LUT R0, R146, 0xffffffe0, RZ, 0xc0, !PT ;  /* 0xffffffe092007812 */ /* 0x000fe400078ec0ff */
[----:B------:R-:W-:-:S03]  /*0180*/  IADD3 R10, R9, c[0x0][0x2a0], RZ ;  /* 0x0000a800090a7a10 */ /* 0x000fc60007ffe0ff */
[----:B------:R-:W-:Y:S01]  /*0190*/  IMAD.IADD R145, R138, 0x1, -R0 ;  /* 0x000000018a917824 */ /* 0x000fe200078e0a00 */
[----:B------:R-:W-:-:S04]  /*01a0*/  IMNMX R10, R10, c[0x0][0x168], PT ;  /* 0x00005a000a0a7a17 */ /* 0x000fc80003800200 */
[----:B------:R-:W-:-:S04]  /*01b0*/  SHF.R.S32.HI R144, RZ, 0x1f, R145 ;  /* 0x0000001fff907819 */ /* 0x000fc80000011491 */
[----:B------:R-:W-:-:S04]  /*01c0*/  LEA.HI R45, R144, R145, RZ, 0x2 ;  /* 0x00000091902d7211 */ /* 0x000fc800078f10ff */
[C---:B------:R-:W-:Y:S02]  /*01d0*/  LOP3.LUT R46, R45.reuse, 0xfffffffc, RZ, 0xc0, !PT ;  /* 0xfffffffc2d2e7812 */ /* 0x040fe400078ec0ff */
[----:B------:R-:W-:Y:S01]  /*01e0*/  LEA.HI.SX32 R45, R45, R0, 0x1e ;  /* 0x000000002d2d7211 */ /* 0x000fe200078ff2ff */
[----:B------:R-:W-:Y:S02]  /*01f0*/  IMAD.IADD R0, R10, 0x1, -R9 ;  /* 0x000000010a007824 */ /* 0x000fe400078e0a09 */
[----:B------:R-:W-:Y:S02]  /*0200*/  IMAD.IADD R46, R145, 0x1, -R46 ;  /* 0x00000001912e7824 */ /* 0x000fe400078e0a2e */
[----:B------:R-:W-:Y:S01]  /*0210*/  IMAD R7, R149, 0x80, R45 ;  /* 0x0000008095077824 */ /* 0x000fe200078e022d */
[----:B------:R-:W-:Y:S01]  /*0220*/  SHF.R.S32.HI R47, RZ, 0x1f, R0 ;  /* 0x0000001fff2f7819 */ /* 0x000fe20000011400 */
[----:B------:R-:W-:-:S03]  /*0230*/  IMAD R12, R46, 0x8, R9 ;  /* 0x000000082e0c7824 */ /* 0x000fc600078e0209 */
[----:B------:R-:W-:Y:S02]  /*0240*/  SHF.R.S32.HI R8, RZ, 0x1f, R7 ;  /* 0x0000001fff087819 */ /* 0x000fe40000011407 */
[----:B------:R-:W-:Y:S02]  /*0250*/  IADD3 R2, R7, 0x8, RZ ;  /* 0x0000000807027810 */ /* 0x000fe40007ffe0ff */
[--C-:B------:R-:W-:Y:S01]  /*0260*/  SHF.R.S32.HI R13, RZ, 0x1f, R12.reuse ;  /* 0x0000001fff0d7819 */ /* 0x100fe2000001140c */
[----:B------:R-:W-:Y:S01]  /*0270*/  IMAD R8, R8, c[0x0][0x180], RZ ;  /* 0x0000600008087a24 */ /* 0x000fe200078e02ff */
[----:B------:R-:W-:Y:S02]  /*0280*/  LEA.HI R47, R47, R0, RZ, 0x5 ;  /* 0x000000002f2f7211 */ /* 0x000fe400078f28ff */
[----:B------:R-:W-:Y:S01]  /*0290*/  ISETP.GE.AND P5, PT, R2, c[0x0][0x160], PT ;  /* 0x0000580002007a0c */ /* 0x000fe20003fa6270 */
[----:B------:R-:W-:Y:S01]  /*02a0*/  IMAD.WIDE.U32 R2, R7, c[0x0][0x180], R12 ;  /* 0x0000600007027a25 */ /* 0x000fe200078e000c */
[----:B------:R-:W-:-:S02]  /*02b0*/  LOP3.LUT R47, R47, 0xffffffe0, RZ, 0xc0, !PT ;  /* 0xffffffe02f2f7812 */ /* 0x000fc400078ec0ff */
[C---:B------:R-:W-:Y:S01]  /*02c0*/  IADD3 R4, R7.reuse, 0x10, RZ ;  /* 0x0000001007047810 */ /* 0x040fe20007ffe0ff */
[C---:B------:R-:W-:Y:S02]  /*02d0*/  IMAD R5, R7.reuse, c[0x0][0x184], R8 ;  /* 0x0000610007057a24 */ /* 0x040fe400078e0208 */
[----:B------:R-:W-:Y:S01]  /*02e0*/  IMAD.SHL.U32 R6, R2, 0x2, RZ ;  /* 0x0000000202067824 */ /* 0x000fe200078e00ff */
[----:B------:R-:W-:Y:S01]  /*02f0*/  ISETP.GE.AND P4, PT, R4, c[0x0][0x160], PT ;  /* 0x0000580004007a0c */ /* 0x000fe20003f86270 */
[----:B------:R-:W-:Y:S01]  /*0300*/  IMAD.IADD R47, R0, 0x1, -R47 ;  /* 0x00000001002f7824 */ /* 0x000fe200078e0a2f */
[----:B------:R-:W-:Y:S01]  /*0310*/  IADD3 R4, R7, 0x18, RZ ;  /* 0x0000001807047810 */ /* 0x000fe20007ffe0ff */
[----:B------:R-:W-:Y:S01]  /*0320*/  IMAD.IADD R3, R3, 0x1, R5 ;  /* 0x0000000103037824 */ /* 0x000fe200078e0205 */
[----:B------:R-:W-:Y:S01]  /*0330*/  IADD3 R50, P6, R6, c[0x0][0x188], RZ ;  /* 0x0000620006327a10 */ /* 0x000fe20007fde0ff */
[----:B------:R-:W-:Y:S01]  /*0340*/  IMAD.MOV.U32 R5, RZ, RZ, c[0x0][0x194] ;  /* 0x00006500ff057624 */ /* 0x000fe200078e00ff */
[----:B------:R-:W-:Y:S01]  /*0350*/  ISETP.NE.AND P1, PT, R47, RZ, PT ;  /* 0x000000ff2f00720c */ /* 0x000fe20003f25270 */
[----:B------:R-:W-:Y:S01]  /*0360*/  IMAD R8, R148, 0x80, R45 ;  /* 0x0000008094087824 */ /* 0x000fe200078e022d */
[----:B------:R-:W-:-:S02]  /*0370*/  SHF.L.U64.HI R3, R2, 0x1, R3 ;  /* 0x0000000102037819 */ /* 0x000fc40000010203 */
[----:B------:R-:W-:Y:S02]  /*0380*/  IADD3 R50, P3, R50, c[0x0][0x188], RZ ;  /* 0x0000620032327a10 */ /* 0x000fe40007f7e0ff */
[----:B------:R-:W-:Y:S02]  /*0390*/  SEL R47, R47, 0x20, P1 ;  /* 0x000000202f2f7807 */ /* 0x000fe40000800000 */
[----:B------:R-:W-:Y:S02]  /*03a0*/  IADD3.X R2, R3, c[0x0][0x18c], RZ, P6, !PT ;  /* 0x0000630003027a10 */ /* 0x000fe400037fe4ff */
[----:B------:R-:W-:Y:S01]  /*03b0*/  IADD3 R50, P2, P1, R51, c[0x0][0x188], R50 ;  /* 0x0000620033327a10 */ /* 0x000fe2000795e032 */
[----:B------:R-:W-:Y:S01]  /*03c0*/  IMAD.IADD R9, R9, 0x1, R47 ;  /* 0x0000000109097824 */ /* 0x000fe200078e022f */
[----:B------:R-:W-:Y:S02]  /*03d0*/  IADD3.X R5, R5, ~c[0x0][0x19c], RZ, P0, !PT ;  /* 0x8000670005057a10 */ /* 0x000fe400007fe4ff */
[----:B------:R-:W-:-:S02]  /*03e0*/  IADD3.X R2, R2, c[0x0][0x18c], RZ, P3, !PT ;  /* 0x0000630002027a10 */ /* 0x000fc40001ffe4ff */
[----:B------:R-:W-:Y:S02]  /*03f0*/  ISETP.GE.AND P0, PT, R7, c[0x0][0x160], PT ;  /* 0x0000580007007a0c */ /* 0x000fe40003f06270 */
[----:B------:R-:W-:Y:S02]  /*0400*/  IADD3.X R51, R5, c[0x0][0x18c], R2, P2, P1 ;  /* 0x0000630005337a10 */ /* 0x000fe400017e2402 */
[----:B------:R-:W-:Y:S02]  /*0410*/  SHF.R.S32.HI R5, RZ, 0x1f, R8 ;  /* 0x0000001fff057819 */ /* 0x000fe40000011408 */
[----:B------:R-:W-:Y:S02]  /*0420*/  IMNMX R9, R10, R9, PT ;  /* 0x000000090a097217 */ /* 0x000fe40003800200 */
[----:B------:R-:W-:Y:S01]  /*0430*/  IADD3 R6, P1, R6, c[0x0][0x1a0], RZ ;  /* 0x0000680006067a10 */ /* 0x000fe20007f3e0ff */
[----:B------:R-:W-:Y:S01]  /*0440*/  IMAD R5, R5, c[0x0][0x1b0], RZ ;  /* 0x00006c0005057a24 */ /* 0x000fe200078e02ff */
[----:B------:R-:W-:-:S02]  /*0450*/  ISETP.LT.AND P6, PT, R12, R9, !P0 ;  /* 0x000000090c00720c */ /* 0x000fc400047c1270 */
[----:B------:R-:W-:Y:S01]  /*0460*/  IADD3.X R7, R3, c[0x0][0x1a4], RZ, P1, !PT ;  /* 0x0000690003077a10 */ /* 0x000fe20000ffe4ff */
[----:B------:R-:W-:Y:S01]  /*0470*/  IMAD R2, R8, c[0x0][0x1b4], R5 ;  /* 0x00006d0008027a24 */ /* 0x000fe200078e0205 */
[----:B------:R-:W-:Y:S02]  /*0480*/  ISETP.LT.AND P2, PT, R12, R9, !P5 ;  /* 0x000000090c00720c */ /* 0x000fe40006f41270 */
[----:B------:R-:W-:Y:S02]  /*0490*/  IADD3 R10, P1, R6, c[0x0][0x188], RZ ;  /* 0x00006200060a7a10 */ /* 0x000fe40007f3e0ff */
[----:B------:R-:W-:Y:S01]  /*04a0*/  ISETP.GE.AND P3, PT, R4, c[0x0][0x160], PT ;  /* 0x0000580004007a0c */ /* 0x000fe20003f66270 */
[C---:B------:R-:W-:Y:S01]  /*04b0*/  IMAD.WIDE.U32 R4, R8.reuse, c[0x0][0x1b0], R12 ;  /* 0x00006c0008047a25 */ /* 0x040fe200078e000c */
[----:B------:R-:W-:Y:S02]  /*04c0*/  IADD3 R3, R8, 0x8, RZ ;  /* 0x0000000808037810 */ /* 0x000fe40007ffe0ff */
[----:B------:R-:W-:Y:S01]  /*04d0*/  IADD3.X R11, R7, c[0x0][0x18c], RZ, P1, !PT ;  /* 0x00006300070b7a10 */ /* 0x000fe20000ffe4ff */
[----:B------:R-:W-:Y:S01]  /*04e0*/  IMAD.IADD R2, R5, 0x1, R2 ;  /* 0x0000000105027824 */ /* 0x000fe200078e0202 */
[----:B------:R-:W-:Y:S01]  /*04f0*/  ISETP.GE.AND P1, PT, R3, c[0x0][0x164], PT ;  /* 0x0000590003007a0c */ /* 0x000fe20003f26270 */
[C---:B------:R-:W-:Y:S01]  /*0500*/  IMAD.SHL.U32 R3, R4.reuse, 0x2, RZ ;  /* 0x0000000204037824 */ /* 0x040fe200078e00ff */
[----:B------:R0:W2:Y:S01]  /*0510*/  @P6 LDG.E.LTC128B.128.SYS R40, [R6] ;  /* 0x0000000006286381 */ /* 0x0000a200001eed20 */
[----:B------:R-:W-:Y:S01]  /*0520*/  IMAD.MOV.U32 R5, RZ, RZ, c[0x0][0x1c0] ;  /* 0x00007000ff057624 */ /* 0x000fe200078e00ff */
[----:B------:R-:W-:-:S02]  /*0530*/  SHF.L.U64.HI R2, R4, 0x1, R2 ;  /* 0x0000000104027819 */ /* 0x000fc40000010202 */
[----:B------:R1:W3:Y:S01]  /*0540*/  @P2 LDG.E.LTC128B.128.SYS R36, [R10] ;  /* 0x000000000a242381 */ /* 0x0002e200001eed20 */
[----:B------:R-:W-:Y:S02]  /*0550*/  IADD3 R16, P2, R10, c[0x0][0x188], RZ ;  /* 0x000062000a107a10 */ /* 0x000fe40007f5e0ff */
[----:B0-----:R-:W-:Y:S02]  /*0560*/  SEL R6, RZ, 0xffffffff, P5 ;  /* 0xffffffffff067807 */ /* 0x001fe40002800000 */
[----:B------:R-:W-:Y:S01]  /*0570*/  IADD3 R14, P5, R3, c[0x0][0x1d0], RZ ;  /* 0x00007400030e7a10 */ /* 0x000fe20007fbe0ff */
[----:B------:R-:W-:Y:S01]  /*0580*/  IMAD.MOV.U32 R4, RZ, RZ, c[0x0][0x1c4] ;  /* 0x00007100ff047624 */ /* 0x000fe200078e00ff */
[----:B------:R-:W-:Y:S02]  /*0590*/  SEL R7, RZ, 0x1, P0 ;  /* 0x00000001ff077807 */ /* 0x000fe40000000000 */
[----:B------:R-:W-:Y:S02]  /*05a0*/  IADD3 R5, P0, R5, -c[0x0][0x1c8], RZ ;  /* 0x8000720005057a10 */ /* 0x000fe40007f1e0ff */
[----:B------:R-:W-:-:S02]  /*05b0*/  IADD3.X R17, R11, c[0x0][0x18c], RZ, P2, !PT ;  /* 0x000063000b117a10 */ /* 0x000fc400017fe4ff */
[-C--:B------:R-:W-:Y:S02]  /*05c0*/  ISETP.LT.AND P6, PT, R12, R9.reuse, !P4 ;  /* 0x000000090c00720c */ /* 0x080fe400067c1270 */
[----:B------:R-:W-:Y:S02]  /*05d0*/  IADD3.X R15, R2, c[0x0][0x1d4], RZ, P5, !PT ;  /* 0x00007500020f7a10 */ /* 0x000fe40002ffe4ff */
[----:B------:R-:W-:Y:S02]  /*05e0*/  ISETP.GE.AND P2, PT, R8, c[0x0][0x164], PT ;  /* 0x0000590008007a0c */ /* 0x000fe40003f46270 */
[-C--:B------:R-:W-:Y:S01]  /*05f0*/  ISETP.LT.AND P5, PT, R12, R9.reuse, !P3 ;  /* 0x000000090c00720c */ /* 0x080fe20005fa1270 */
[----:B------:R-:W-:Y:S01]  /*0600*/  CS2R R32, SRZ ;  /* 0x0000000000207805 */ /* 0x000fe2000001ff00 */
[----:B------:R-:W-:Y:S01]  /*0610*/  CS2R R34, SRZ ;  /* 0x0000000000227805 */ /* 0x000fe2000001ff00 */
[----:B------:R-:W-:Y:S01]  /*0620*/  IADD3.X R4, R4, ~c[0x0][0x1cc], RZ, P0, !PT ;  /* 0x8000730004047a10 */ /* 0x000fe200007fe4ff */
[----:B------:R-:W-:Y:S01]  /*0630*/  CS2R R28, SRZ ;  /* 0x00000000001c7805 */ /* 0x000fe2000001ff00 */
[----:B------:R-:W-:Y:S01]  /*0640*/  CS2R R30, SRZ ;  /* 0x00000000001e7805 */ /* 0x000fe2000001ff00 */
[----:B------:R-:W-:Y:S01]  /*0650*/  ISETP.LT.AND P0, PT, R12, R9, !P2 ;  /* 0x000000090c00720c */ /* 0x000fe20005701270 */
[----:B------:R-:W-:Y:S01]  /*0660*/  CS2R R24, SRZ ;  /* 0x0000000000187805 */ /* 0x000fe2000001ff00 */
[----:B------:R-:W-:Y:S01]  /*0670*/  CS2R R26, SRZ ;  /* 0x00000000001a7805 */ /* 0x000fe2000001ff00 */
[----:B-1----:R-:W-:Y:S01]  /*0680*/  IADD3 R10, R8, 0x10, RZ ;  /* 0x00000010080a7810 */ /* 0x002fe20007ffe0ff */
[----:B------:R-:W-:Y:S01]  /*0690*/  ULDC.64 UR4, c[0x0][0x188] ;  /* 0x0000620000047ab9 */ /* 0x000fe20000000a00 */
[----:B------:R0:W4:Y:S02]  /*06a0*/  @P6 LDG.E.LTC128B.128.SYS R32, [R16] ;  /* 0x0000000010206381 */ /* 0x00012400001eed20 */
[----:B------:R-:W-:-:S02]  /*06b0*/  ISETP.GE.AND P6, PT, R10, c[0x0][0x164], PT ;  /* 0x000059000a007a0c */ /* 0x000fc40003fc6270 */
[----:B------:R0:W4:Y:S01]  /*06c0*/  @P5 LDG.E.LTC128B.128.SYS R28, [R16.64+UR4] ;  /* 0x00000004101c5981 */ /* 0x000122000c1eed20 */
[----:B------:R-:W-:-:S03]  /*06d0*/  IADD3 R10, P5, R14, c[0x0][0x1b8], RZ ;  /* 0x00006e000e0a7a10 */ /* 0x000fc60007fbe0ff */
[----:B------:R1:W4:Y:S01]  /*06e0*/  @P0 LDG.E.LTC128B.128.SYS R24, [R14] ;  /* 0x000000000e180381 */ /* 0x00032200001eed20 */
[----:B------:R-:W-:Y:S02]  /*06f0*/  IADD3.X R11, R15, c[0x0][0x1bc], RZ, P5, !PT ;  /* 0x00006f000f0b7a10 */ /* 0x000fe40002ffe4ff */
[----:B------:R-:W-:Y:S02]  /*0700*/  IADD3 R52, P0, R10, c[0x0][0x1b8], RZ ;  /* 0x00006e000a347a10 */ /* 0x000fe40007f1e0ff */
[CC--:B------:R-:W-:Y:S01]  /*0710*/  ISETP.LT.AND P5, PT, R12.reuse, R9.reuse, !P1 ;  /* 0x000000090c00720c */ /* 0x0c0fe20004fa1270 */
[----:B------:R-:W-:Y:S01]  /*0720*/  CS2R R20, SRZ ;  /* 0x0000000000147805 */ /* 0x000fe2000001ff00 */
[----:B------:R-:W-:Y:S01]  /*0730*/  IADD3.X R53, R11, c[0x0][0x1bc], RZ, P0, !PT ;  /* 0x00006f000b357a10 */ /* 0x000fe200007fe4ff */
[----:B------:R-:W-:Y:S01]  /*0740*/  CS2R R22, SRZ ;  /* 0x0000000000167805 */ /* 0x000fe2000001ff00 */
[----:B------:R-:W-:Y:S01]  /*0750*/  ISETP.LT.AND P0, PT, R12, R9, !P6 ;  /* 0x000000090c00720c */ /* 0x000fe20007701270 */
[----:B0-----:R-:W-:Y:S01]  /*0760*/  CS2R R16, SRZ ;  /* 0x0000000000107805 */ /* 0x001fe2000001ff00 */
[----:B------:R-:W-:Y:S01]  /*0770*/  CS2R R18, SRZ ;  /* 0x0000000000127805 */ /* 0x000fe2000001ff00 */
[----:B------:R-:W-:-:S05]  /*0780*/  IADD3 R8, R8, 0x18, RZ ;  /* 0x0000001808087810 */ /* 0x000fca0007ffe0ff */
[----:B------:R0:W4:Y:S01]  /*0790*/  @P5 LDG.E.LTC128B.128.SYS R20, [R10] ;  /* 0x000000000a145381 */ /* 0x00012200001eed20 */
[----:B------:R-:W-:-:S03]  /*07a0*/  ISETP.GE.AND P5, PT, R8, c[0x0][0x164], PT ;  /* 0x0000590008007a0c */ /* 0x000fc60003fa6270 */
[----:B------:R0:W4:Y:S01]  /*07b0*/  @P0 LDG.E.LTC128B.128.SYS R16, [R52] ;  /* 0x0000000034100381 */ /* 0x00012200001eed20 */
[----:B------:R-:W-:Y:S01]  /*07c0*/  ISETP.LT.AND P0, PT, R12, R9, !P5 ;  /* 0x000000090c00720c */ /* 0x000fe20006f01270 */
[----:B-1----:R-:W-:Y:S01]  /*07d0*/  CS2R R14, SRZ ;  /* 0x00000000000e7805 */ /* 0x002fe2000001ff00 */
[----:B------:R-:W-:Y:S01]  /*07e0*/  CS2R R12, SRZ ;  /* 0x00000000000c7805 */ /* 0x000fe2000001ff00 */
[----:B------:R-:W-:-:S09]  /*07f0*/  ULDC.64 UR4, c[0x0][0x1b8] ;  /* 0x00006e0000047ab9 */ /* 0x000fd20000000a00 */
[----:B------:R1:W4:Y:S01]  /*0800*/  @P0 LDG.E.LTC128B.128.SYS R12, [R52.64+UR4] ;  /* 0x00000004340c0981 */ /* 0x000322000c1eed20 */
[----:B------:R-:W-:Y:S01]  /*0810*/  SHF.R.U32.HI R48, RZ, 0x5, R138 ;  /* 0x00000005ff307819 */ /* 0x000fe2000001168a */
[C---:B------:R-:W-:Y:S01]  /*0820*/  IMAD.SHL.U32 R49, R138.reuse, 0x4, RZ ;  /* 0x000000048a317824 */ /* 0x040fe200078e00ff */
[----:B0-----:R-:W-:Y:S02]  /*0830*/  IADD3 R11, R45, 0x8, RZ ;  /* 0x000000082d0b7810 */ /* 0x001fe40007ffe0ff */
[----:B------:R-:W-:Y:S02]  /*0840*/  LOP3.LUT R8, R138, 0x6, RZ, 0xc0, !PT ;  /* 0x000000068a087812 */ /* 0x000fe400078ec0ff */
[----:B------:R-:W-:Y:S02]  /*0850*/  LOP3.LUT R49, R49, 0x4, RZ, 0xc0, !PT ;  /* 0x0000000431317812 */ /* 0x000fe400078ec0ff */
[----:B------:R-:W0:Y:S01]  /*0860*/  SHFL.IDX PT, R48, R48, RZ, 0x1f ;  /* 0x00001fff30307589 */ /* 0x000e2200000e0000 */
[----:B------:R-:W-:-:S02]  /*0870*/  LEA.HI R44, R45, R45, RZ, 0x1 ;  /* 0x0000002d2d2c7211 */ /* 0x000fc400078f08ff */
[----:B------:R-:W-:Y:S02]  /*0880*/  LEA.HI R9, R11, R11, RZ, 0x1 ;  /* 0x0000000b0b097211 */ /* 0x000fe400078f08ff */
[----:B------:R-:W-:Y:S02]  /*0890*/  LEA.HI R49, R8, R49, RZ, 0x1f ;  /* 0x0000003108317211 */ /* 0x000fe400078ff8ff */
[----:B------:R-:W-:Y:S02]  /*08a0*/  LOP3.LUT R10, R44, 0x3ffffffe, RZ, 0xc0, !PT ;  /* 0x3ffffffe2c0a7812 */ /* 0x000fe400078ec0ff */
[----:B------:R-:W-:Y:S01]  /*08b0*/  LOP3.LUT R8, R9, 0x3ffffffe, RZ, 0xc0, !PT ;  /* 0x3ffffffe09087812 */ /* 0x000fe200078ec0ff */
[----:B------:R-:W-:Y:S02]  /*08c0*/  IMAD.SHL.U32 R100, R138, 0x8, RZ ;  /* 0x000000088a647824 */ /* 0x000fe400078e00ff */
[----:B------:R-:W-:Y:S02]  /*08d0*/  IMAD.IADD R45, R45, 0x1, -R10 ;  /* 0x000000012d2d7824 */ /* 0x000fe400078e0a0a */
[----:B------:R-:W-:Y:S01]  /*08e0*/  IMAD.IADD R11, R11, 0x1, -R8 ;  /* 0x000000010b0b7824 */ /* 0x000fe200078e0a08 */
[----:B------:R-:W-:Y:S01]  /*08f0*/  LOP3.LUT R100, R100, 0xf0, RZ, 0xc0, !PT ;  /* 0x000000f064647812 */ /* 0x000fe200078ec0ff */
[----:B------:R-:W-:-:S02]  /*0900*/  IMAD.SHL.U32 R6, R6, 0x2, RZ ;  /* 0x0000000206067824 */ /* 0x000fc400078e00ff */
[--C-:B------:R-:W-:Y:S02]  /*0910*/  IMAD R45, R45, 0x4, R46.reuse ;  /* 0x000000042d2d7824 */ /* 0x100fe400078e022e */
[----:B------:R-:W-:Y:S01]  /*0920*/  IMAD R11, R11, 0x4, R46 ;  /* 0x000000040b0b7824 */ /* 0x000fe200078e022e */
[----:B------:R-:W-:Y:S01]  /*0930*/  SHF.R.S32.HI R8, RZ, 0x1, R44 ;  /* 0x00000001ff087819 */ /* 0x000fe2000001142c */
[----:B------:R-:W-:Y:S01]  /*0940*/  IMAD.IADD R100, R49, 0x1, R100 ;  /* 0x0000000131647824 */ /* 0x000fe200078e0264 */
[----:B------:R-:W-:Y:S02]  /*0950*/  SHF.R.S32.HI R49, RZ, 0x1f, R44 ;  /* 0x0000001fff317819 */ /* 0x000fe4000001142c */
[----:B------:R-:W-:Y:S02]  /*0960*/  LOP3.LUT R6, R6, 0x2, R7, 0xe2, !PT ;  /* 0x0000000206067812 */ /* 0x000fe400078ee207 */
[----:B------:R-:W-:Y:S02]  /*0970*/  SHF.R.S32.HI R46, RZ, 0x1f, R45 ;  /* 0x0000001fff2e7819 */ /* 0x000fe4000001142d */
[----:B------:R-:W-:-:S02]  /*0980*/  SHF.R.S32.HI R7, RZ, 0x1, R9 ;  /* 0x00000001ff077819 */ /* 0x000fc40000011409 */
[----:B------:R-:W-:Y:S02]  /*0990*/  SHF.R.S32.HI R44, RZ, 0x1f, R9 ;  /* 0x0000001fff2c7819 */ /* 0x000fe40000011409 */
[----:B------:R-:W-:Y:S01]  /*09a0*/  SHF.R.S32.HI R10, RZ, 0x1f, R11 ;  /* 0x0000001fff0a7819 */ /* 0x000fe2000001140b */
[----:B0-----:R0:W1:Y:S01]  /*09b0*/  R2UR UR5, R48 ;  /* 0x00000000300573c2 */ /* 0x00106200000e0000 */
[----:B------:R-:W-:Y:S02]  /*09c0*/  LEA.HI R49, R49, R8, RZ, 0x2 ;  /* 0x0000000831317211 */ /* 0x000fe400078f10ff */
[----:B------:R-:W-:Y:S02]  /*09d0*/  LEA.HI R46, R46, R45, RZ, 0x2 ;  /* 0x0000002d2e2e7211 */ /* 0x000fe400078f10ff */
[----:B------:R-:W-:Y:S02]  /*09e0*/  LEA.HI R44, R44, R7, RZ, 0x2 ;  /* 0x000000072c2c7211 */ /* 0x000fe400078f10ff */
[----:B------:R-:W-:-:S02]  /*09f0*/  LEA.HI R10, R10, R11, RZ, 0x2 ;  /* 0x0000000b0a0a7211 */ /* 0x000fc400078f10ff */
[----:B------:R-:W-:Y:S02]  /*0a00*/  LOP3.LUT R49, R49, 0x1ffffffc, RZ, 0xc0, !PT ;  /* 0x1ffffffc31317812 */ /* 0x000fe400078ec0ff */
[----:B------:R-:W-:Y:S02]  /*0a10*/  LOP3.LUT R46, R46, 0xfffffffc, RZ, 0xc0, !PT ;  /* 0xfffffffc2e2e7812 */ /* 0x000fe400078ec0ff */
[----:B------:R-:W-:Y:S02]  /*0a20*/  LOP3.LUT R44, R44, 0x1ffffffc, RZ, 0xc0, !PT ;  /* 0x1ffffffc2c2c7812 */ /* 0x000fe400078ec0ff */
[----:B------:R-:W-:Y:S01]  /*0a30*/  LOP3.LUT R10, R10, 0xfffffffc, RZ, 0xc0, !PT ;  /* 0xfffffffc0a0a7812 */ /* 0x000fe200078ec0ff */
[----:B0-----:R-:W-:Y:S02]  /*0a40*/  IMAD.IADD R48, R8, 0x1, -R49 ;  /* 0x0000000108307824 */ /* 0x001fe400078e0a31 */
[----:B------:R-:W-:Y:S02]  /*0a50*/  IMAD.IADD R45, R45, 0x1, -R46 ;  /* 0x000000012d2d7824 */ /* 0x000fe400078e0a2e */
[----:B------:R-:W-:-:S02]  /*0a60*/  IMAD.IADD R44, R7, 0x1, -R44 ;  /* 0x00000001072c7824 */ /* 0x000fc400078e0a2c */
[----:B------:R-:W-:Y:S01]  /*0a70*/  IMAD.IADD R11, R11, 0x1, -R10 ;  /* 0x000000010b0b7824 */ /* 0x000fe200078e0a0a */
[----:B------:R-:W-:-:S04]  /*0a80*/  LOP3.LUT R45, R45, R48, RZ, 0x3c, !PT ;  /* 0x000000302d2d7212 */ /* 0x000fc800078e3cff */
[----:B------:R-:W-:Y:S01]  /*0a90*/  LOP3.LUT R11, R11, R44, RZ, 0x3c, !PT ;  /* 0x0000002c0b0b7212 */ /* 0x000fe200078e3cff */
[----:B------:R-:W-:-:S04]  /*0aa0*/  IMAD.IADD R45, R46, 0x1, R45 ;  /* 0x000000012e2d7824 */ /* 0x000fc800078e022d */
[----:B------:R-:W-:Y:S01]  /*0ab0*/  IMAD.IADD R10, R10, 0x1, R11 ;  /* 0x000000010a0a7824 */ /* 0x000fe200078e020b */
[----:B-1----:R-:W-:Y:S01]  /*0ac0*/  USHF.R.S32.HI UR15, URZ, 0x1f, UR5 ;  /* 0x0000001f3f0f7899 */ /* 0x002fe20008011405 */
[----:B------:R-:W-:Y:S02]  /*0ad0*/  IMAD R45, R8, 0x10, R45 ;  /* 0x00000010082d7824 */ /* 0x000fe400078e022d */
[----:B------:R-:W-:Y:S01]  /*0ae0*/  IMAD R10, R7, 0x10, R10 ;  /* 0x00000010070a7824 */ /* 0x000fe200078e020a */
[----:B------:R-:W-:Y:S01]  /*0af0*/  ULEA.HI UR15, UR15, UR5, URZ, 0x2 ;  /* 0x000000050f0f7291 */ /* 0x000fe2000f8f103f */
[----:B------:R-:W-:Y:S02]  /*0b00*/  IMAD.SHL.U32 R45, R45, 0x8, RZ ;  /* 0x000000082d2d7824 */ /* 0x000fe400078e00ff */
[----:B------:R-:W-:Y:S01]  /*0b10*/  IMAD.SHL.U32 R10, R10, 0x8, RZ ;  /* 0x000000080a0a7824 */ /* 0x000fe200078e00ff */
[----:B------:R-:W-:Y:S01]  /*0b20*/  IADD3 R3, P0, R3, c[0x0][0x1b8], RZ ;  /* 0x00006e0003037a10 */ /* 0x000fe20007f1e0ff */
[----:B------:R-:W-:Y:S01]  /*0b30*/  ULOP3.LUT UR4, UR15, 0xfffffffc, URZ, 0xc0, !UPT ;  /* 0xfffffffc0f047892 */ /* 0x000fe2000f8ec03f */
[----:B------:R-:W-:-:S02]  /*0b40*/  SHF.R.S32.HI R143, RZ, 0x3, R45 ;  /* 0x00000003ff8f7819 */ /* 0x000fc4000001142d */
[----:B------:R-:W-:Y:S01]  /*0b50*/  SHF.R.S32.HI R142, RZ, 0x3, R10 ;  /* 0x00000003ff8e7819 */ /* 0x000fe2000001140a */
[----:B------:R-:W-:Y:S01]  /*0b60*/  UIADD3 UR4, UR5, -UR4, URZ ;  /* 0x8000000405047290 */ /* 0x000fe2000fffe03f */
[----:B------:R-:W-:Y:S02]  /*0b70*/  IADD3.X R2, R2, c[0x0][0x1bc], RZ, P0, !PT ;  /* 0x00006f0002027a10 */ /* 0x000fe400007fe4ff */
[----:B------:R-:W-:Y:S01]  /*0b80*/  IADD3 R52, P0, R3, c[0x0][0x1b8], RZ ;  /* 0x00006e0003347a10 */ /* 0x000fe20007f1e0ff */
[----:B------:R-:W-:Y:S01]  /*0b90*/  ULEA.HI UR13, UR4, UR4, URZ, 0x1 ;  /* 0x00000004040d7291 */ /* 0x000fe2000f8f083f */
[----:B------:R-:W-:Y:S02]  /*0ba0*/  SEL R9, RZ, 0xffffffff, P1 ;  /* 0xffffffffff097807 */ /* 0x000fe40000800000 */
[----:B------:R-:W-:Y:S02]  /*0bb0*/  IADD3.X R49, R2, c[0x0][0x1bc], RZ, P0, !PT ;  /* 0x00006f0002317a10 */ /* 0x000fe400007fe4ff */
[----:B------:R-:W-:Y:S01]  /*0bc0*/  IADD3 R52, P1, P0, R5, c[0x0][0x1b8], R52 ;  /* 0x00006e0005347a10 */ /* 0x000fe2000783e034 */
[----:B------:R-:W-:-:S02]  /*0bd0*/  USHF.R.S32.HI UR15, URZ, 0x2, UR15 ;  /* 0x000000023f0f7899 */ /* 0x000fc4000801140f */
[----:B------:R-:W-:Y:S01]  /*0be0*/  ULOP3.LUT UR14, UR13, 0xfffffffe, URZ, 0xc0, !UPT ;  /* 0xfffffffe0d0e7892 */ /* 0x000fe2000f8ec03f */
[----:B------:R-:W-:Y:S01]  /*0bf0*/  IADD3.X R53, R4, c[0x0][0x1bc], R49, P1, P0 ;  /* 0x00006f0004357a10 */ /* 0x000fe20000fe0431 */
[----:B------:R-:W-:Y:S02]  /*0c00*/  USHF.L.U32 UR5, UR15, 0x3, URZ ;  /* 0x000000030f057899 */ /* 0x000fe4000800063f */
[----:B------:R-:W-:Y:S02]  /*0c10*/  UIADD3 UR14, UR4, -UR14, URZ ;  /* 0x8000000e040e7290 */ /* 0x000fe4000fffe03f */
[----:B------:R-:W-:Y:S01]  /*0c20*/  USHF.R.S32.HI UR13, URZ, 0x1, UR13 ;  /* 0x000000013f0d7899 */ /* 0x000fe2000801140d */
[----:B------:R-:W-:Y:S01]  /*0c30*/  IMAD.WIDE R52, R47, 0x2, R52 ;  /* 0x000000022f347825 */ /* 0x000fe200078e0234 */
[----:B------:R-:W-:Y:S02]  /*0c40*/  ULEA UR4, UR14, UR5, 0x9 ;  /* 0x000000050e047291 */ /* 0x000fe4000f8e483f */
[----:B------:R-:W-:-:S02]  /*0c50*/  ULEA UR5, UR13, UR5, 0x9 ;  /* 0x000000050d057291 */ /* 0x000fc4000f8e483f */
[----:B------:R-:W-:Y:S02]  /*0c60*/  IADD3 R136, P0, R52, c[0x0][0x1d0], RZ ;  /* 0x0000740034887a10 */ /* 0x000fe40007f1e0ff */
[C---:B------:R-:W-:Y:S02]  /*0c70*/  IADD3 R44, R100.reuse, UR4, RZ ;  /* 0x00000004642c7c10 */ /* 0x040fe4000fffe0ff */
[----:B------:R-:W-:Y:S02]  /*0c80*/  IADD3 R46, R100, UR5, RZ ;  /* 0x00000005642e7c10 */ /* 0x000fe4000fffe0ff */
[----:B------:R-:W-:Y:S02]  /*0c90*/  IADD3.X R137, R53, c[0x0][0x1d4], RZ, P0, !PT ;  /* 0x0000750035897a10 */ /* 0x000fe400007fe4ff */
[----:B------:R-:W-:Y:S01]  /*0ca0*/  ISETP.GE.AND P0, PT, R0, 0x1, PT ;  /* 0x000000010000780c */ /* 0x000fe20003f06270 */
[----:B------:R-:W-:Y:S01]  /*0cb0*/  IMAD.SHL.U32 R2, R9, 0x2, RZ ;  /* 0x0000000209027824 */ /* 0x000fe200078e00ff */
[----:B------:R-:W-:Y:S01]  /*0cc0*/  SEL R3, RZ, 0x1, P2 ;  /* 0x00000001ff037807 */ /* 0x000fe20001000000 */
[----:B------:R-:W-:-:S02]  /*0cd0*/  IMAD.SHL.U32 R44, R44, 0x10, RZ ;  /* 0x000000102c2c7824 */ /* 0x000fc400078e00ff */
[----:B------:R-:W-:Y:S02]  /*0ce0*/  IMAD.SHL.U32 R46, R46, 0x10, RZ ;  /* 0x000000102e2e7824 */ /* 0x000fe400078e00ff */
[----:B------:R-:W-:Y:S01]  /*0cf0*/  IMAD.WIDE R50, R47, 0x2, R50 ;  /* 0x000000022f327825 */ /* 0x000fe200078e0232 */
[----:B------:R-:W-:Y:S02]  /*0d00*/  LOP3.LUT R2, R2, 0x2, R3, 0xe2, !PT ;  /* 0x0000000202027812 */ /* 0x000fe400078ee203 */
[----:B------:R-:W-:Y:S02]  /*0d10*/  SEL R3, RZ, 0x4, P4 ;  /* 0x00000004ff037807 */ /* 0x000fe40002000000 */
[----:B------:R-:W-:Y:S02]  /*0d20*/  SEL R139, RZ, 0x8, P3 ;  /* 0x00000008ff8b7807 */ /* 0x000fe40001800000 */
[----:B------:R-:W-:Y:S02]  /*0d30*/  SEL R140, RZ, 0x4, P6 ;  /* 0x00000004ff8c7807 */ /* 0x000fe40003000000 */
[----:B------:R-:W-:-:S02]  /*0d40*/  SEL R5, RZ, 0x8, P5 ;  /* 0x00000008ff057807 */ /* 0x000fc40002800000 */
[----:B------:R-:W-:Y:S01]  /*0d50*/  IADD3 R102, P1, R50, c[0x0][0x1a0], RZ ;  /* 0x0000680032667a10 */ /* 0x000fe20007f3e0ff */
[----:B------:R-:W-:Y:S01]  /*0d60*/  USHF.L.U32 UR13, UR13, 0x5, URZ ;  /* 0x000000050d0d7899 */ /* 0x000fe2000800063f */
[----:B------:R-:W-:Y:S01]  /*0d70*/  LOP3.LUT R139, R139, R3, R6, 0xfe, !PT ;  /* 0x000000038b8b7212 */ /* 0x000fe200078efe06 */
[----:B------:R-:W-:Y:S01]  /*0d80*/  CS2R R8, SRZ ;  /* 0x0000000000087805 */ /* 0x000fe2000001ff00 */
[----:B------:R-:W-:Y:S01]  /*0d90*/  LOP3.LUT R140, R5, R140, R2, 0xfe, !PT ;  /* 0x0000008c058c7212 */ /* 0x000fe200078efe02 */
[----:B------:R-:W-:Y:S01]  /*0da0*/  CS2R R6, SRZ ;  /* 0x0000000000067805 */ /* 0x000fe2000001ff00 */
[----:B------:R-:W-:Y:S01]  /*0db0*/  IADD3.X R103, R51, c[0x0][0x1a4], RZ, P1, !PT ;  /* 0x0000690033677a10 */ /* 0x000fe20000ffe4ff */
[----:B------:R-:W-:Y:S01]  /*0dc0*/  CS2R R4, SRZ ;  /* 0x0000000000047805 */ /* 0x000fe2000001ff00 */
        /* <DEDUP_REMOVED lines=11> */
[----:B--2---:R-:W-:Y:S04]  /*0e80*/  STS.128 [R143.X16], R40 ;  /* 0x000000288f007388 */ /* 0x004fe8000000cc00 */
[----:B---3--:R-:W-:Y:S04]  /*0e90*/  STS.128 [R142.X16], R36 ;  /* 0x000000248e007388 */ /* 0x008fe8000000cc00 */
[----:B----4-:R-:W-:Y:S04]  /*0ea0*/  STS.128 [R143.X16+0x800], R32 ;  /* 0x000800208f007388 */ /* 0x010fe8000000cc00 */
[----:B------:R-:W-:Y:S04]  /*0eb0*/  STS.128 [R142.X16+0x800], R28 ;  /* 0x0008001c8e007388 */ /* 0x000fe8000000cc00 */
[----:B------:R-:W-:Y:S04]  /*0ec0*/  STS.128 [R143.X16+0x4000], R24 ;  /* 0x004000188f007388 */ /* 0x000fe8000000cc00 */
[----:B------:R-:W-:Y:S04]  /*0ed0*/  STS.128 [R142.X16+0x4000], R20 ;  /* 0x004000148e007388 */ /* 0x000fe8000000cc00 */
[----:B------:R0:W-:Y:S04]  /*0ee0*/  STS.128 [R143.X16+0x4800], R16 ;  /* 0x004800108f007388 */ /* 0x0001e8000000cc00 */
[----:B------:R1:W-:Y:S04]  /*0ef0*/  STS.128 [R142.X16+0x4800], R12 ;  /* 0x0048000c8e007388 */ /* 0x0003e8000000cc00 */
[----:B------:R-:W-:Y:S01]  /*0f00*/  BAR.SYNC.DEFER_BLOCKING 0x0 ;  /* 0x0000000000007b1d */ /* 0x000fe20000010000 */
[----:B0-----:R-:W-:Y:S01]  /*0f10*/  CS2R R16, SRZ ;  /* 0x0000000000107805 */ /* 0x001fe2000001ff00 */
        /* <DEDUP_REMOVED lines=9> */
[----:B-1----:R-:W-:Y:S01]  /*0fb0*/  CS2R R12, SRZ ;  /* 0x00000000000c7805 */ /* 0x002fe2000001ff00 */
[----:B------:R-:W-:Y:S01]  /*0fc0*/  CS2R R14, SRZ ;  /* 0x00000000000e7805 */ /* 0x000fe2000001ff00 */
[----:B------:R-:W-:Y:S01]  /*0fd0*/  CS2R R38, SRZ ;  /* 0x0000000000267805 */ /* 0x000fe2000001ff00 */
[----:B------:R-:W-:Y:S01]  /*0fe0*/  CS2R R36, SRZ ;  /* 0x0000000000247805 */ /* 0x000fe2000001ff00 */
[----:B------:R-:W-:Y:S01]  /*0ff0*/  CS2R R34, SRZ ;  /* 0x0000000000227805 */ /* 0x000fe2000001ff00 */
[----:B------:R-:W-:Y:S01]  /*1000*/  CS2R R42, SRZ ;  /* 0x00000000002a7805 */ /* 0x000fe2000001ff00 */
[----:B------:R-:W0:Y:S08]  /*1010*/  LDSM.16.M88.4 R68, [R44] ;  /* 0x000000002c44783b */ /* 0x000e300000000200 */
[----:B------:R1:W2:Y:S08]  /*1020*/  LDSM.16.M88.4 R76, [R44+0x1000] ;  /* 0x001000002c4c783b */ /* 0x0002b00000000200 */
[----:B------:R-:W3:Y:S01]  /*1030*/  LDSM.16.M88.4 R72, [R46+0x4000] ;  /* 0x004000002e48783b */ /* 0x000ee20000000200 */
[----:B-1----:R-:W-:-:S07]  /*1040*/  CS2R R44, SRZ ;  /* 0x00000000002c7805 */ /* 0x002fce000001ff00 */
[----:B------:R1:W0:Y:S02]  /*1050*/  LDSM.16.M88.4 R80, [R46+0x5000] ;  /* 0x005000002e50783b */ /* 0x0002240000000200 */
[----:B-1----:R-:W-:Y:S01]  /*1060*/  CS2R R46, SRZ ;  /* 0x00000000002e7805 */ /* 0x002fe2000001ff00 */
[----:B------:R-:W-:Y:S05]  /*1070*/  @!P0 BRA `(.L_x_236) ;  /* 0x0000122000008947 */ /* 0x000fea0003800000 */
[----:B------:R-:W-:Y:S01]  /*1080*/  IADD3 R2, R0, 0x1f, RZ ;  /* 0x0000001f00027810 */ /* 0x000fe20007ffe0ff */
[----:B------:R-:W-:Y:S01]  /*1090*/  IMAD.SHL.U32 R67, R100, 0x10, RZ ;  /* 0x0000001064437824 */ /* 0x000fe200078e00ff */
[----:B------:R-:W-:Y:S01]  /*10a0*/  ISETP.GT.AND P0, PT, R0, 0x20, PT ;  /* 0x000000200000780c */ /* 0x000fe20003f04270 */
[----:B------:R-:W-:Y:S01]  /*10b0*/  IMAD.SHL.U32 R143, R143, 0x10, RZ ;  /* 0x000000108f8f7824 */ /* 0x000fe200078e00ff */
[----:B------:R-:W-:Y:S01]  /*10c0*/  SHF.R.S32.HI R141, RZ, 0x1f, R2 ;  /* 0x0000001fff8d7819 */ /* 0x000fe20000011402 */
[----:B------:R-:W-:Y:S01]  /*10d0*/  IMAD.SHL.U32 R142, R142, 0x10, RZ ;  /* 0x000000108e8e7824 */ /* 0x000fe200078e00ff */
[----:B------:R-:W-:Y:S01]  /*10e0*/  CS2R R8, SRZ ;  /* 0x0000000000087805 */ /* 0x000fe2000001ff00 */
[----:B------:R-:W-:Y:S01]  /*10f0*/  CS2R R6, SRZ ;  /* 0x0000000000067805 */ /* 0x000fe2000001ff00 */
[----:B------:R-:W-:Y:S01]  /*1100*/  LEA.HI R141, R141, R2, RZ, 0x5 ;  /* 0x000000028d8d7211 */ /* 0x000fe200078f28ff */
        /* <DEDUP_REMOVED lines=30> */
[----:B------:R-:W-:Y:S01]  /*12f0*/  SEL R140, R140, RZ, P0 ;  /* 0x000000ff8c8c7207 */ /* 0x000fe20000000000 */
[----:B------:R-:W-:Y:S01]  /*1300*/  ULEA UR5, UR5, 0x4000, 0x4 ;  /* 0x0000400005057891 */ /* 0x000fe2000f8e203f */
[----:B------:R-:W-:Y:S01]  /*1310*/  SEL R139, R139, RZ, P0 ;  /* 0x000000ff8b8b7207 */ /* 0x000fe20000000000 */
[----:B------:R-:W-:Y:S01]  /*1320*/  USHF.L.U32 UR4, UR4, 0x4, URZ ;  /* 0x0000000404047899 */ /* 0x000fe2000800063f */
[C---:B------:R-:W-:Y:S01]  /*1330*/  LOP3.LUT R66, R67.reuse, 0x10, RZ, 0x3c, !PT ;  /* 0x0000001043427812 */ /* 0x040fe200078e3cff */
[----:B------:R-:W-:Y:S01]  /*1340*/  UMOV UR12, 0x80 ;  /* 0x00000080000c7882 */ /* 0x000fe20000000000 */
[----:B------:R-:W-:Y:S01]  /*1350*/  LOP3.LUT R0, R67, 0x20, RZ, 0x3c, !PT ;  /* 0x0000002043007812 */ /* 0x000fe200078e3cff */
[----:B------:R-:W-:Y:S01]  /*1360*/  UMOV UR11, 0x1 ;  /* 0x00000001000b7882 */ /* 0x000fe20000000000 */
[----:B------:R-:W-:Y:S01]  /*1370*/  SHF.R.S32.HI R141, RZ, 0x5, R141 ;  /* 0x00000005ff8d7819 */ /* 0x000fe2000001148d */
[----:B------:R-:W-:-:S02]  /*1380*/  UMOV UR10, 0x80 ;  /* 0x00000080000a7882 */ /* 0x000fc40000000000 */
.L_x_237:
[-C--:B01-3-5:R-:W5:Y:S01]  /*1390*/  HMMA.1688.F16 R64, R68, R72.reuse, R64 ;  /* 0x000000484440723c */ /* 0x0abf620000000040 */
[----:B------:R-:W-:Y:S01]  /*13a0*/  LDSM.16.M88.4 R84, [R66+UR4] ;  /* 0x000000044254783b */ /* 0x000fe20008000200 */
[----:B------:R-:W-:Y:S01]  /*13b0*/  CS2R R128, SRZ ;  /* 0x0000000000807805 */ /* 0x000fe2000001ff00 */
[----:B------:R-:W-:Y:S01]  /*13c0*/  IADD3 R108, P0, R102, c[0x0][0x188], RZ ;  /* 0x00006200666c7a10 */ /* 0x000fe20007f1e0ff */
[----:B------:R-:W-:Y:S01]  /*13d0*/  CS2R R130, SRZ ;  /* 0x0000000000827805 */ /* 0x000fe2000001ff00 */
[----:B------:R-:W-:Y:S01]  /*13e0*/  LOP3.LUT R101, R67, 0x30, RZ, 0x3c, !PT ;  /* 0x0000003043657812 */ /* 0x000fe200078e3cff */
[----:B------:R-:W-:Y:S01]  /*13f0*/  CS2R R132, SRZ ;  /* 0x0000000000847805 */ /* 0x000fe2000001ff00 */
[----:B------:R-:W-:Y:S01]  /*1400*/  ULDC.64 UR16, c[0x0][0x188] ;  /* 0x0000620000107ab9 */ /* 0x000fe20000000a00 */
[-C--:B------:R-:W5:Y:S01]  /*1410*/  HMMA.1688.F16 R62, R70, R72.reuse, R62 ;  /* 0x00000048463e723c */ /* 0x080f62000000003e */
[----:B------:R-:W-:Y:S01]  /*1420*/  CS2R R134, SRZ ;  /* 0x0000000000867805 */ /* 0x000fe2000001ff00 */
[----:B------:R-:W-:Y:S01]  /*1430*/  IADD3.X R109, R103, c[0x0][0x18c], RZ, P0, !PT ;  /* 0x00006300676d7a10 */ /* 0x000fe200007fe4ff */
[----:B------:R-:W-:Y:S01]  /*1440*/  CS2R R124, SRZ ;  /* 0x00000000007c7805 */ /* 0x000fe2000001ff00 */
[----:B------:R-:W0:Y:S01]  /*1450*/  LDSM.16.M88.4 R88, [R66+UR5] ;  /* 0x000000054258783b */ /* 0x000e220008000200 */
[----:B------:R-:W-:Y:S01]  /*1460*/  CS2R R126, SRZ ;  /* 0x00000000007e7805 */ /* 0x000fe2000001ff00 */
[----:B------:R-:W-:Y:S01]  /*1470*/  CS2R R120, SRZ ;  /* 0x0000000000787805 */ /* 0x000fe2000001ff00 */
[----:B------:R-:W-:Y:S01]  /*1480*/  UISETP.NE.AND UP0, UPT, UR11, 0x1, UPT ;  /* 0x000000010b00788c */ /* 0x000fe2000bf05270 */
[-C--:B--2---:R-:W5:Y:S01]  /*1490*/  HMMA.1688.F16 R60, R76, R72.reuse, R60 ;  /* 0x000000484c3c723c */ /* 0x084f62000000003c */
[----:B------:R-:W-:Y:S01]  /*14a0*/  CS2R R122, SRZ ;  /* 0x00000000007a7805 */ /* 0x000fe2000001ff00 */
[----:B------:R-:W-:Y:S01]  /*14b0*/  CS2R R116, SRZ ;  /* 0x0000000000747805 */ /* 0x000fe2000001ff00 */
[----:B------:R-:W-:Y:S01]  /*14c0*/  CS2R R118, SRZ ;  /* 0x0000000000767805 */ /* 0x000fe2000001ff00 */
[----:B------:R-:W-:Y:S01]  /*14d0*/  CS2R R112, SRZ ;  /* 0x0000000000707805 */ /* 0x000fe2000001ff00 */
[----:B------:R-:W-:Y:S01]  /*14e0*/  CS2R R114, SRZ ;  /* 0x0000000000727805 */ /* 0x000fe2000001ff00 */
[----:B------:R-:W-:Y:S01]  /*14f0*/  CS2R R110, SRZ ;  /* 0x00000000006e7805 */ /* 0x000fe2000001ff00 */
[----:B------:R-:W0:Y:S01]  /*1500*/  LDSM.16.M88.4 R92, [R66+UR4+0x1000] ;  /* 0x00100004425c783b */ /* 0x000e220008000200 */
[----:B------:R-:W5:Y:S01]  /*1510*/  HMMA.1688.F16 R58, R78, R72, R58 ;  /* 0x000000484e3a723c */ /* 0x000f62000000003a */
[----:B------:R-:W-:Y:S01]  /*1520*/  UMOV UR9, UR4 ;  /* 0x0000000400097c82 */ /* 0x000fe20008000000 */
[C---:B------:R-:W-:Y:S01]  /*1530*/  LOP3.LUT R104, R139.reuse, 0x2, RZ, 0xc0, !PT ;  /* 0x000000028b687812 */ /* 0x040fe200078ec0ff */
[----:B------:R-:W-:Y:S01]  /*1540*/  UMOV UR8, UR5 ;  /* 0x0000000500087c82 */ /* 0x000fe20008000000 */
[----:B------:R-:W-:Y:S01]  /*1550*/  LOP3.LUT R107, R139, 0x4, RZ, 0xc0, !PT ;  /* 0x000000048b6b7812 */ /* 0x000fe200078ec0ff */
[----:B------:R-:W-:Y:S01]  /*1560*/  UMOV UR6, UR10 ;  /* 0x0000000a00067c82 */ /* 0x000fe20008000000 */
[----:B------:R-:W-:Y:S01]  /*1570*/  SHF.R.U32.HI R104, RZ, 0x1, R104 ;  /* 0x00000001ff687819 */ /* 0x000fe20000011668 */
[----:B------:R-:W-:Y:S01]  /*1580*/  UMOV UR7, UR12 ;  /* 0x0000000c00077c82 */ /* 0x000fe20008000000 */
[-C--:B------:R-:W5:Y:S01]  /*1590*/  HMMA.1688.F16 R56, R78, R73.reuse, R56 ;  /* 0x000000494e38723c */ /* 0x080f620000000038 */
[----:B------:R-:W-:Y:S01]  /*15a0*/  SHF.R.U32.HI R107, RZ, 0x2, R107 ;  /* 0x00000002ff6b7819 */ /* 0x000fe2000001166b */
[----:B------:R-:W1:Y:S01]  /*15b0*/  LDSM.16.M88.4 R96, [R66+UR5+0x1000] ;  /* 0x001000054260783b */ /* 0x000e620008000200 */
[----:B------:R-:W-:Y:S01]  /*15c0*/  ISETP.NE.U32.AND P5, PT, R104, RZ, PT ;  /* 0x000000ff6800720c */ /* 0x000fe20003fa5070 */
[----:B------:R-:W-:Y:S01]  /*15d0*/  IMAD.MOV.U32 R151, RZ, RZ, 0x3 ;  /* 0x00000003ff977424 */ /* 0x000fe200078e00ff */
[----:B------:R-:W-:Y:S01]  /*15e0*/  ISETP.NE.U32.AND P4, PT, R107, RZ, PT ;  /* 0x000000ff6b00720c */ /* 0x000fe20003f85070 */
[----:B------:R-:W-:Y:S02]  /*15f0*/  ULOP3.LUT UR11, UR11, 0x1, URZ, 0x3c, !UPT ;  /* 0x000000010b0b7892 */ /* 0x000fe4000f8e3c3f */
[-C--:B------:R-:W5:Y:S02]  /*1600*/  HMMA.1688.F16 R54, R76, R73.reuse, R54 ;  /* 0x000000494c36723c */ /* 0x080f640000000036 */
[----:B------:R-:W-:Y:S01]  /*1610*/  LOP3.LUT R106, R139, 0x8, RZ, 0xc0, !PT ;  /* 0x000000088b6a7812 */ /* 0x000fe200078ec0ff */
[----:B------:R-:W-:Y:S01]  /*1620*/  IMAD R153, R151, c[0x0][0x18c], RZ ;  /* 0x0000630097997a24 */ /* 0x000fe200078e02ff */
[----:B------:R-:W-:Y:S02]  /*1630*/  LOP3.LUT R105, R140, 0x2, RZ, 0xc0, !PT ;  /* 0x000000028c697812 */ /* 0x000fe400078ec0ff */
[----:B------:R-:W-:Y:S01]  /*1640*/  SHF.R.U32.HI R106, RZ, 0x3, R106 ;  /* 0x00000003ff6a7819 */ /* 0x000fe2000001166a */
[----:B------:R2:W3:Y:S01]  /*1650*/  @P5 LDG.E.LTC128B.128.SYS R128, [R108] ;  /* 0x000000006c805381 */ /* 0x0004e200001eed20 */
[-C--:B------:R-:W5:Y:S02]  /*1660*/  HMMA.1688.F16 R52, R70, R73.reuse, R52 ;  /* 0x000000494634723c */ /* 0x080f640000000034 */
[----:B------:R-:W-:Y:S02]  /*1670*/  LOP3.LUT P5, RZ, R139, 0x1, RZ, 0xc0, !PT ;  /* 0x000000018bff7812 */ /* 0x000fe400078ac0ff */
[----:B------:R-:W-:Y:S02]  /*1680*/  ISETP.NE.U32.AND P3, PT, R106, RZ, PT ;  /* 0x000000ff6a00720c */ /* 0x000fe40003f65070 */
[----:B------:R-:W-:Y:S02]  /*1690*/  IADD3 R106, P0, R108, c[0x0][0x188], RZ ;  /* 0x000062006c6a7a10 */ /* 0x000fe40007f1e0ff */
[----:B------:R-:W5:Y:S02]  /*16a0*/  HMMA.1688.F16 R50, R68, R73, R50 ;  /* 0x000000494432723c */ /* 0x000f640000000032 */
[----:B------:R-:W-:Y:S02]  /*16b0*/  IADD3.X R107, R109, c[0x0][0x18c], RZ, P0, !PT ;  /* 0x000063006d6b7a10 */ /* 0x000fe400007fe4ff */
[----:B--2---:R-:W-:Y:S01]  /*16c0*/  CS2R R108, SRZ ;  /* 0x00000000006c7805 */ /* 0x004fe2000001ff00 */
[----:B------:R-:W-:Y:S01]  /*16d0*/  SHF.R.U32.HI R105, RZ, 0x1, R105 ;  /* 0x00000001ff697819 */ /* 0x000fe20000011669 */
[----:B------:R2:W3:Y:S02]  /*16e0*/  @P5 LDG.E.LTC128B.128.SYS R132, [R102] ;  /* 0x0000000066845381 */ /* 0x0004e400001eed20 */
[-C--:B------:R-:W5:Y:S02]  /*16f0*/  HMMA.1688.F16 R48, R68, R74.reuse, R48 ;  /* 0x0000004a4430723c */ /* 0x080f640000000030 */
[----:B------:R-:W-:Y:S02]  /*1700*/  ISETP.NE.U32.AND P2, PT, R105, RZ, PT ;  /* 0x000000ff6900720c */ /* 0x000fe40003f45070 */
[C---:B------:R-:W-:Y:S04]  /*1710*/  LOP3.LUT R104, R140.reuse, 0x4, RZ, 0xc0, !PT ;  /* 0x000000048c687812 */ /* 0x040fe800078ec0ff */
[-C--:B------:R-:W5:Y:S01]  /*1720*/  HMMA.1688.F16 R46, R70, R74.reuse, R46 ;  /* 0x0000004a462e723c */ /* 0x080f62000000002e */
[----:B--2---:R2:W3:Y:S01]  /*1730*/  @P4 LDG.E.LTC128B.128.SYS R124, [R106] ;  /* 0x000000006a7c4381 */ /* 0x0044e200001eed20 */
[----:B------:R-:W-:Y:S01]  /*1740*/  LOP3.LUT P4, RZ, R140, 0x1, RZ, 0xc0, !PT ;  /* 0x000000018cff7812 */ /* 0x000fe2000788c0ff */
[----:B------:R-:W-:Y:S01]  /*1750*/  IMAD.WIDE.U32 R102, R151, c[0x0][0x188], R102 ;  /* 0x0000620097667a25 */ /* 0x000fe200078e0066 */
[----:B------:R-:W-:Y:S04]  /*1760*/  SHF.R.U32.HI R104, RZ, 0x2, R104 ;  /* 0x00000002ff687819 */ /* 0x000fe80000011668 */
[-C--:B------:R-:W5:Y:S02]  /*1770*/  HMMA.1688.F16 R44, R76, R74.reuse, R44 ;  /* 0x0000004a4c2c723c */ /* 0x080f64000000002c */
[----:B------:R-:W-:Y:S01]  /*1780*/  ISETP.NE.U32.AND P1, PT, R104, RZ, PT ;  /* 0x000000ff6800720c */ /* 0x000fe20003f25070 */
[----:B------:R-:W-:Y:S01]  /*1790*/  IMAD.IADD R103, R103, 0x1, R153 ;  /* 0x0000000167677824 */ /* 0x000fe200078e0299 */
[----:B------:R2:W3:Y:S01]  /*17a0*/  @P3 LDG.E.LTC128B.128.SYS R120, [R106.64+UR16] ;  /* 0x000000106a783981 */ /* 0x0004e2000c1eed20 */
[----:B------:R-:W-:Y:S01]  /*17b0*/  IADD3 R154, P3, R136, c[0x0][0x1b8], RZ ;  /* 0x00006e00889a7a10 */ /* 0x000fe20007f7e0ff */
[----:B------:R-:W-:Y:S02]  /*17c0*/  ULDC.64 UR16, c[0x0][0x1b8] ;  /* 0x00006e0000107ab9 */ /* 0x000fe40000000a00 */
[----:B------:R-:W5:Y:S02]  /*17d0*/  HMMA.1688.F16 R42, R78, R74, R42 ;  /* 0x0000004a4e2a723c */ /* 0x000f64000000002a */
[----:B------:R-:W-:Y:S02]  /*17e0*/  IADD3.X R155, R137, c[0x0][0x1bc], RZ, P3, !PT ;  /* 0x00006f00899b7a10 */ /* 0x000fe40001ffe4ff */
[----:B------:R-:W-:Y:S01]  /*17f0*/  IADD3 R156, P3, R154, c[0x0][0x1b8], RZ ;  /* 0x00006e009a9c7a10 */ /* 0x000fe20007f7e0ff */
[----:B--2---:R-:W-:Y:S01]  /*1800*/  CS2R R106, SRZ ;  /* 0x00000000006a7805 */ /* 0x004fe2000001ff00 */
[----:B------:R-:W-:Y:S01]  /*1810*/  LOP3.LUT R104, R140, 0x8, RZ, 0xc0, !PT ;  /* 0x000000088c687812 */ /* 0x000fe200078ec0ff */
[----:B------:R2:W3:Y:S01]  /*1820*/  @P4 LDG.E.LTC128B.128.SYS R116, [R136] ;  /* 0x0000000088744381 */ /* 0x0004e200001eed20 */
[-C--:B------:R-:W5:Y:S01]  /*1830*/  HMMA.1688.F16 R40, R78, R75.reuse, R40 ;  /* 0x0000004b4e28723c */ /* 0x080f620000000028 */
[----:B------:R-:W-:Y:S02]  /*1840*/  IADD3.X R157, R155, c[0x0][0x1bc], RZ, P3, !PT ;  /* 0x00006f009b9d7a10 */ /* 0x000fe40001ffe4ff */
[----:B------:R-:W-:Y:S04]  /*1850*/  SHF.R.U32.HI R104, RZ, 0x3, R104 ;  /* 0x00000003ff687819 */ /* 0x000fe80000011668 */
[----:B------:R-:W-:Y:S01]  /*1860*/  ISETP.NE.U32.AND P0, PT, R104, RZ, PT ;  /* 0x000000ff6800720c */ /* 0x000fe20003f05070 */
[-C--:B------:R-:W5:Y:S01]  /*1870*/  HMMA.1688.F16 R38, R76, R75.reuse, R38 ;  /* 0x0000004b4c26723c */ /* 0x080f620000000026 */
[----:B------:R-:W-:Y:S01]  /*1880*/  CS2R R104, SRZ ;  /* 0x0000000000687805 */ /* 0x000fe2000001ff00 */
[----:B------:R-:W3:Y:S01]  /*1890*/  @P2 LDG.E.LTC128B.128.SYS R112, [R154] ;  /* 0x000000009a702381 */ /* 0x000ee200001eed20 */
[C---:B--2---:R-:W-:Y:S05]  /*18a0*/  IMAD.WIDE.U32 R136, R151.reuse, c[0x0][0x1b8], R136 ;  /* 0x00006e0097887a25 */ /* 0x044fea00078e0088 */
[-C--:B------:R-:W5:Y:S02]  /*18b0*/  HMMA.1688.F16 R36, R70, R75.reuse, R36 ;  /* 0x0000004b4624723c */ /* 0x080f640000000024 */
[----:B------:R-:W-:Y:S03]  /*18c0*/  IMAD R151, R151, c[0x0][0x1bc], RZ ;  /* 0x00006f0097977a24 */ /* 0x000fe600078e02ff */
[----:B------:R-:W3:Y:S01]  /*18d0*/  @P1 LDG.E.LTC128B.128.SYS R108, [R156] ;  /* 0x000000009c6c1381 */ /* 0x000ee200001eed20 */
[----:B------:R-:W-:Y:S02]  /*18e0*/  IMAD.IADD R137, R137, 0x1, R151 ;  /* 0x0000000189897824 */ /* 0x000fe400078e0297 */
[----:B------:R5:W5:Y:S02]  /*18f0*/  HMMA.1688.F16 R34, R68, R75, R34 ;  /* 0x0000004b4422723c */ /* 0x000b640000000022 */
[----:B------:R-:W-:Y:S04]  /*1900*/  IADD3 R102, P1, R102, c[0x0][0x190], RZ ;  /* 0x0000640066667a10 */ /* 0x000fe80007f3e0ff */
[----:B------:R-:W-:Y:S02]  /*1910*/  IADD3.X R103, R103, c[0x0][0x194], RZ, P1, !PT ;  /* 0x0000650067677a10 */ /* 0x000fe40000ffe4ff */
[-C--:B------:R-:W5:Y:S02]  /*1920*/  HMMA.1688.F16 R32, R68, R80.reuse, R32 ;  /* 0x000000504420723c */ /* 0x080f640000000020 */
[----:B-----5:R-:W-:Y:S01]  /*1930*/  LDSM.16.M88.4 R72, [R0+UR5] ;  /* 0x000000050048783b */ /* 0x020fe20008000200 */
[----:B------:R-:W-:Y:S06]  /*1940*/  ISETP.GT.AND P1, PT, R141, 0x2, PT ;  /* 0x000000028d00780c */ /* 0x000fec0003f24270 */
[----:B------:R-:W-:Y:S01]  /*1950*/  SEL R140, R140, RZ, P1 ;  /* 0x000000ff8c8c7207 */ /* 0x000fe20000800000 */
[-C--:B------:R-:W5:Y:S02]  /*1960*/  HMMA.1688.F16 R30, R70, R80.reuse, R30 ;  /* 0x00000050461e723c */ /* 0x080f64000000001e */
[----:B------:R-:W-:Y:S01]  /*1970*/  SEL R139, R139, RZ, P1 ;  /* 0x000000ff8b8b7207 */ /* 0x000fe20000800000 */
[----:B------:R-:W3:Y:S01]  /*1980*/  @P0 LDG.E.LTC128B.128.SYS R104, [R156.64+UR16] ;  /* 0x000000109c680981 */ /* 0x000ee2000c1eed20 */
[----:B------:R-:W-:Y:S04]  /*1990*/  IADD3 R136, P0, R136, c[0x0][0x1c0], RZ ;  /* 0x0000700088887a10 */ /* 0x000fe80007f1e0ff */
[-C--:B------:R-:W5:Y:S02]  /*19a0*/  HMMA.1688.F16 R28, R76, R80.reuse, R28 ;  /* 0x000000504c1c723c */ /* 0x080f64000000001c */
[----:B------:R-:W-:Y:S02]  /*19b0*/  IADD3.X R137, R137, c[0x0][0x1c4], RZ, P0, !PT ;  /* 0x0000710089897a10 */ /* 0x000fe400007fe4ff */
[C---:B------:R-:W-:Y:S02]  /*19c0*/  ISETP.GT.AND P0, PT, R141.reuse, 0x1, PT ;  /* 0x000000018d00780c */ /* 0x040fe40003f04270 */
[----:B------:R-:W-:Y:S02]  /*19d0*/  IADD3 R141, R141, -0x1, RZ ;  /* 0xffffffff8d8d7810 */ /* 0x000fe40007ffe0ff */
[----:B------:R-:W5:Y:S08]  /*19e0*/  HMMA.1688.F16 R26, R78, R80, R26 ;  /* 0x000000504e1a723c */ /* 0x000f70000000001a */
[-C--:B------:R-:W5:Y:S08]  /*19f0*/  HMMA.1688.F16 R24, R78, R81.reuse, R24 ;  /* 0x000000514e18723c */ /* 0x080f700000000018 */
[-C--:B------:R-:W5:Y:S08]  /*1a00*/  HMMA.1688.F16 R22, R76, R81.reuse, R22 ;  /* 0x000000514c16723c */ /* 0x080f700000000016 */
[-C--:B------:R-:W5:Y:S08]  /*1a10*/  HMMA.1688.F16 R20, R70, R81.reuse, R20 ;  /* 0x000000514614723c */ /* 0x080f700000000014 */
[----:B------:R-:W5:Y:S08]  /*1a20*/  HMMA.1688.F16 R18, R68, R81, R18 ;  /* 0x000000514412723c */ /* 0x000f700000000012 */
[-C--:B------:R-:W5:Y:S08]  /*1a30*/  HMMA.1688.F16 R16, R68, R82.reuse, R16 ;  /* 0x000000524410723c */ /* 0x080f700000000010 */
[-C--:B------:R-:W5:Y:S08]  /*1a40*/  HMMA.1688.F16 R14, R70, R82.reuse, R14 ;  /* 0x00000052460e723c */ /* 0x080f70000000000e */
[-C--:B------:R-:W5:Y:S08]  /*1a50*/  HMMA.1688.F16 R12, R76, R82.reuse, R12 ;  /* 0x000000524c0c723c */ /* 0x080f70000000000c */
[----:B------:R-:W5:Y:S08]  /*1a60*/  HMMA.1688.F16 R10, R78, R82, R10 ;  /* 0x000000524e0a723c */ /* 0x000f70000000000a */
[-C--:B------:R-:W5:Y:S08]  /*1a70*/  HMMA.1688.F16 R8, R78, R83.reuse, R8 ;  /* 0x000000534e08723c */ /* 0x080f700000000008 */
[-C--:B------:R5:W5:Y:S06]  /*1a80*/  HMMA.1688.F16 R6, R76, R83.reuse, R6 ;  /* 0x000000534c06723c */ /* 0x080b6c0000000006 */
[----:B-----5:R-:W-:Y:S02]  /*1a90*/  LDSM.16.M88.4 R76, [R0+UR4+0x1000] ;  /* 0x00100004004c783b */ /* 0x020fe40008000200 */
[-C--:B------:R-:W5:Y:S08]  /*1aa0*/  HMMA.1688.F16 R4, R70, R83.reuse, R4 ;  /* 0x000000534604723c */ /* 0x080f700000000004 */
[----:B------:R5:W5:Y:S06]  /*1ab0*/  HMMA.1688.F16 R2, R68, R83, R2 ;  /* 0x000000534402723c */ /* 0x000b6c0000000002 */
[----:B-----5:R-:W2:Y:S02]  /*1ac0*/  LDSM.16.M88.4 R68, [R0+UR4] ;  /* 0x000000040044783b */ /* 0x020ea40008000200 */
[-C--:B0-----:R-:W5:Y:S08]  /*1ad0*/  HMMA.1688.F16 R64, R84, R88.reuse, R64 ;  /* 0x000000585440723c */ /* 0x081f700000000040 */
[-C--:B------:R-:W5:Y:S01]  /*1ae0*/  HMMA.1688.F16 R62, R86, R88.reuse, R62 ;  /* 0x00000058563e723c */ /* 0x080f62000000003e */
[----:B------:R-:W3:Y:S07]  /*1af0*/  LDSM.16.M88.4 R80, [R0+UR5+0x1000] ;  /* 0x001000050050783b */ /* 0x000eee0008000200 */
[-C--:B------:R-:W5:Y:S08]  /*1b00*/  HMMA.1688.F16 R60, R92, R88.reuse, R60 ;  /* 0x000000585c3c723c */ /* 0x080f70000000003c */
        /* <DEDUP_REMOVED lines=12> */
[----:B------:R5:W5:Y:S06]  /*1bd0*/  HMMA.1688.F16 R34, R84, R91, R34 ;  /* 0x0000005b5422723c */ /* 0x000b6c0000000022 */
[----:B-----5:R-:W-:Y:S02]  /*1be0*/  LDSM.16.M88.4 R88, [R101+UR5] ;  /* 0x000000056558783b */ /* 0x020fe40008000200 */
[-C--:B-1----:R-:W5:Y:S08]  /*1bf0*/  HMMA.1688.F16 R32, R84, R96.reuse, R32 ;  /* 0x000000605420723c */ /* 0x082f700000000020 */
        /* <DEDUP_REMOVED lines=16> */
[----:B-----5:R-:W0:Y:S01]  /*1d00*/  LDSM.16.M88.4 R84, [R101+UR4] ;  /* 0x000000046554783b */ /* 0x020e220008000200 */
[----:B------:R-:W-:Y:S01]  /*1d10*/  @UP0 UIADD3 UR4, UR4, -0x80, URZ ;  /* 0xffffff8004040890 */ /* 0x000fe2000fffe03f */
[-C--:B--2---:R-:W5:Y:S01]  /*1d20*/  HMMA.1688.F16 R64, R68, R72.reuse, R64 ;  /* 0x000000484440723c */ /* 0x084f620000000040 */
[----:B------:R-:W-:Y:S07]  /*1d30*/  @!UP0 UIADD3 UR4, UR9, 0x80, URZ ;  /* 0x0000008009048890 */ /* 0x000fee000fffe03f */
[-C--:B------:R-:W5:Y:S01]  /*1d40*/  HMMA.1688.F16 R62, R70, R72.reuse, R62 ;  /* 0x00000048463e723c */ /* 0x080f62000000003e */
[----:B------:R-:W1:Y:S01]  /*1d50*/  LDSM.16.M88.4 R96, [R101+UR5+0x1000] ;  /* 0x001000056560783b */ /* 0x000e620008000200 */
[----:B------:R-:W-:Y:S02]  /*1d60*/  @UP0 UIADD3 UR5, UR5, -0x80, URZ ;  /* 0xffffff8005050890 */ /* 0x000fe4000fffe03f */
[----:B------:R-:W-:Y:S04]  /*1d70*/  @!UP0 UIADD3 UR5, UR8, 0x80, URZ ;  /* 0x0000008008058890 */ /* 0x000fe8000fffe03f */
        /* <DEDUP_REMOVED lines=14> */
[-C--:B---3--:R-:W5:Y:S01]  /*1e60*/  HMMA.1688.F16 R32, R68, R80.reuse, R32 ;  /* 0x000000504420723c */ /* 0x088f620000000020 */
[----:B------:R-:W-:Y:S07]  /*1e70*/  STS.128 [R143+UR10], R132 ;  /* 0x000000848f007988 */ /* 0x000fee0008000c0a */
[-C--:B------:R-:W5:Y:S04]  /*1e80*/  HMMA.1688.F16 R30, R70, R80.reuse, R30 ;  /* 0x00000050461e723c */ /* 0x080f68000000001e */
[----:B------:R-:W-:Y:S04]  /*1e90*/  STS.128 [R142+UR10], R128 ;  /* 0x000000808e007988 */ /* 0x000fe80008000c0a */
[-C--:B------:R-:W5:Y:S07]  /*1ea0*/  HMMA.1688.F16 R28, R76, R80.reuse, R28 ;  /* 0x000000504c1c723c */ /* 0x080f6e000000001c */
[----:B------:R-:W-:Y:S01]  /*1eb0*/  STS.128 [R143+UR10+0x800], R124 ;  /* 0x0008007c8f007988 */ /* 0x000fe20008000c0a */
[----:B------:R-:W5:Y:S08]  /*1ec0*/  HMMA.1688.F16 R26, R78, R80, R26 ;  /* 0x000000504e1a723c */ /* 0x000f70000000001a */
[-C--:B------:R-:W5:Y:S02]  /*1ed0*/  HMMA.1688.F16 R24, R78, R81.reuse, R24 ;  /* 0x000000514e18723c */ /* 0x080f640000000018 */
[----:B------:R-:W-:Y:S01]  /*1ee0*/  STS.128 [R142+UR10+0x800], R120 ;  /* 0x000800788e007988 */ /* 0x000fe20008000c0a */
[----:B------:R-:W-:Y:S02]  /*1ef0*/  @UP0 UIADD3 UR10, UR10, 0x80, URZ ;  /* 0x000000800a0a0890 */ /* 0x000fe4000fffe03f */
[----:B------:R-:W-:Y:S03]  /*1f00*/  @!UP0 UIADD3 UR10, UR6, -0x80, URZ ;  /* 0xffffff80060a8890 */ /* 0x000fe6000fffe03f */
[-C--:B------:R-:W5:Y:S05]  /*1f10*/  HMMA.1688.F16 R22, R76, R81.reuse, R22 ;  /* 0x000000514c16723c */ /* 0x080f6a0000000016 */
[----:B------:R2:W-:Y:S03]  /*1f20*/  STS.128 [R143+UR12+0x4000], R116 ;  /* 0x004000748f007988 */ /* 0x0005e60008000c0c */
[-C--:B------:R-:W5:Y:S08]  /*1f30*/  HMMA.1688.F16 R20, R70, R81.reuse, R20 ;  /* 0x000000514614723c */ /* 0x080f700000000014 */
[----:B------:R-:W5:Y:S01]  /*1f40*/  HMMA.1688.F16 R18, R68, R81, R18 ;  /* 0x000000514412723c */ /* 0x000f620000000012 */
[----:B------:R-:W-:Y:S01]  /*1f50*/  STS.128 [R142+UR12+0x4000], R112 ;  /* 0x004000708e007988 */ /* 0x000fe20008000c0c */
[C---:B--2---:R-:W-:Y:S06]  /*1f60*/  LEA R116, R100.reuse, UR4, 0x4 ;  /* 0x0000000464747c11 */ /* 0x044fec000f8e20ff */
[-C--:B------:R-:W5:Y:S04]  /*1f70*/  HMMA.1688.F16 R16, R68, R82.reuse, R16 ;  /* 0x000000524410723c */ /* 0x080f680000000010 */
[----:B------:R-:W-:Y:S04]  /*1f80*/  STS.128 [R143+UR12+0x4800], R108 ;  /* 0x0048006c8f007988 */ /* 0x000fe80008000c0c */
[-C--:B------:R-:W5:Y:S07]  /*1f90*/  HMMA.1688.F16 R14, R70, R82.reuse, R14 ;  /* 0x00000052460e723c */ /* 0x080f6e000000000e */
[----:B------:R2:W-:Y:S01]  /*1fa0*/  STS.128 [R142+UR12+0x4800], R104 ;  /* 0x004800688e007988 */ /* 0x0005e20008000c0c */
[-C--:B------:R-:W5:Y:S01]  /*1fb0*/  HMMA.1688.F16 R12, R76, R82.reuse, R12 ;  /* 0x000000524c0c723c */ /* 0x080f62000000000c */
[----:B------:R-:W-:Y:S02]  /*1fc0*/  @UP0 UIADD3 UR12, UR12, 0x80, URZ ;  /* 0x000000800c0c0890 */ /* 0x000fe4000fffe03f */
[----:B------:R-:W-:Y:S05]  /*1fd0*/  @!UP0 UIADD3 UR12, UR7, -0x80, URZ ;  /* 0xffffff80070c8890 */ /* 0x000fea000fffe03f */
[----:B------:R-:W5:Y:S02]  /*1fe0*/  HMMA.1688.F16 R10, R78, R82, R10 ;  /* 0x000000524e0a723c */ /* 0x000f64000000000a */
[----:B------:R-:W-:Y:S06]  /*1ff0*/  BAR.SYNC.DEFER_BLOCKING 0x0 ;  /* 0x0000000000007b1d */ /* 0x000fec0000010000 */
[-C--:B------:R-:W5:Y:S08]  /*2000*/  HMMA.1688.F16 R8, R78, R83.reuse, R8 ;  /* 0x000000534e08723c */ /* 0x080f700000000008 */
[-C--:B------:R-:W5:Y:S08]  /*2010*/  HMMA.1688.F16 R6, R76, R83.reuse, R6 ;  /* 0x000000534c06723c */ /* 0x080f700000000006 */
[-C--:B------:R-:W5:Y:S08]  /*2020*/  HMMA.1688.F16 R4, R70, R83.reuse, R4 ;  /* 0x000000534604723c */ /* 0x080f700000000004 */
[----:B------:R5:W5:Y:S08]  /*2030*/  HMMA.1688.F16 R2, R68, R83, R2 ;  /* 0x000000534402723c */ /* 0x000b700000000002 */
[-C--:B0----5:R5:W5:Y:S08]  /*2040*/  HMMA.1688.F16 R64, R84, R88.reuse, R64 ;  /* 0x000000585440723c */ /* 0x0a1b700000000040 */
[-C--:B------:R5:W5:Y:S08]  /*2050*/  HMMA.1688.F16 R62, R86, R88.reuse, R62 ;  /* 0x00000058563e723c */ /* 0x080b70000000003e */
[-C--:B------:R5:W5:Y:S08]  /*2060*/  HMMA.1688.F16 R60, R92, R88.reuse, R60 ;  /* 0x000000585c3c723c */ /* 0x080b70000000003c */
[----:B------:R5:W5:Y:S08]  /*2070*/  HMMA.1688.F16 R58, R94, R88, R58 ;  /* 0x000000585e3a723c */ /* 0x000b70000000003a */
[-C--:B------:R5:W5:Y:S08]  /*2080*/  HMMA.1688.F16 R56, R94, R89.reuse, R56 ;  /* 0x000000595e38723c */ /* 0x080b700000000038 */
        /* <DEDUP_REMOVED lines=11> */
[-C--:B-1----:R5:W5:Y:S08]  /*2140*/  HMMA.1688.F16 R32, R84, R96.reuse, R32 ;  /* 0x000000605420723c */ /* 0x082b700000000020 */
[-C--:B------:R5:W5:Y:S01]  /*2150*/  HMMA.1688.F16 R30, R86, R96.reuse, R30 ;  /* 0x00000060561e723c */ /* 0x080b62000000001e */
[----:B------:R0:W1:Y:S01]  /*2160*/  LDSM.16.M88.4 R68, [R116] ;  /* 0x000000007444783b */ /* 0x0000620000000200 */
[----:B--2---:R-:W-:Y:S06]  /*2170*/  LEA R104, R100, UR5, 0x4 ;  /* 0x0000000564687c11 */ /* 0x004fec000f8e20ff */
[-C--:B------:R5:W5:Y:S04]  /*2180*/  HMMA.1688.F16 R28, R92, R96.reuse, R28 ;  /* 0x000000605c1c723c */ /* 0x080b68000000001c */
[----:B------:R0:W1:Y:S04]  /*2190*/  LDSM.16.M88.4 R76, [R116+0x1000] ;  /* 0x00100000744c783b */ /* 0x0000680000000200 */
[----:B------:R5:W5:Y:S07]  /*21a0*/  HMMA.1688.F16 R26, R94, R96, R26 ;  /* 0x000000605e1a723c */ /* 0x000b6e000000001a */
[----:B------:R0:W1:Y:S01]  /*21b0*/  LDSM.16.M88.4 R72, [R104] ;  /* 0x000000006848783b */ /* 0x0000620000000200 */
[-C--:B------:R5:W5:Y:S08]  /*21c0*/  HMMA.1688.F16 R24, R94, R97.reuse, R24 ;  /* 0x000000615e18723c */ /* 0x080b700000000018 */
[-C--:B------:R5:W5:Y:S02]  /*21d0*/  HMMA.1688.F16 R22, R92, R97.reuse, R22 ;  /* 0x000000615c16723c */ /* 0x080b640000000016 */
[----:B------:R0:W1:Y:S06]  /*21e0*/  LDSM.16.M88.4 R80, [R104+0x1000] ;  /* 0x001000006850783b */ /* 0x00006c0000000200 */
        /* <DEDUP_REMOVED lines=9> */
[----:B------:R5:W5:Y:S01]  /*2280*/  HMMA.1688.F16 R2, R84, R99, R2 ;  /* 0x000000635402723c */ /* 0x000b620000000002 */
[----:B------:R-:W-:-:S07]  /*2290*/  @P0 BRA `(.L_x_237) ;  /* 0xfffff0f000000947 */ /* 0x000fce000383ffff */
.L_x_236:
[----:B-12---:R-:W-:Y:S02]  /*22a0*/  SHF.R.S32.HI R76, RZ, 0x5, R146 ;  /* 0x00000005ff4c7819 */ /* 0x006fe40000011492 */
[----:B------:R-:W-:-:S02]  /*22b0*/  LEA.HI R67, R144, R145, RZ, 0x4 ;  /* 0x0000009190437211 */ /* 0x000fc400078f20ff */
[----:B0-----:R-:W-:Y:S02]  /*22c0*/  SHF.R.S32.HI R69, RZ, 0x1f, R76 ;  /* 0x0000001fff457819 */ /* 0x001fe4000001144c */
[----:B------:R-:W-:Y:S02]  /*22d0*/  ISETP.NE.U32.AND P1, PT, RZ, c[0x0][0x288], PT ;  /* 0x0000a200ff007a0c */ /* 0x000fe40003f25070 */
[----:B------:R-:W-:Y:S02]  /*22e0*/  LEA.HI R69, R69, R76, RZ, 0x2 ;  /* 0x0000004c45457211 */ /* 0x000fe400078f10ff */
[----:B------:R-:W-:Y:S02]  /*22f0*/  LEA.HI R147, R147, R138, RZ, 0x7 ;  /* 0x0000008a93937211 */ /* 0x000fe400078f38ff */
[----:B------:R-:W-:Y:S02]  /*2300*/  LOP3.LUT R69, R69, 0xfffffffc, RZ, 0xc0, !PT ;  /* 0xfffffffc45457812 */ /* 0x000fe400078ec0ff */
[----:B------:R-:W-:-:S02]  /*2310*/  LOP3.LUT R66, R67, 0xfffffff0, RZ, 0xc0, !PT ;  /* 0xfffffff043427812 */ /* 0x000fc400078ec0ff */
[----:B------:R-:W-:Y:S01]  /*2320*/  ISETP.NE.AND.EX P1, PT, RZ, c[0x0][0x28c], PT, P1 ;  /* 0x0000a300ff007a0c */ /* 0x000fe20003f25310 */
[----:B------:R-:W-:Y:S01]  /*2330*/  IMAD.IADD R76, R76, 0x1, -R69 ;  /* 0x000000014c4c7824 */ /* 0x000fe200078e0a45 */
[----:B------:R-:W-:Y:S01]  /*2340*/  LOP3.LUT R0, R147, 0xffffff80, RZ, 0xc0, !PT ;  /* 0xffffff8093007812 */ /* 0x000fe200078ec0ff */
[----:B------:R-:W-:-:S03]  /*2350*/  IMAD.IADD R145, R145, 0x1, -R66 ;  /* 0x0000000191917824 */ /* 0x000fc600078e0a42 */
[----:B------:R-:W-:Y:S01]  /*2360*/  LEA.HI R78, R76, R76, RZ, 0x1 ;  /* 0x0000004c4c4e7211 */ /* 0x000fe200078f08ff */
[----:B------:R-:W-:Y:S01]  /*2370*/  IMAD R66, R148, 0x10, R145 ;  /* 0x0000001094427824 */ /* 0x000fe200078e0291 */
[----:B------:R-:W-:Y:S02]  /*2380*/  LEA.HI.SX32 R67, R67, R0, 0x1c ;  /* 0x0000000043437211 */ /* 0x000fe400078fe2ff */
[----:B------:R-:W-:Y:S01]  /*2390*/  LOP3.LUT R69, R78, 0x3ffffffe, RZ, 0xc0, !PT ;  /* 0x3ffffffe4e457812 */ /* 0x000fe200078ec0ff */
[----:B------:R-:W-:Y:S01]  /*23a0*/  IMAD.SHL.U32 R66, R66, 0x8, RZ ;  /* 0x0000000842427824 */ /* 0x000fe200078e00ff */
[----:B------:R-:W-:Y:S01]  /*23b0*/  SHF.R.S32.HI R78, RZ, 0x1, R78 ;  /* 0x00000001ff4e7819 */ /* 0x000fe2000001144e */
[----:B---3--:R-:W-:Y:S02]  /*23c0*/  @P1 IMAD.MOV.U32 R74, RZ, RZ, c[0x0][0x288] ;  /* 0x0000a200ff4a1624 */ /* 0x008fe400078e00ff */
[----:B------:R-:W-:Y:S02]  /*23d0*/  IMAD.IADD R76, R76, 0x1, -R69 ;  /* 0x000000014c4c7824 */ /* 0x000fe400078e0a45 */
[----:B------:R-:W-:-:S02]  /*23e0*/  IMAD R71, R78, 0x40, R67 ;  /* 0x000000404e477824 */ /* 0x000fc400078e0243 */
[----:B------:R-:W-:Y:S02]  /*23f0*/  @P1 IMAD.MOV.U32 R75, RZ, RZ, c[0x0][0x28c] ;  /* 0x0000a300ff4b1624 */ /* 0x000fe400078e00ff */
[----:B------:R-:W-:Y:S01]  /*2400*/  IMAD R70, R76, 0x4, R71 ;  /* 0x000000044c467824 */ /* 0x000fe200078e0247 */
[C---:B------:R-:W-:Y:S01]  /*2410*/  ISETP.GE.AND P4, PT, R66.reuse, c[0x0][0x164], PT ;  /* 0x0000590042007a0c */ /* 0x040fe20003f86270 */
[----:B------:R-:W-:-:S04]  /*2420*/  IMAD.WIDE R68, R66, 0x2, RZ ;  /* 0x0000000242447825 */ /* 0x000fc800078e02ff */
[----:B------:R-:W-:Y:S01]  /*2430*/  IMAD R66, R149, 0x80, R70 ;  /* 0x0000008095427824 */ /* 0x000fe200078e0246 */
[----:B------:R0:W2:Y:S01]  /*2440*/  @P1 LDG.E.U16.SYS R0, [R74] ;  /* 0x000000004a001381 */ /* 0x0000a200001ee500 */
[----:B------:R-:W-:Y:S01]  /*2450*/  LOP3.LUT R82, R68, 0xfffffff0, RZ, 0xc0, !PT ;  /* 0xfffffff044527812 */ /* 0x000fe200078ec0ff */
[----:B------:R-:W-:Y:S01]  /*2460*/  CS2R R72, SRZ ;  /* 0x0000000000487805 */ /* 0x000fe2000001ff00 */
[----:B------:R-:W-:Y:S02]  /*2470*/  LOP3.LUT R83, R69, 0x1fffffff, RZ, 0xc0, !PT ;  /* 0x1fffffff45537812 */ /* 0x000fe400078ec0ff */
[----:B------:R-:W-:Y:S02]  /*2480*/  SHF.R.S32.HI R80, RZ, 0x1f, R66 ;  /* 0x0000001fff507819 */ /* 0x000fe40000011442 */
[----:B------:R-:W-:Y:S01]  /*2490*/  ISETP.NE.U32.AND P5, PT, RZ, c[0x0][0x220], PT ;  /* 0x00008800ff007a0c */ /* 0x000fe20003fa5070 */
[----:B------:R-:W-:Y:S01]  /*24a0*/  IMAD.WIDE.U32 R70, R66, c[0x0][0x1e0], R82 ;  /* 0x0000780042467a25 */ /* 0x000fe200078e0052 */
[----:B0-----:R-:W-:-:S02]  /*24b0*/  CS2R R74, SRZ ;  /* 0x00000000004a7805 */ /* 0x001fc4000001ff00 */
[----:B------:R-:W-:Y:S01]  /*24c0*/  ISETP.NE.AND.EX P5, PT, RZ, c[0x0][0x224], !P4, P5 ;  /* 0x00008900ff007a0c */ /* 0x000fe200067a5350 */
[----:B------:R-:W-:Y:S01]  /*24d0*/  IMAD R69, R80, c[0x0][0x1e0], RZ ;  /* 0x0000780050457a24 */ /* 0x000fe200078e02ff */
[----:B-----5:R-:W-:Y:S02]  /*24e0*/  IADD3 R90, P0, R70, c[0x0][0x220], RZ ;  /* 0x00008800465a7a10 */ /* 0x020fe40007f1e0ff */
[C---:B------:R-:W-:Y:S01]  /*24f0*/  ISETP.LT.AND P2, PT, R66.reuse, c[0x0][0x160], P5 ;  /* 0x0000580042007a0c */ /* 0x040fe20002f41270 */
[----:B------:R-:W-:-:S05]  /*2500*/  IMAD R68, R66, c[0x0][0x1e4], R69 ;  /* 0x0000790042447a24 */ /* 0x000fca00078e0245 */
[----:B------:R-:W-:-:S08]  /*2510*/  IADD3.X R91, R71, c[0x0][0x224], R68, P0, !PT ;  /* 0x00008900475b7a10 */ /* 0x000fd000007fe444 */
[----:B------:R-:W2:Y:S01]  /*2520*/  @P2 LDG.E.LTC128B.128.SYS R72, [R90] ;  /* 0x000000005a482381 */ /* 0x000ea200001eed20 */
[----:B------:R-:W-:Y:S01]  /*2530*/  IADD3 R85, R66, 0x2, RZ ;  /* 0x0000000242557810 */ /* 0x000fe20007ffe0ff */
[----:B------:R-:W-:Y:S01]  /*2540*/  CS2R R68, SRZ ;  /* 0x0000000000447805 */ /* 0x000fe2000001ff00 */
[----:B------:R-:W-:Y:S01]  /*2550*/  IADD3 R88, P0, R90, c[0x0][0x1e8], RZ ;  /* 0x00007a005a587a10 */ /* 0x000fe20007f1e0ff */
[----:B------:R-:W-:Y:S01]  /*2560*/  CS2R R70, SRZ ;  /* 0x0000000000467805 */ /* 0x000fe2000001ff00 */
[----:B------:R-:W-:Y:S02]  /*2570*/  ISETP.LT.AND P2, PT, R85, c[0x0][0x160], P5 ;  /* 0x0000580055007a0c */ /* 0x000fe40002f41270 */
[----:B------:R-:W-:-:S10]  /*2580*/  IADD3.X R89, R91, c[0x0][0x1ec], RZ, P0, !PT ;  /* 0x00007b005b597a10 */ /* 0x000fd400007fe4ff */
[----:B------:R-:W3:Y:S01]  /*2590*/  @P2 LDG.E.LTC128B.128.SYS R68, [R88] ;  /* 0x0000000058442381 */ /* 0x000ee200001eed20 */
[----:B------:R-:W-:Y:S01]  /*25a0*/  SHF.R.S32.HI R84, RZ, 0x7, R147 ;  /* 0x00000007ff547819 */ /* 0x000fe20000011493 */
[----:B------:R-:W-:Y:S01]  /*25b0*/  ULEA UR4, UR15, UR14, 0x1 ;  /* 0x0000000e0f047291 */ /* 0x000fe2000f8e083f */
[----:B------:R-:W-:Y:S01]  /*25c0*/  LOP3.LUT R77, R138, 0x1f, RZ, 0xc0, !PT ;  /* 0x0000001f8a4d7812 */ /* 0x000fe200078ec0ff */
[----:B------:R-:W-:Y:S01]  /*25d0*/  IMAD R81, R80, c[0x0][0x230], RZ ;  /* 0x00008c0050517a24 */ /* 0x000fe200078e02ff */
[----:B------:R-:W-:Y:S01]  /*25e0*/  LOP3.LUT R138, R138, 0x3, RZ, 0xc0, !PT ;  /* 0x000000038a8a7812 */ /* 0x000fe200078ec0ff */
[----:B------:R-:W-:Y:S01]  /*25f0*/  USHF.L.U32 UR4, UR4, 0x3, URZ ;  /* 0x0000000304047899 */ /* 0x000fe2000800063f */
[----:B------:R-:W-:Y:S01]  /*2600*/  SHF.R.U32.HI R77, RZ, 0x2, R77 ;  /* 0x00000002ff4d7819 */ /* 0x000fe2000001164d */
[----:B------:R-:W-:Y:S01]  /*2610*/  IMAD R67, R84, -0x70, R67 ;  /* 0xffffff9054437824 */ /* 0x000fe200078e0243 */
[----:B------:R-:W-:Y:S01]  /*2620*/  BAR.SYNC.DEFER_BLOCKING 0x0 ;  /* 0x0000000000007b1d */ /* 0x000fe20000010000 */
[----:B------:R-:W-:Y:S01]  /*2630*/  UIMAD UR4, UR4, 0x48, UR13 ;  /* 0x00000048040478a4 */ /* 0x000fe2000f8e020d */
[----:B------:R-:W-:Y:S01]  /*2640*/  IMAD.WIDE.U32 R86, R66, c[0x0][0x230], R82 ;  /* 0x00008c0042567a25 */ /* 0x000fe200078e0052 */
[----:B------:R-:W-:-:S03]  /*2650*/  ISETP.NE.U32.AND P6, PT, RZ, c[0x0][0x270], PT ;  /* 0x00009c00ff007a0c */ /* 0x000fc60003fc5070 */
[----:B------:R-:W-:Y:S01]  /*2660*/  IMAD R67, R78, 0x8, R67 ;  /* 0x000000084e437824 */ /* 0x000fe200078e0243 */
[----:B------:R-:W-:Y:S01]  /*2670*/  IADD3 R86, P0, R86, c[0x0][0x270], RZ ;  /* 0x00009c0056567a10 */ /* 0x000fe20007f1e0ff */
[----:B------:R-:W-:Y:S01]  /*2680*/  IMAD R77, R77, 0x48, R138 ;  /* 0x000000484d4d7824 */ /* 0x000fe200078e028a */
[----:B------:R-:W-:Y:S01]  /*2690*/  ISETP.NE.AND.EX P6, PT, RZ, c[0x0][0x274], !P4, P6 ;  /* 0x00009d00ff007a0c */ /* 0x000fe200067c5360 */
[----:B------:R-:W-:-:S03]  /*26a0*/  IMAD R76, R76, 0x4, R67 ;  /* 0x000000044c4c7824 */ /* 0x000fc600078e0243 */
[----:B------:R-:W-:Y:S01]  /*26b0*/  IADD3 R67, R77, UR4, RZ ;  /* 0x000000044d437c10 */ /* 0x000fe2000fffe0ff */
[----:B------:R-:W-:Y:S01]  /*26c0*/  IMAD R76, R76, 0x120, RZ ;  /* 0x000001204c4c7824 */ /* 0x000fe200078e02ff */
[----:B------:R-:W-:Y:S01]  /*26d0*/  ULDC.U16 UR4, c[0x0][0x284] ;  /* 0x0000a10000047ab9 */ /* 0x000fe20000000400 */
[----:B------:R-:W-:Y:S02]  /*26e0*/  ISETP.LT.AND P4, PT, R66, c[0x0][0x160], P6 ;  /* 0x0000580042007a0c */ /* 0x000fe40003781270 */
[----:B------:R-:W-:-:S03]  /*26f0*/  IMAD.U32 R84, R145, 0x10, R76 ;  /* 0x0000001091547824 */ /* 0x000fc600078e004c */
[----:B------:R-:W-:Y:S04]  /*2700*/  STS [R67.X4], R64 ;  /* 0x0000004043007388 */ /* 0x000fe80000004800 */
[----:B------:R-:W-:Y:S04]  /*2710*/  STS [R67.X4+0x10], R50 ;  /* 0x0000103243007388 */ /* 0x000fe80000004800 */
[----:B------:R-:W-:Y:S04]  /*2720*/  STS [R67.X4+0x20], R48 ;  /* 0x0000203043007388 */ /* 0x000fe80000004800 */
[----:B------:R0:W-:Y:S04]  /*2730*/  STS [R67.X4+0x30], R34 ;  /* 0x0000302243007388 */ /* 0x0001e80000004800 */
[----:B------:R-:W-:Y:S04]  /*2740*/  STS [R67.X4+0x40], R32 ;  /* 0x0000402043007388 */ /* 0x000fe80000004800 */
[----:B------:R-:W-:Y:S01]  /*2750*/  STS [R67.X4+0x50], R18 ;  /* 0x0000501243007388 */ /* 0x000fe20000004800 */
[----:B0-----:R-:W-:-:S03]  /*2760*/  IMAD R34, R66, c[0x0][0x234], R81 ;  /* 0x00008d0042227a24 */ /* 0x001fc600078e0251 */
[----:B------:R-:W-:Y:S02]  /*2770*/  STS [R67.X4+0x60], R16 ;  /* 0x0000601043007388 */ /* 0x000fe40000004800 */
[----:B------:R-:W-:Y:S02]  /*2780*/  IADD3.X R87, R87, c[0x0][0x274], R34, P0, !PT ;  /* 0x00009d0057577a10 */ /* 0x000fe400007fe422 */
[----:B------:R-:W-:Y:S04]  /*2790*/  STS [R67.X4+0x70], R2 ;  /* 0x0000700243007388 */ /* 0x000fe80000004800 */
[----:B------:R-:W-:Y:S05]  /*27a0*/  BAR.SYNC.DEFER_BLOCKING 0x0 ;  /* 0x0000000000007b1d */ /* 0x000fea0000010000 */
[----:B------:R-:W2:Y:S08]  /*27b0*/  LDS.U.128 R76, [R84] ;  /* 0x00000000544c7984 */ /* 0x000eb00000001c00 */
[----:B------:R-:W3:Y:S01]  /*27c0*/  LDS.U.128 R80, [R84+0x240] ;  /* 0x0002400054507984 */ /* 0x000ee20000001c00 */
[----:B------:R-:W2:Y:S02]  /*27d0*/  @!P1 LDC.U16 R0, c[0x0][0x280] ;  /* 0x0000a000ff009b82 */ /* 0x000ea40000000400 */
[----:B--2---:R-:W-:-:S02]  /*27e0*/  HFMA2 R76, R0.H0_H0, R76, R72 ;  /* 0x0000004c004c7231 */ /* 0x004fc40000000848 */
[C---:B------:R-:W-:Y:S02]  /*27f0*/  HFMA2 R77, R0.reuse.H0_H0, R77, R73 ;  /* 0x0000004d004d7231 */ /* 0x040fe40000000849 */
[C---:B------:R-:W-:Y:S02]  /*2800*/  HFMA2 R78, R0.reuse.H0_H0, R78, R74 ;  /* 0x0000004e004e7231 */ /* 0x040fe4000000084a */
[----:B------:R-:W-:Y:S02]  /*2810*/  HFMA2 R79, R0.H0_H0, R79, R75 ;  /* 0x0000004f004f7231 */ /* 0x000fe4000000084b */
[----:B------:R-:W-:Y:S02]  /*2820*/  SHF.R.U32.HI R93, RZ, 0x10, R76 ;  /* 0x00000010ff5d7819 */ /* 0x000fe4000001164c */
[----:B------:R-:W-:Y:S02]  /*2830*/  PRMT R2, R76, 0x5410, R77 ;  /* 0x000054104c027816 */ /* 0x000fe4000000004d */
[----:B------:R-:W-:-:S02]  /*2840*/  PRMT R16, R93, 0x5410, R78 ;  /* 0x000054105d107816 */ /* 0x000fc4000000004e */
[----:B------:R-:W-:Y:S01]  /*2850*/  IMAD.MOV.U32 R18, RZ, RZ, R79 ;  /* 0x000000ffff127224 */ /* 0x000fe200078e004f */
[----:B------:R-:W-:Y:S01]  /*2860*/  SHF.R.U32.HI R34, RZ, 0x10, R78 ;  /* 0x00000010ff227819 */ /* 0x000fe2000001164e */
[----:B------:R-:W-:Y:S01]  /*2870*/  HSETP2.GEU.AND P3, P1, R2, c[0x0] [0x284].H0_H0, PT ;  /* 0x2000a10002007634 */ /* 0x000fe2000396e000 */
[----:B------:R-:W-:Y:S01]  /*2880*/  SHF.R.U32.HI R2, RZ, 0x10, R77 ;  /* 0x00000010ff027819 */ /* 0x000fe2000001164d */
[----:B------:R-:W-:Y:S02]  /*2890*/  HSETP2.GEU.AND P2, P0, R16, c[0x0] [0x284].H0_H0, PT ;  /* 0x2000a10010007634 */ /* 0x000fe4000384e000 */
[C---:B---3--:R-:W-:Y:S01]  /*28a0*/  HFMA2 R80, R0.reuse.H0_H0, R80, R68 ;  /* 0x0000005000507231 */ /* 0x048fe20000000844 */
[----:B------:R-:W-:Y:S01]  /*28b0*/  PRMT R32, R2, 0x5410, R79 ;  /* 0x0000541002207816 */ /* 0x000fe2000000004f */
[C---:B------:R-:W-:Y:S01]  /*28c0*/  HFMA2 R81, R0.reuse.H0_H0, R81, R69 ;  /* 0x0000005100517231 */ /* 0x040fe20000000845 */
[----:B------:R-:W-:Y:S01]  /*28d0*/  SHF.R.U32.HI R79, RZ, 0x10, R18 ;  /* 0x00000010ff4f7819 */ /* 0x000fe20000011612 */
[C---:B------:R-:W-:Y:S01]  /*28e0*/  HFMA2 R82, R0.reuse.H0_H0, R82, R70 ;  /* 0x0000005200527231 */ /* 0x040fe20000000846 */
[----:B------:R-:W-:Y:S01]  /*28f0*/  SEL R16, R77, UR4, P1 ;  /* 0x000000044d107c07 */ /* 0x000fe20008800000 */
[----:B------:R-:W-:Y:S01]  /*2900*/  HFMA2 R83, R0.H0_H0, R83, R71 ;  /* 0x0000005300537231 */ /* 0x000fe20000000847 */
[----:B------:R-:W-:-:S02]  /*2910*/  SEL R77, R93, UR4, P2 ;  /* 0x000000045d4d7c07 */ /* 0x000fc40009000000 */
[----:B------:R-:W-:Y:S01]  /*2920*/  SEL R78, R78, UR4, P0 ;  /* 0x000000044e4e7c07 */ /* 0x000fe20008000000 */
[----:B------:R-:W-:Y:S01]  /*2930*/  HSETP2.GEU.AND P1, PT, R79.H0_H0, c[0x0] [0x284].H0_H0, PT ;  /* 0x2000a1004f007634 */ /* 0x000fe20003f2e800 */
[----:B------:R-:W-:Y:S01]  /*2940*/  SEL R76, R76, UR4, P3 ;  /* 0x000000044c4c7c07 */ /* 0x000fe20009800000 */
[----:B------:R-:W-:Y:S01]  /*2950*/  HSETP2.GEU.AND P2, P0, R32, c[0x0] [0x284].H0_H0, PT ;  /* 0x2000a10020007634 */ /* 0x000fe2000384e000 */
[----:B------:R-:W-:Y:S01]  /*2960*/  SHF.R.U32.HI R32, RZ, 0x10, R82 ;  /* 0x00000010ff207819 */ /* 0x000fe20000011652 */
[----:B------:R-:W-:Y:S01]  /*2970*/  HSETP2.GEU.AND P3, PT, R34.H0_H0, c[0x0] [0x284].H0_H0, PT ;  /* 0x2000a10022007634 */ /* 0x000fe20003f6e800 */
[----:B------:R-:W-:-:S03]  /*2980*/  PRMT R76, R76, 0x5410, R77 ;  /* 0x000054104c4c7816 */ /* 0x000fc6000000004d */
[----:B------:R-:W-:Y:S02]  /*2990*/  SEL R79, R79, UR4, P1 ;  /* 0x000000044f4f7c07 */ /* 0x000fe40008800000 */
[----:B------:R-:W-:Y:S02]  /*29a0*/  SEL R77, R2, UR4, P2 ;  /* 0x00000004024d7c07 */ /* 0x000fe40009000000 */
[----:B------:R-:W-:Y:S02]  /*29b0*/  SEL R2, R18, UR4, P0 ;  /* 0x0000000412027c07 */ /* 0x000fe40008000000 */
[----:B------:R-:W-:Y:S02]  /*29c0*/  SEL R93, R34, UR4, P3 ;  /* 0x00000004225d7c07 */ /* 0x000fe40009800000 */
[----:B------:R-:W-:Y:S01]  /*29d0*/  PRMT R79, R2, 0x5410, R79 ;  /* 0x00005410024f7816 */ /* 0x000fe2000000004f */
[----:B------:R-:W-:Y:S01]  /*29e0*/  HSETP2.GEU.AND P3, PT, R32.H0_H0, c[0x0] [0x284].H0_H0, PT ;  /* 0x2000a10020007634 */ /* 0x000fe20003f6e800 */
[----:B------:R-:W-:-:S02]  /*29f0*/  PRMT R2, R80, 0x5410, R81 ;  /* 0x0000541050027816 */ /* 0x000fc40000000051 */
[----:B------:R-:W-:Y:S02]  /*2a00*/  PRMT R78, R78, 0x5410, R93 ;  /* 0x000054104e4e7816 */ /* 0x000fe4000000005d */
[----:B------:R-:W-:Y:S02]  /*2a10*/  PRMT R77, R16, 0x5410, R77 ;  /* 0x00005410104d7816 */ /* 0x000fe4000000004d */
[----:B------:R-:W-:Y:S01]  /*2a20*/  SHF.R.U32.HI R93, RZ, 0x10, R80 ;  /* 0x00000010ff5d7819 */ /* 0x000fe20000011650 */
[----:B------:R-:W-:Y:S01]  /*2a30*/  HSETP2.GEU.AND P1, P0, R2, c[0x0] [0x284].H0_H0, PT ;  /* 0x2000a10002007634 */ /* 0x000fe2000382e000 */
[----:B------:R-:W-:Y:S02]  /*2a40*/  SHF.R.U32.HI R18, RZ, 0x10, R81 ;  /* 0x00000010ff127819 */ /* 0x000fe40000011651 */
[----:B------:R-:W-:Y:S02]  /*2a50*/  PRMT R2, R93, 0x5410, R82 ;  /* 0x000054105d027816 */ /* 0x000fe40000000052 */
[----:B------:R0:W-:Y:S04]  /*2a60*/  @P4 STG.E.128.SYS [R86], R76 ;  /* 0x0000004c56004386 */ /* 0x0001e8000010ed00 */
[----:B------:R-:W-:Y:S01]  /*2a70*/  HSETP2.GEU.AND P4, P2, R2, c[0x0] [0x284].H0_H0, PT ;  /* 0x2000a10002007634 */ /* 0x000fe20003a8e000 */
[--C-:B------:R-:W-:Y:S01]  /*2a80*/  PRMT R2, R18, 0x5410, R83.reuse ;  /* 0x0000541012027816 */ /* 0x100fe20000000053 */
[----:B0-----:R-:W-:Y:S01]  /*2a90*/  IMAD.MOV.U32 R79, RZ, RZ, R83 ;  /* 0x000000ffff4f7224 */ /* 0x001fe200078e0053 */
[----:B------:R-:W-:-:S02]  /*2aa0*/  SEL R83, R80, UR4, P1 ;  /* 0x0000000450537c07 */ /* 0x000fc40008800000 */
[----:B------:R-:W-:Y:S02]  /*2ab0*/  SEL R77, R81, UR4, P0 ;  /* 0x00000004514d7c07 */ /* 0x000fe40008000000 */
[----:B------:R-:W-:Y:S01]  /*2ac0*/  SHF.R.U32.HI R16, RZ, 0x10, R79 ;  /* 0x00000010ff107819 */ /* 0x000fe2000001164f */
[----:B------:R-:W-:Y:S01]  /*2ad0*/  HSETP2.GEU.AND P1, P0, R2, c[0x0] [0x284].H0_H0, PT ;  /* 0x2000a10002007634 */ /* 0x000fe2000382e000 */
[----:B------:R-:W-:Y:S02]  /*2ae0*/  SEL R81, R82, UR4, P2 ;  /* 0x0000000452517c07 */ /* 0x000fe40009000000 */
[----:B------:R-:W-:Y:S02]  /*2af0*/  IADD3 R2, R66, 0x8, RZ ;  /* 0x0000000842027810 */ /* 0x000fe40007ffe0ff */
[----:B------:R-:W-:Y:S01]  /*2b00*/  HSETP2.GEU.AND P2, PT, R16.H0_H0, c[0x0] [0x284].H0_H0, PT ;  /* 0x2000a10010007634 */ /* 0x000fe20003f4e800 */
[----:B------:R-:W-:Y:S02]  /*2b10*/  SEL R76, R93, UR4, P4 ;  /* 0x000000045d4c7c07 */ /* 0x000fe4000a000000 */
[----:B------:R-:W-:-:S02]  /*2b20*/  SEL R18, R18, UR4, P1 ;  /* 0x0000000412127c07 */ /* 0x000fc40008800000 */
[----:B------:R-:W-:Y:S02]  /*2b30*/  ISETP.LT.AND P4, PT, R85, c[0x0][0x160], P6 ;  /* 0x0000580055007a0c */ /* 0x000fe40003781270 */
[----:B------:R-:W-:Y:S02]  /*2b40*/  SEL R78, R32, UR4, P3 ;  /* 0x00000004204e7c07 */ /* 0x000fe40009800000 */
[----:B------:R-:W-:Y:S02]  /*2b50*/  IADD3 R92, P1, R86, c[0x0][0x238], RZ ;  /* 0x00008e00565c7a10 */ /* 0x000fe40007f3e0ff */
[----:B------:R-:W-:Y:S02]  /*2b60*/  SEL R79, R79, UR4, P0 ;  /* 0x000000044f4f7c07 */ /* 0x000fe40008000000 */
[----:B------:R-:W-:Y:S02]  /*2b70*/  SEL R16, R16, UR4, P2 ;  /* 0x0000000410107c07 */ /* 0x000fe40009000000 */
[----:B------:R-:W-:-:S02]  /*2b80*/  ISETP.LT.AND P3, PT, R2, c[0x0][0x160], P5 ;  /* 0x0000580002007a0c */ /* 0x000fc40002f61270 */
[----:B------:R-:W-:Y:S02]  /*2b90*/  IADD3 R90, P0, R90, c[0x0][0x200], RZ ;  /* 0x000080005a5a7a10 */ /* 0x000fe40007f1e0ff */
[----:B------:R-:W-:Y:S02]  /*2ba0*/  PRMT R76, R83, 0x5410, R76 ;  /* 0x00005410534c7816 */ /* 0x000fe4000000004c */
[----:B------:R-:W-:Y:S02]  /*2bb0*/  IADD3.X R93, R87, c[0x0][0x23c], RZ, P1, !PT ;  /* 0x00008f00575d7a10 */ /* 0x000fe40000ffe4ff */
[----:B------:R-:W-:Y:S02]  /*2bc0*/  PRMT R78, R81, 0x5410, R78 ;  /* 0x00005410514e7816 */ /* 0x000fe4000000004e */
[----:B------:R-:W-:Y:S02]  /*2bd0*/  PRMT R77, R77, 0x5410, R18 ;  /* 0x000054104d4d7816 */ /* 0x000fe40000000012 */
[----:B------:R-:W-:-:S02]  /*2be0*/  PRMT R79, R79, 0x5410, R16 ;  /* 0x000054104f4f7816 */ /* 0x000fc40000000010 */
[----:B------:R-:W-:-:S06]  /*2bf0*/  IADD3.X R91, R91, c[0x0][0x204], RZ, P0, !PT ;  /* 0x000081005b5b7a10 */ /* 0x000fcc00007fe4ff */
[----:B------:R-:W-:Y:S04]  /*2c00*/  @P4 STG.E.128.SYS [R92], R76 ;  /* 0x0000004c5c004386 */ /* 0x000fe8000010ed00 */
[----:B------:R-:W2:Y:S01]  /*2c10*/  @P3 LDG.E.LTC128B.128.SYS R72, [R90] ;  /* 0x000000005a483381 */ /* 0x000ea200001eed20 */
[----:B------:R-:W-:Y:S02]  /*2c20*/  IADD3 R32, R66, 0xa, RZ ;  /* 0x0000000a42207810 */ /* 0x000fe40007ffe0ff */
[----:B------:R-:W-:Y:S02]  /*2c30*/  IADD3 R88, P0, R88, c[0x0][0x200], RZ ;  /* 0x0000800058587a10 */ /* 0x000fe40007f1e0ff */
[----:B------:R-:W-:Y:S02]  /*2c40*/  ISETP.LT.AND P1, PT, R32, c[0x0][0x160], P5 ;  /* 0x0000580020007a0c */ /* 0x000fe40002f21270 */
[----:B------:R-:W-:-:S10]  /*2c50*/  IADD3.X R89, R89, c[0x0][0x204], RZ, P0, !PT ;  /* 0x0000810059597a10 */ /* 0x000fd400007fe4ff */
[----:B------:R-:W3:Y:S04]  /*2c60*/  @P1 LDG.E.LTC128B.128.SYS R68, [R88] ;  /* 0x0000000058441381 */ /* 0x000ee800001eed20 */
[----:B------:R-:W-:Y:S05]  /*2c70*/  BAR.SYNC.DEFER_BLOCKING 0x0 ;  /* 0x0000000000007b1d */ /* 0x000fea0000010000 */
[----:B------:R0:W-:Y:S04]  /*2c80*/  STS [R67.X4], R65 ;  /* 0x0000004143007388 */ /* 0x0001e80000004800 */
[----:B------:R-:W-:Y:S04]  /*2c90*/  STS [R67.X4+0x10], R51 ;  /* 0x0000103343007388 */ /* 0x000fe80000004800 */
[----:B------:R-:W-:Y:S01]  /*2ca0*/  STS [R67.X4+0x20], R49 ;  /* 0x0000203143007388 */ /* 0x000fe20000004800 */
[----:B0-----:R-:W-:-:S03]  /*2cb0*/  IADD3 R65, R66, 0x10, RZ ;  /* 0x0000001042417810 */ /* 0x001fc60007ffe0ff */
        /* <DEDUP_REMOVED lines=8> */
[----:B------:R-:W-:Y:S01]  /*2d40*/  IADD3 R64, R66, 0x12, RZ ;  /* 0x0000001242407810 */ /* 0x000fe20007ffe0ff */
[----:B--2---:R-:W-:-:S02]  /*2d50*/  HFMA2 R80, R0.H0_H0, R80, R72 ;  /* 0x0000005000507231 */ /* 0x004fc40000000848 */
[C---:B------:R-:W-:Y:S02]  /*2d60*/  HFMA2 R81, R0.reuse.H0_H0, R81, R73 ;  /* 0x0000005100517231 */ /* 0x040fe40000000849 */
[C---:B------:R-:W-:Y:S02]  /*2d70*/  HFMA2 R82, R0.reuse.H0_H0, R82, R74 ;  /* 0x0000005200527231 */ /* 0x040fe4000000084a */
[----:B------:R-:W-:Y:S02]  /*2d80*/  HFMA2 R83, R0.H0_H0, R83, R75 ;  /* 0x0000005300537231 */ /* 0x000fe4000000084b */
[----:B------:R-:W-:Y:S02]  /*2d90*/  SHF.R.U32.HI R19, RZ, 0x10, R80 ;  /* 0x00000010ff137819 */ /* 0x000fe40000011650 */
[----:B------:R-:W-:Y:S02]  /*2da0*/  PRMT R3, R80, 0x5410, R81 ;  /* 0x0000541050037816 */ /* 0x000fe40000000051 */
[----:B------:R-:W-:-:S02]  /*2db0*/  PRMT R16, R19, 0x5410, R82 ;  /* 0x0000541013107816 */ /* 0x000fc40000000052 */
[----:B------:R-:W-:Y:S02]  /*2dc0*/  SHF.R.U32.HI R34, RZ, 0x10, R81 ;  /* 0x00000010ff227819 */ /* 0x000fe40000011651 */
[----:B------:R-:W-:Y:S01]  /*2dd0*/  HSETP2.GEU.AND P3, P0, R3, c[0x0] [0x284].H0_H0, PT ;  /* 0x2000a10003007634 */ /* 0x000fe2000386e000 */
[----:B------:R-:W-:Y:S01]  /*2de0*/  SHF.R.U32.HI R3, RZ, 0x10, R82 ;  /* 0x00000010ff037819 */ /* 0x000fe20000011652 */
[----:B------:R-:W-:Y:S01]  /*2df0*/  HSETP2.GEU.AND P2, P4, R16, c[0x0] [0x284].H0_H0, PT ;  /* 0x2000a10010007634 */ /* 0x000fe20003c4e000 */
[--C-:B------:R-:W-:Y:S01]  /*2e00*/  PRMT R16, R34, 0x5410, R83.reuse ;  /* 0x0000541022107816 */ /* 0x100fe20000000053 */
[C---:B---3--:R-:W-:Y:S01]  /*2e10*/  HFMA2 R76, R0.reuse.H0_H0, R76, R68 ;  /* 0x0000004c004c7231 */ /* 0x048fe20000000844 */
[----:B------:R-:W-:Y:S01]  /*2e20*/  SHF.R.U32.HI R17, RZ, 0x10, R83 ;  /* 0x00000010ff117819 */ /* 0x000fe20000011653 */
[C---:B------:R-:W-:Y:S02]  /*2e30*/  HFMA2 R77, R0.reuse.H0_H0, R77, R69 ;  /* 0x0000004d004d7231 */ /* 0x040fe40000000845 */
[----:B------:R-:W-:Y:S01]  /*2e40*/  HSETP2.GEU.AND P1, PT, R3.H0_H0, c[0x0] [0x284].H0_H0, PT ;  /* 0x2000a10003007634 */ /* 0x000fe20003f2e800 */
[----:B------:R-:W-:Y:S01]  /*2e50*/  SEL R80, R80, UR4, P3 ;  /* 0x0000000450507c07 */ /* 0x000fe20009800000 */
[C---:B------:R-:W-:Y:S01]  /*2e60*/  HFMA2 R78, R0.reuse.H0_H0, R78, R70 ;  /* 0x0000004e004e7231 */ /* 0x040fe20000000846 */
[----:B------:R-:W-:Y:S01]  /*2e70*/  SEL R19, R19, UR4, P2 ;  /* 0x0000000413137c07 */ /* 0x000fe20009000000 */
[----:B------:R-:W-:Y:S01]  /*2e80*/  HFMA2 R79, R0.H0_H0, R79, R71 ;  /* 0x0000004f004f7231 */ /* 0x000fe20000000847 */
[----:B------:R-:W-:Y:S01]  /*2e90*/  SEL R81, R81, UR4, P0 ;  /* 0x0000000451517c07 */ /* 0x000fe20008000000 */
[----:B------:R-:W-:Y:S01]  /*2ea0*/  HSETP2.GEU.AND P3, P2, R16, c[0x0] [0x284].H0_H0, PT ;  /* 0x2000a10010007634 */ /* 0x000fe20003a6e000 */
[----:B------:R-:W-:-:S02]  /*2eb0*/  PRMT R16, R80, 0x5410, R19 ;  /* 0x0000541050107816 */ /* 0x000fc40000000013 */
[----:B------:R-:W-:Y:S02]  /*2ec0*/  SEL R18, R3, UR4, P1 ;  /* 0x0000000403127c07 */ /* 0x000fe40008800000 */
[----:B------:R-:W-:Y:S01]  /*2ed0*/  HSETP2.GEU.AND P1, PT, R17.H0_H0, c[0x0] [0x284].H0_H0, PT ;  /* 0x2000a10011007634 */ /* 0x000fe20003f2e800 */
[----:B------:R-:W-:Y:S02]  /*2ee0*/  SEL R3, R82, UR4, P4 ;  /* 0x0000000452037c07 */ /* 0x000fe4000a000000 */
[----:B------:R-:W-:Y:S02]  /*2ef0*/  ISETP.LT.AND P4, PT, R2, c[0x0][0x160], P6 ;  /* 0x0000580002007a0c */ /* 0x000fe40003781270 */
[----:B------:R-:W-:Y:S02]  /*2f00*/  SEL R48, R34, UR4, P3 ;  /* 0x0000000422307c07 */ /* 0x000fe40009800000 */
[----:B------:R-:W-:Y:S02]  /*2f10*/  IADD3 R2, P0, R86, c[0x0][0x250], RZ ;  /* 0x0000940056027a10 */ /* 0x000fe40007f1e0ff */
[----:B------:R-:W-:-:S02]  /*2f20*/  SEL R19, R17, UR4, P1 ;  /* 0x0000000411137c07 */ /* 0x000fc40008800000 */
[----:B------:R-:W-:Y:S02]  /*2f30*/  SEL R34, R83, UR4, P2 ;  /* 0x0000000453227c07 */ /* 0x000fe40009000000 */
[----:B------:R-:W-:Y:S02]  /*2f40*/  PRMT R18, R3, 0x5410, R18 ;  /* 0x0000541003127816 */ /* 0x000fe40000000012 */
[----:B------:R-:W-:Y:S02]  /*2f50*/  IADD3.X R3, R87, c[0x0][0x254], RZ, P0, !PT ;  /* 0x0000950057037a10 */ /* 0x000fe400007fe4ff */
[----:B------:R-:W-:Y:S02]  /*2f60*/  PRMT R17, R81, 0x5410, R48 ;  /* 0x0000541051117816 */ /* 0x000fe40000000030 */
[----:B------:R-:W-:Y:S02]  /*2f70*/  PRMT R19, R34, 0x5410, R19 ;  /* 0x0000541022137816 */ /* 0x000fe40000000013 */
[----:B------:R-:W-:-:S02]  /*2f80*/  SHF.R.U32.HI R33, RZ, 0x10, R76 ;  /* 0x00000010ff217819 */ /* 0x000fc4000001164c */
[--C-:B------:R-:W-:Y:S02]  /*2f90*/  SHF.R.U32.HI R34, RZ, 0x10, R77.reuse ;  /* 0x00000010ff227819 */ /* 0x100fe4000001164d */
[----:B------:R-:W-:Y:S02]  /*2fa0*/  SHF.R.U32.HI R35, RZ, 0x10, R78 ;  /* 0x00000010ff237819 */ /* 0x000fe4000001164e */
[----:B------:R0:W-:Y:S02]  /*2fb0*/  @P4 STG.E.128.SYS [R2], R16 ;  /* 0x0000001002004386 */ /* 0x0001e4000010ed00 */
[----:B0-----:R-:W-:Y:S02]  /*2fc0*/  PRMT R16, R76, 0x5410, R77 ;  /* 0x000054104c107816 */ /* 0x001fe4000000004d */
[----:B------:R-:W-:-:S04]  /*2fd0*/  SHF.R.U32.HI R19, RZ, 0x10, R79 ;  /* 0x00000010ff137819 */ /* 0x000fc8000001164f */
[----:B------:R-:W-:Y:S01]  /*2fe0*/  HSETP2.GEU.AND P2, P1, R16, c[0x0] [0x284].H0_H0, PT ;  /* 0x2000a10010007634 */ /* 0x000fe2000394e000 */
[----:B------:R-:W-:-:S06]  /*2ff0*/  PRMT R16, R33, 0x5410, R78 ;  /* 0x0000541021107816 */ /* 0x000fcc000000004e */
[----:B------:R-:W-:Y:S01]  /*3000*/  HSETP2.GEU.AND P0, P4, R16, c[0x0] [0x284].H0_H0, PT ;  /* 0x2000a10010007634 */ /* 0x000fe20003c0e000 */
[----:B------:R-:W-:Y:S02]  /*3010*/  PRMT R16, R34, 0x5410, R79 ;  /* 0x0000541022107816 */ /* 0x000fe4000000004f */
[----:B------:R-:W-:Y:S02]  /*3020*/  SEL R76, R76, UR4, P2 ;  /* 0x000000044c4c7c07 */ /* 0x000fe40009000000 */
[----:B------:R-:W-:Y:S02]  /*3030*/  SEL R17, R77, UR4, P1 ;  /* 0x000000044d117c07 */ /* 0x000fe40008800000 */
[----:B------:R-:W-:Y:S01]  /*3040*/  HSETP2.GEU.AND P1, PT, R35.H0_H0, c[0x0] [0x284].H0_H0, PT ;  /* 0x2000a10023007634 */ /* 0x000fe20003f2e800 */
[----:B------:R-:W-:Y:S01]  /*3050*/  SEL R33, R33, UR4, P0 ;  /* 0x0000000421217c07 */ /* 0x000fe20008000000 */
[----:B------:R-:W-:Y:S01]  /*3060*/  HSETP2.GEU.AND P3, P2, R16, c[0x0] [0x284].H0_H0, PT ;  /* 0x2000a10010007634 */ /* 0x000fe20003a6e000 */
[----:B------:R-:W-:Y:S01]  /*3070*/  SEL R18, R78, UR4, P4 ;  /* 0x000000044e127c07 */ /* 0x000fe2000a000000 */
[----:B------:R-:W-:Y:S01]  /*3080*/  HSETP2.GEU.AND P0, PT, R19.H0_H0, c[0x0] [0x284].H0_H0, PT ;  /* 0x2000a10013007634 */ /* 0x000fe20003f0e800 */
[----:B------:R-:W-:-:S02]  /*3090*/  ISETP.LT.AND P4, PT, R32, c[0x0][0x160], P6 ;  /* 0x0000580020007a0c */ /* 0x000fc40003781270 */
[----:B------:R-:W-:Y:S02]  /*30a0*/  PRMT R16, R76, 0x5410, R33 ;  /* 0x000054104c107816 */ /* 0x000fe40000000021 */
[----:B------:R-:W-:Y:S02]  /*30b0*/  SEL R33, R35, UR4, P1 ;  /* 0x0000000423217c07 */ /* 0x000fe40008800000 */
[----:B------:R-:W-:Y:S02]  /*30c0*/  SEL R32, R34, UR4, P3 ;  /* 0x0000000422207c07 */ /* 0x000fe40009800000 */
[----:B------:R-:W-:Y:S02]  /*30d0*/  IADD3 R48, P1, R92, c[0x0][0x250], RZ ;  /* 0x000094005c307a10 */ /* 0x000fe40007f3e0ff */
[----:B------:R-:W-:Y:S02]  /*30e0*/  SEL R19, R19, UR4, P0 ;  /* 0x0000000413137c07 */ /* 0x000fe40008000000 */
[----:B------:R-:W-:-:S02]  /*30f0*/  SEL R34, R79, UR4, P2 ;  /* 0x000000044f227c07 */ /* 0x000fc40009000000 */
[----:B------:R-:W-:Y:S02]  /*3100*/  ISETP.LT.AND P3, PT, R65, c[0x0][0x160], P5 ;  /* 0x0000580041007a0c */ /* 0x000fe40002f61270 */
[----:B------:R-:W-:Y:S02]  /*3110*/  IADD3 R50, P0, R90, c[0x0][0x200], RZ ;  /* 0x000080005a327a10 */ /* 0x000fe40007f1e0ff */
[----:B------:R-:W-:Y:S02]  /*3120*/  IADD3.X R49, R93, c[0x0][0x254], RZ, P1, !PT ;  /* 0x000095005d317a10 */ /* 0x000fe40000ffe4ff */
[----:B------:R-:W-:Y:S02]  /*3130*/  PRMT R18, R18, 0x5410, R33 ;  /* 0x0000541012127816 */ /* 0x000fe40000000021 */
[----:B------:R-:W-:Y:S02]  /*3140*/  PRMT R17, R17, 0x5410, R32 ;  /* 0x0000541011117816 */ /* 0x000fe40000000020 */
[----:B------:R-:W-:-:S02]  /*3150*/  PRMT R19, R34, 0x5410, R19 ;  /* 0x0000541022137816 */ /* 0x000fc40000000013 */
[----:B------:R-:W-:-:S06]  /*3160*/  IADD3.X R51, R91, c[0x0][0x204], RZ, P0, !PT ;  /* 0x000081005b337a10 */ /* 0x000fcc00007fe4ff */
[----:B------:R-:W-:Y:S04]  /*3170*/  @P4 STG.E.128.SYS [R48], R16 ;  /* 0x0000001030004386 */ /* 0x000fe8000010ed00 */
[----:B------:R-:W2:Y:S01]  /*3180*/  @P3 LDG.E.LTC128B.128.SYS R72, [R50] ;  /* 0x0000000032483381 */ /* 0x000ea200001eed20 */
[----:B------:R-:W-:Y:S02]  /*3190*/  ISETP.LT.AND P1, PT, R64, c[0x0][0x160], P5 ;  /* 0x0000580040007a0c */ /* 0x000fe40002f21270 */
[----:B------:R-:W-:-:S04]  /*31a0*/  IADD3 R76, P0, R88, c[0x0][0x200], RZ ;  /* 0x00008000584c7a10 */ /* 0x000fc80007f1e0ff */
[----:B------:R-:W-:-:S08]  /*31b0*/  IADD3.X R77, R89, c[0x0][0x204], RZ, P0, !PT ;  /* 0x00008100594d7a10 */ /* 0x000fd000007fe4ff */
[----:B------:R-:W3:Y:S04]  /*31c0*/  @P1 LDG.E.LTC128B.128.SYS R68, [R76] ;  /* 0x000000004c441381 */ /* 0x000ee800001eed20 */
        /* <DEDUP_REMOVED lines=17> */
[--C-:B------:R-:W-:Y:S01]  /*32e0*/  PRMT R4, R16, 0x5410, R17.reuse ;  /* 0x0000541010047816 */ /* 0x100fe20000000011 */
[----:B------:R-:W-:Y:S01]  /*32f0*/  IMAD.MOV.U32 R30, RZ, RZ, R17 ;  /* 0x000000ffff1e7224 */ /* 0x000fe200078e0011 */
[----:B------:R-:W-:Y:S01]  /*3300*/  SHF.R.U32.HI R14, RZ, 0x10, R18 ;  /* 0x00000010ff0e7819 */ /* 0x000fe20000011612 */
[----:B---3--:R-:W-:-:S03]  /*3310*/  HFMA2 R32, R0.H0_H0, R32, R68 ;  /* 0x0000002000207231 */ /* 0x008fc60000000844 */
[----:B------:R-:W-:Y:S01]  /*3320*/  SHF.R.U32.HI R20, RZ, 0x10, R30 ;  /* 0x00000010ff147819 */ /* 0x000fe2000001161e */
[----:B------:R-:W-:Y:S01]  /*3330*/  HSETP2.GEU.AND P1, P0, R4, c[0x0] [0x284].H0_H0, PT ;  /* 0x2000a10004007634 */ /* 0x000fe2000382e000 */
[----:B------:R-:W-:Y:S01]  /*3340*/  PRMT R4, R79, 0x5410, R18 ;  /* 0x000054104f047816 */ /* 0x000fe20000000012 */
[----:B------:R-:W-:Y:S02]  /*3350*/  HSETP2.GEU.AND P2, PT, R14.H0_H0, c[0x0] [0x284].H0_H0, PT ;  /* 0x2000a1000e007634 */ /* 0x000fe40003f4e800 */
[C---:B------:R-:W-:Y:S02]  /*3360*/  HFMA2 R33, R0.reuse.H0_H0, R33, R69 ;  /* 0x0000002100217231 */ /* 0x040fe40000000845 */
[----:B------:R-:W-:Y:S02]  /*3370*/  HFMA2 R34, R0.H0_H0, R34, R70 ;  /* 0x0000002200227231 */ /* 0x000fe40000000846 */
[----:B------:R-:W-:Y:S01]  /*3380*/  HSETP2.GEU.AND P4, P3, R4, c[0x0] [0x284].H0_H0, PT ;  /* 0x2000a10004007634 */ /* 0x000fe20003b8e000 */
[--C-:B------:R-:W-:Y:S01]  /*3390*/  IMAD.MOV.U32 R4, RZ, RZ, R19.reuse ;  /* 0x000000ffff047224 */ /* 0x100fe200078e0013 */
[----:B------:R-:W-:Y:S01]  /*33a0*/  PRMT R19, R20, 0x5410, R19 ;  /* 0x0000541014137816 */ /* 0x000fe20000000013 */
[----:B------:R-:W-:Y:S01]  /*33b0*/  HFMA2 R35, R0.H0_H0, R35, R71 ;  /* 0x0000002300237231 */ /* 0x000fe20000000847 */
[----:B------:R-:W-:-:S02]  /*33c0*/  SEL R16, R16, UR4, P1 ;  /* 0x0000000410107c07 */ /* 0x000fc40008800000 */
[----:B------:R-:W-:Y:S02]  /*33d0*/  SHF.R.U32.HI R17, RZ, 0x10, R4 ;  /* 0x00000010ff117819 */ /* 0x000fe40000011604 */
[----:B------:R-:W-:Y:S02]  /*33e0*/  SEL R81, R79, UR4, P4 ;  /* 0x000000044f517c07 */ /* 0x000fe4000a000000 */
[----:B------:R-:W-:Y:S02]  /*33f0*/  SEL R14, R14, UR4, P2 ;  /* 0x000000040e0e7c07 */ /* 0x000fe40009000000 */
[----:B------:R-:W-:Y:S01]  /*3400*/  SEL R79, R18, UR4, P3 ;  /* 0x00000004124f7c07 */ /* 0x000fe20009800000 */
[----:B------:R-:W-:Y:S01]  /*3410*/  HSETP2.GEU.AND P1, PT, R17.H0_H0, c[0x0] [0x284].H0_H0, PT ;  /* 0x2000a10011007634 */ /* 0x000fe20003f2e800 */
[----:B------:R-:W-:Y:S01]  /*3420*/  ISETP.LT.AND P4, PT, R65, c[0x0][0x160], P6 ;  /* 0x0000580041007a0c */ /* 0x000fe20003781270 */
[----:B------:R-:W-:Y:S01]  /*3430*/  HSETP2.GEU.AND P3, P2, R19, c[0x0] [0x284].H0_H0, PT ;  /* 0x2000a10013007634 */ /* 0x000fe20003a6e000 */
[----:B------:R-:W-:-:S02]  /*3440*/  PRMT R18, R79, 0x5410, R14 ;  /* 0x000054104f127816 */ /* 0x000fc4000000000e */
[----:B------:R-:W-:Y:S02]  /*3450*/  SEL R14, R30, UR4, P0 ;  /* 0x000000041e0e7c07 */ /* 0x000fe40008000000 */
[----:B------:R-:W-:Y:S02]  /*3460*/  IADD3 R2, P0, R2, c[0x0][0x250], RZ ;  /* 0x0000940002027a10 */ /* 0x000fe40007f1e0ff */
[----:B------:R-:W-:Y:S02]  /*3470*/  SEL R19, R17, UR4, P1 ;  /* 0x0000000411137c07 */ /* 0x000fe40008800000 */
[----:B------:R-:W-:Y:S02]  /*3480*/  SEL R4, R4, UR4, P2 ;  /* 0x0000000404047c07 */ /* 0x000fe40009000000 */
[----:B------:R-:W-:Y:S02]  /*3490*/  SEL R17, R20, UR4, P3 ;  /* 0x0000000414117c07 */ /* 0x000fe40009800000 */
[----:B------:R-:W-:-:S02]  /*34a0*/  PRMT R19, R4, 0x5410, R19 ;  /* 0x0000541004137816 */ /* 0x000fc40000000013 */
[----:B------:R-:W-:Y:S02]  /*34b0*/  PRMT R4, R32, 0x5410, R33 ;  /* 0x0000541020047816 */ /* 0x000fe40000000021 */
[----:B------:R-:W-:Y:S02]  /*34c0*/  PRMT R16, R16, 0x5410, R81 ;  /* 0x0000541010107816 */ /* 0x000fe40000000051 */
[----:B------:R-:W-:Y:S02]  /*34d0*/  IADD3.X R3, R3, c[0x0][0x254], RZ, P0, !PT ;  /* 0x0000950003037a10 */ /* 0x000fe400007fe4ff */
[----:B------:R-:W-:Y:S01]  /*34e0*/  PRMT R17, R14, 0x5410, R17 ;  /* 0x000054100e117816 */ /* 0x000fe20000000011 */
[----:B------:R-:W-:Y:S01]  /*34f0*/  HSETP2.GEU.AND P1, P0, R4, c[0x0] [0x284].H0_H0, PT ;  /* 0x2000a10004007634 */ /* 0x000fe2000382e000 */
[----:B------:R-:W-:Y:S02]  /*3500*/  SHF.R.U32.HI R65, RZ, 0x10, R32 ;  /* 0x00000010ff417819 */ /* 0x000fe40000011620 */
[----:B------:R-:W-:-:S02]  /*3510*/  SHF.R.U32.HI R20, RZ, 0x10, R33 ;  /* 0x00000010ff147819 */ /* 0x000fc40000011621 */
[--C-:B------:R-:W-:Y:S02]  /*3520*/  PRMT R4, R65, 0x5410, R34.reuse ;  /* 0x0000541041047816 */ /* 0x100fe40000000022 */
[----:B------:R0:W-:Y:S01]  /*3530*/  @P4 STG.E.128.SYS [R2], R16 ;  /* 0x0000001002004386 */ /* 0x0001e2000010ed00 */
[----:B------:R-:W-:Y:S02]  /*3540*/  PRMT R14, R20, 0x5410, R35 ;  /* 0x00005410140e7816 */ /* 0x000fe40000000023 */
[----:B------:R-:W-:Y:S01]  /*3550*/  SHF.R.U32.HI R30, RZ, 0x10, R34 ;  /* 0x00000010ff1e7819 */ /* 0x000fe20000011622 */
[----:B------:R-:W-:-:S05]  /*3560*/  HSETP2.GEU.AND P4, P2, R4, c[0x0] [0x284].H0_H0, PT ;  /* 0x2000a10004007634 */ /* 0x000fca0003a8e000 */
[----:B------:R-:W-:Y:S01]  /*3570*/  HSETP2.GEU.AND P3, PT, R30.H0_H0, c[0x0] [0x284].H0_H0, PT ;  /* 0x2000a1001e007634 */ /* 0x000fe20003f6e800 */
[----:B0-----:R-:W-:Y:S01]  /*3580*/  IMAD.MOV.U32 R19, RZ, RZ, R35 ;  /* 0x000000ffff137224 */ /* 0x001fe200078e0023 */
[----:B------:R-:W-:Y:S02]  /*3590*/  SEL R35, R32, UR4, P1 ;  /* 0x0000000420237c07 */ /* 0x000fe40008800000 */
[----:B------:R-:W-:Y:S02]  /*35a0*/  SEL R17, R33, UR4, P0 ;  /* 0x0000000421117c07 */ /* 0x000fe40008000000 */
[----:B------:R-:W-:Y:S01]  /*35b0*/  SHF.R.U32.HI R4, RZ, 0x10, R19 ;  /* 0x00000010ff047819 */ /* 0x000fe20000011613 */
[----:B------:R-:W-:Y:S01]  /*35c0*/  HSETP2.GEU.AND P1, P0, R14, c[0x0] [0x284].H0_H0, PT ;  /* 0x2000a1000e007634 */ /* 0x000fe2000382e000 */
[----:B------:R-:W-:Y:S02]  /*35d0*/  SEL R33, R34, UR4, P2 ;  /* 0x0000000422217c07 */ /* 0x000fe40009000000 */
[----:B------:R-:W-:-:S02]  /*35e0*/  IADD3 R14, R66, 0x18, RZ ;  /* 0x00000018420e7810 */ /* 0x000fc40007ffe0ff */
[----:B------:R-:W-:Y:S01]  /*35f0*/  HSETP2.GEU.AND P2, PT, R4.H0_H0, c[0x0] [0x284].H0_H0, PT ;  /* 0x2000a10004007634 */ /* 0x000fe20003f4e800 */
[----:B------:R-:W-:Y:S02]  /*3600*/  SEL R16, R65, UR4, P4 ;  /* 0x0000000441107c07 */ /* 0x000fe4000a000000 */
[----:B------:R-:W-:Y:S02]  /*3610*/  ISETP.LT.AND P4, PT, R64, c[0x0][0x160], P6 ;  /* 0x0000580040007a0c */ /* 0x000fe40003781270 */
[----:B------:R-:W-:Y:S02]  /*3620*/  SEL R20, R20, UR4, P1 ;  /* 0x0000000414147c07 */ /* 0x000fe40008800000 */
[----:B------:R-:W-:Y:S02]  /*3630*/  SEL R18, R30, UR4, P3 ;  /* 0x000000041e127c07 */ /* 0x000fe40009800000 */
[----:B------:R-:W-:Y:S02]  /*3640*/  IADD3 R64, P1, R48, c[0x0][0x250], RZ ;  /* 0x0000940030407a10 */ /* 0x000fe40007f3e0ff */
[----:B------:R-:W-:-:S02]  /*3650*/  SEL R19, R19, UR4, P0 ;  /* 0x0000000413137c07 */ /* 0x000fc40008000000 */
[----:B------:R-:W-:Y:S02]  /*3660*/  SEL R4, R4, UR4, P2 ;  /* 0x0000000404047c07 */ /* 0x000fe40009000000 */
[----:B------:R-:W-:Y:S02]  /*3670*/  ISETP.LT.AND P3, PT, R14, c[0x0][0x160], P5 ;  /* 0x000058000e007a0c */ /* 0x000fe40002f61270 */
[----:B------:R-:W-:Y:S02]  /*3680*/  IADD3 R50, P0, R50, c[0x0][0x200], RZ ;  /* 0x0000800032327a10 */ /* 0x000fe40007f1e0ff */
[----:B------:R-:W-:Y:S02]  /*3690*/  PRMT R16, R35, 0x5410, R16 ;  /* 0x0000541023107816 */ /* 0x000fe40000000010 */
[----:B------:R-:W-:Y:S02]  /*36a0*/  IADD3.X R65, R49, c[0x0][0x254], RZ, P1, !PT ;  /* 0x0000950031417a10 */ /* 0x000fe40000ffe4ff */
[----:B------:R-:W-:-:S02]  /*36b0*/  PRMT R18, R33, 0x5410, R18 ;  /* 0x0000541021127816 */ /* 0x000fc40000000012 */
[----:B------:R-:W-:Y:S02]  /*36c0*/  PRMT R17, R17, 0x5410, R20 ;  /* 0x0000541011117816 */ /* 0x000fe40000000014 */
[----:B------:R-:W-:Y:S02]  /*36d0*/  PRMT R19, R19, 0x5410, R4 ;  /* 0x0000541013137816 */ /* 0x000fe40000000004 */
        /* <DEDUP_REMOVED lines=42> */
[----:B------:R-:W-:-:S02]  /*3980*/  ISETP.LT.AND P4, PT, R14, c[0x0][0x160], P6 ;  /* 0x000058000e007a0c */ /* 0x000fc40003781270 */
[----:B------:R-:W-:Y:S02]  /*3990*/  SEL R5, R5, UR4, P1 ;  /* 0x0000000405057c07 */ /* 0x000fe40008800000 */
[----:B------:R-:W-:Y:S01]  /*39a0*/  HSETP2.GEU.AND P1, PT, R15.H0_H0, c[0x0] [0x284].H0_H0, PT ;  /* 0x2000a1000f007634 */ /* 0x000fe20003f2e800 */
[----:B------:R-:W-:Y:S02]  /*39b0*/  SEL R33, R33, UR4, P0 ;  /* 0x0000000421217c07 */ /* 0x000fe40008000000 */
[----:B------:R-:W-:Y:S02]  /*39c0*/  SEL R14, R35, UR4, P2 ;  /* 0x00000004230e7c07 */ /* 0x000fe40009000000 */
[----:B------:R-:W-:Y:S02]  /*39d0*/  IADD3 R2, P0, R2, c[0x0][0x250], RZ ;  /* 0x0000940002027a10 */ /* 0x000fe40007f1e0ff */
[----:B------:R-:W-:Y:S02]  /*39e0*/  SEL R20, R20, UR4, P3 ;  /* 0x0000000414147c07 */ /* 0x000fe40009800000 */
[----:B------:R-:W-:-:S02]  /*39f0*/  SEL R15, R15, UR4, P1 ;  /* 0x000000040f0f7c07 */ /* 0x000fc40008800000 */
[----:B------:R-:W-:Y:S02]  /*3a00*/  PRMT R34, R34, 0x5410, R5 ;  /* 0x0000541022227816 */ /* 0x000fe40000000005 */
[----:B------:R-:W-:Y:S01]  /*3a10*/  PRMT R35, R14, 0x5410, R15 ;  /* 0x000054100e237816 */ /* 0x000fe2000000000f */
[----:B------:R-:W-:Y:S01]  /*3a20*/  IMAD.MOV.U32 R15, RZ, RZ, R19 ;  /* 0x000000ffff0f7224 */ /* 0x000fe200078e0013 */
[----:B------:R-:W-:Y:S02]  /*3a30*/  PRMT R14, R16, 0x5410, R17 ;  /* 0x00005410100e7816 */ /* 0x000fe40000000011 */
[----:B------:R-:W-:Y:S02]  /*3a40*/  SHF.R.U32.HI R5, RZ, 0x10, R16 ;  /* 0x00000010ff057819 */ /* 0x000fe40000011610 */
[----:B------:R-:W-:Y:S02]  /*3a50*/  PRMT R32, R32, 0x5410, R21 ;  /* 0x0000541020207816 */ /* 0x000fe40000000015 */
[----:B------:R-:W-:Y:S01]  /*3a60*/  IADD3.X R3, R3, c[0x0][0x254], RZ, P0, !PT ;  /* 0x0000950003037a10 */ /* 0x000fe200007fe4ff */
[----:B------:R-:W-:Y:S01]  /*3a70*/  HSETP2.GEU.AND P2, P1, R14, c[0x0] [0x284].H0_H0, PT ;  /* 0x2000a1000e007634 */ /* 0x000fe2000394e000 */
[----:B------:R-:W-:-:S02]  /*3a80*/  PRMT R33, R33, 0x5410, R20 ;  /* 0x0000541021217816 */ /* 0x000fc40000000014 */
[--C-:B------:R-:W-:Y:S02]  /*3a90*/  PRMT R14, R5, 0x5410, R18.reuse ;  /* 0x00005410050e7816 */ /* 0x100fe40000000012 */
[----:B------:R-:W-:Y:S02]  /*3aa0*/  SHF.R.U32.HI R20, RZ, 0x10, R17 ;  /* 0x00000010ff147819 */ /* 0x000fe40000011611 */
[----:B------:R-:W-:Y:S02]  /*3ab0*/  SHF.R.U32.HI R31, RZ, 0x10, R18 ;  /* 0x00000010ff1f7819 */ /* 0x000fe40000011612 */
[----:B------:R-:W-:Y:S01]  /*3ac0*/  @P4 STG.E.128.SYS [R2], R32 ;  /* 0x0000002002004386 */ /* 0x000fe2000010ed00 */
[----:B------:R-:W-:Y:S01]  /*3ad0*/  HSETP2.GEU.AND P0, P4, R14, c[0x0] [0x284].H0_H0, PT ;  /* 0x2000a1000e007634 */ /* 0x000fe20003c0e000 */
[----:B------:R-:W-:Y:S02]  /*3ae0*/  PRMT R14, R20, 0x5410, R19 ;  /* 0x00005410140e7816 */ /* 0x000fe40000000013 */
[----:B------:R-:W-:-:S02]  /*3af0*/  SHF.R.U32.HI R19, RZ, 0x10, R15 ;  /* 0x00000010ff137819 */ /* 0x000fc4000001160f */
[----:B------:R-:W-:Y:S02]  /*3b00*/  SEL R17, R17, UR4, P1 ;  /* 0x0000000411117c07 */ /* 0x000fe40008800000 */
[----:B------:R-:W-:Y:S01]  /*3b10*/  SEL R16, R16, UR4, P2 ;  /* 0x0000000410107c07 */ /* 0x000fe20009000000 */
[----:B------:R-:W-:Y:S01]  /*3b20*/  HSETP2.GEU.AND P1, PT, R31.H0_H0, c[0x0] [0x284].H0_H0, PT ;  /* 0x2000a1001f007634 */ /* 0x000fe20003f2e800 */
[----:B------:R-:W-:Y:S01]  /*3b30*/  SEL R5, R5, UR4, P0 ;  /* 0x0000000405057c07 */ /* 0x000fe20008000000 */
[----:B------:R-:W-:Y:S01]  /*3b40*/  HSETP2.GEU.AND P3, P2, R14, c[0x0] [0x284].H0_H0, PT ;  /* 0x2000a1000e007634 */ /* 0x000fe20003a6e000 */
[----:B------:R-:W-:Y:S01]  /*3b50*/  IADD3 R21, R66, 0x20, RZ ;  /* 0x0000002042157810 */ /* 0x000fe20007ffe0ff */
[----:B------:R-:W-:Y:S01]  /*3b60*/  HSETP2.GEU.AND P0, PT, R19.H0_H0, c[0x0] [0x284].H0_H0, PT ;  /* 0x2000a10013007634 */ /* 0x000fe20003f0e800 */
[----:B------:R-:W-:Y:S02]  /*3b70*/  SEL R18, R18, UR4, P4 ;  /* 0x0000000412127c07 */ /* 0x000fe4000a000000 */
[----:B------:R-:W-:-:S02]  /*3b80*/  ISETP.LT.AND P4, PT, R4, c[0x0][0x160], P6 ;  /* 0x0000580004007a0c */ /* 0x000fc40003781270 */
[----:B------:R-:W-:Y:S02]  /*3b90*/  SEL R31, R31, UR4, P1 ;  /* 0x000000041f1f7c07 */ /* 0x000fe40008800000 */
[----:B------:R-:W-:Y:S02]  /*3ba0*/  IADD3 R4, P1, R64, c[0x0][0x250], RZ ;  /* 0x0000940040047a10 */ /* 0x000fe40007f3e0ff */
[----:B------:R-:W-:Y:S02]  /*3bb0*/  SEL R20, R20, UR4, P3 ;  /* 0x0000000414147c07 */ /* 0x000fe40009800000 */
        /* <DEDUP_REMOVED lines=34> */
[--C-:B------:R-:W-:Y:S01]  /*3de0*/  PRMT R6, R16, 0x5410, R17.reuse ;  /* 0x0000541010067816 */ /* 0x100fe20000000011 */
[----:B------:R-:W-:Y:S01]  /*3df0*/  IMAD.MOV.U32 R28, RZ, RZ, R17 ;  /* 0x000000ffff1c7224 */ /* 0x000fe200078e0011 */
[----:B------:R-:W-:-:S04]  /*3e00*/  SHF.R.U32.HI R12, RZ, 0x10, R18 ;  /* 0x00000010ff0c7819 */ /* 0x000fc80000011612 */
[----:B------:R-:W-:Y:S01]  /*3e10*/  HSETP2.GEU.AND P1, P0, R6, c[0x0] [0x284].H0_H0, PT ;  /* 0x2000a10006007634 */ /* 0x000fe2000382e000 */
[----:B------:R-:W-:Y:S01]  /*3e20*/  PRMT R6, R37, 0x5410, R18 ;  /* 0x0000541025067816 */ /* 0x000fe20000000012 */
[----:B------:R-:W-:Y:S01]  /*3e30*/  HSETP2.GEU.AND P2, PT, R12.H0_H0, c[0x0] [0x284].H0_H0, PT ;  /* 0x2000a1000c007634 */ /* 0x000fe20003f4e800 */
[----:B------:R-:W-:Y:S01]  /*3e40*/  SHF.R.U32.HI R22, RZ, 0x10, R28 ;  /* 0x00000010ff167819 */ /* 0x000fe2000001161c */
[C---:B---3--:R-:W-:Y:S02]  /*3e50*/  HFMA2 R32, R0.reuse.H0_H0, R32, R68 ;  /* 0x0000002000207231 */ /* 0x048fe40000000844 */
[----:B------:R-:W-:Y:S02]  /*3e60*/  HFMA2 R33, R0.H0_H0, R33, R69 ;  /* 0x0000002100217231 */ /* 0x000fe40000000845 */
[----:B------:R-:W-:Y:S01]  /*3e70*/  HSETP2.GEU.AND P4, P3, R6, c[0x0] [0x284].H0_H0, PT ;  /* 0x2000a10006007634 */ /* 0x000fe20003b8e000 */
[--C-:B------:R-:W-:Y:S01]  /*3e80*/  IMAD.MOV.U32 R6, RZ, RZ, R19.reuse ;  /* 0x000000ffff067224 */ /* 0x100fe200078e0013 */
[----:B------:R-:W-:Y:S01]  /*3e90*/  PRMT R19, R22, 0x5410, R19 ;  /* 0x0000541016137816 */ /* 0x000fe20000000013 */
[C---:B------:R-:W-:Y:S01]  /*3ea0*/  HFMA2 R34, R0.reuse.H0_H0, R34, R70 ;  /* 0x0000002200227231 */ /* 0x040fe20000000846 */
[----:B------:R-:W-:Y:S01]  /*3eb0*/  SEL R16, R16, UR4, P1 ;  /* 0x0000000410107c07 */ /* 0x000fe20008800000 */
[----:B------:R-:W-:Y:S01]  /*3ec0*/  HFMA2 R35, R0.H0_H0, R35, R71 ;  /* 0x0000002300237231 */ /* 0x000fe20000000847 */
[----:B------:R-:W-:-:S02]  /*3ed0*/  SHF.R.U32.HI R17, RZ, 0x10, R6 ;  /* 0x00000010ff117819 */ /* 0x000fc40000011606 */
[----:B------:R-:W-:Y:S02]  /*3ee0*/  SEL R47, R37, UR4, P4 ;  /* 0x00000004252f7c07 */ /* 0x000fe4000a000000 */
[----:B------:R-:W-:Y:S02]  /*3ef0*/  SEL R12, R12, UR4, P2 ;  /* 0x000000040c0c7c07 */ /* 0x000fe40009000000 */
[----:B------:R-:W-:Y:S01]  /*3f00*/  SEL R37, R18, UR4, P3 ;  /* 0x0000000412257c07 */ /* 0x000fe20009800000 */
[----:B------:R-:W-:Y:S01]  /*3f10*/  HSETP2.GEU.AND P1, PT, R17.H0_H0, c[0x0] [0x284].H0_H0, PT ;  /* 0x2000a10011007634 */ /* 0x000fe20003f2e800 */
[----:B------:R-:W-:Y:S01]  /*3f20*/  ISETP.LT.AND P4, PT, R21, c[0x0][0x160], P6 ;  /* 0x0000580015007a0c */ /* 0x000fe20003781270 */
[----:B------:R-:W-:Y:S01]  /*3f30*/  HSETP2.GEU.AND P3, P2, R19, c[0x0] [0x284].H0_H0, PT ;  /* 0x2000a10013007634 */ /* 0x000fe20003a6e000 */
[----:B------:R-:W-:Y:S02]  /*3f40*/  PRMT R18, R37, 0x5410, R12 ;  /* 0x0000541025127816 */ /* 0x000fe4000000000c */
[----:B------:R-:W-:-:S02]  /*3f50*/  SEL R12, R28, UR4, P0 ;  /* 0x000000041c0c7c07 */ /* 0x000fc40008000000 */
[----:B------:R-:W-:Y:S02]  /*3f60*/  IADD3 R2, P0, R2, c[0x0][0x250], RZ ;  /* 0x0000940002027a10 */ /* 0x000fe40007f1e0ff */
[----:B------:R-:W-:Y:S02]  /*3f70*/  SEL R19, R17, UR4, P1 ;  /* 0x0000000411137c07 */ /* 0x000fe40008800000 */
[----:B------:R-:W-:Y:S02]  /*3f80*/  SEL R6, R6, UR4, P2 ;  /* 0x0000000406067c07 */ /* 0x000fe40009000000 */
[----:B------:R-:W-:Y:S02]  /*3f90*/  SEL R17, R22, UR4, P3 ;  /* 0x0000000416117c07 */ /* 0x000fe40009800000 */
[----:B------:R-:W-:Y:S02]  /*3fa0*/  PRMT R19, R6, 0x5410, R19 ;  /* 0x0000541006137816 */ /* 0x000fe40000000013 */
[----:B------:R-:W-:-:S02]  /*3fb0*/  PRMT R6, R32, 0x5410, R33 ;  /* 0x0000541020067816 */ /* 0x000fc40000000021 */
[----:B------:R-:W-:Y:S02]  /*3fc0*/  SHF.R.U32.HI R37, RZ, 0x10, R32 ;  /* 0x00000010ff257819 */ /* 0x000fe40000011620 */
[----:B------:R-:W-:Y:S02]  /*3fd0*/  PRMT R16, R16, 0x5410, R47 ;  /* 0x0000541010107816 */ /* 0x000fe4000000002f */
[----:B------:R-:W-:Y:S02]  /*3fe0*/  IADD3.X R3, R3, c[0x0][0x254], RZ, P0, !PT ;  /* 0x0000950003037a10 */ /* 0x000fe400007fe4ff */
[----:B------:R-:W-:Y:S01]  /*3ff0*/  PRMT R17, R12, 0x5410, R17 ;  /* 0x000054100c117816 */ /* 0x000fe20000000011 */
[----:B------:R-:W-:Y:S01]  /*4000*/  HSETP2.GEU.AND P1, P0, R6, c[0x0] [0x284].H0_H0, PT ;  /* 0x2000a10006007634 */ /* 0x000fe2000382e000 */
[----:B------:R-:W-:Y:S02]  /*4010*/  PRMT R6, R37, 0x5410, R34 ;  /* 0x0000541025067816 */ /* 0x000fe40000000022 */
[----:B------:R-:W-:-:S02]  /*4020*/  SHF.R.U32.HI R22, RZ, 0x10, R33 ;  /* 0x00000010ff167819 */ /* 0x000fc40000011621 */
[----:B------:R-:W-:Y:S02]  /*4030*/  SHF.R.U32.HI R28, RZ, 0x10, R34 ;  /* 0x00000010ff1c7819 */ /* 0x000fe40000011622 */
[----:B------:R0:W-:Y:S01]  /*4040*/  @P4 STG.E.128.SYS [R2], R16 ;  /* 0x0000001002004386 */ /* 0x0001e2000010ed00 */
[----:B------:R-:W-:Y:S01]  /*4050*/  HSETP2.GEU.AND P4, P2, R6, c[0x0] [0x284].H0_H0, PT ;  /* 0x2000a10006007634 */ /* 0x000fe20003a8e000 */
[--C-:B------:R-:W-:Y:S02]  /*4060*/  PRMT R6, R22, 0x5410, R35.reuse ;  /* 0x0000541016067816 */ /* 0x100fe40000000023 */
[----:B------:R-:W-:Y:S01]  /*4070*/  SHF.R.U32.HI R12, RZ, 0x10, R35 ;  /* 0x00000010ff0c7819 */ /* 0x000fe20000011623 */
[----:B------:R-:W-:Y:S01]  /*4080*/  HSETP2.GEU.AND P3, PT, R28.H0_H0, c[0x0] [0x284].H0_H0, PT ;  /* 0x2000a1001c007634 */ /* 0x000fe20003f6e800 */
[----:B------:R-:W-:Y:S02]  /*4090*/  SEL R21, R32, UR4, P1 ;  /* 0x0000000420157c07 */ /* 0x000fe40008800000 */
[----:B0-----:R-:W-:-:S02]  /*40a0*/  SEL R17, R33, UR4, P0 ;  /* 0x0000000421117c07 */ /* 0x001fc40008000000 */
[----:B------:R-:W-:Y:S01]  /*40b0*/  HSETP2.GEU.AND P1, P0, R6, c[0x0] [0x284].H0_H0, PT ;  /* 0x2000a10006007634 */ /* 0x000fe2000382e000 */
[----:B------:R-:W-:Y:S02]  /*40c0*/  SEL R33, R34, UR4, P2 ;  /* 0x0000000422217c07 */ /* 0x000fe40009000000 */
[----:B------:R-:W-:Y:S01]  /*40d0*/  HSETP2.GEU.AND P2, PT, R12.H0_H0, c[0x0] [0x284].H0_H0, PT ;  /* 0x2000a1000c007634 */ /* 0x000fe20003f4e800 */
[----:B------:R-:W-:Y:S02]  /*40e0*/  IADD3 R6, R66, 0x28, RZ ;  /* 0x0000002842067810 */ /* 0x000fe40007ffe0ff */
[----:B------:R-:W-:Y:S02]  /*40f0*/  SEL R16, R37, UR4, P4 ;  /* 0x0000000425107c07 */ /* 0x000fe4000a000000 */
[----:B------:R-:W-:Y:S02]  /*4100*/  SEL R22, R22, UR4, P1 ;  /* 0x0000000416167c07 */ /* 0x000fe40008800000 */
[----:B------:R-:W-:-:S02]  /*4110*/  ISETP.LT.AND P4, PT, R20, c[0x0][0x160], P6 ;  /* 0x0000580014007a0c */ /* 0x000fc40003781270 */
[----:B------:R-:W-:Y:S02]  /*4120*/  SEL R18, R28, UR4, P3 ;  /* 0x000000041c127c07 */ /* 0x000fe40009800000 */
[----:B------:R-:W-:Y:S02]  /*4130*/  IADD3 R36, P1, R4, c[0x0][0x250], RZ ;  /* 0x0000940004247a10 */ /* 0x000fe40007f3e0ff */
[----:B------:R-:W-:Y:S02]  /*4140*/  SEL R19, R35, UR4, P0 ;  /* 0x0000000423137c07 */ /* 0x000fe40008000000 */
[----:B------:R-:W-:Y:S02]  /*4150*/  SEL R12, R12, UR4, P2 ;  /* 0x000000040c0c7c07 */ /* 0x000fe40009000000 */
[----:B------:R-:W-:Y:S02]  /*4160*/  ISETP.LT.AND P3, PT, R6, c[0x0][0x160], P5 ;  /* 0x0000580006007a0c */ /* 0x000fe40002f61270 */
[----:B------:R-:W-:-:S02]  /*4170*/  IADD3 R20, P0, R14, c[0x0][0x200], RZ ;  /* 0x000080000e147a10 */ /* 0x000fc40007f1e0ff */
[----:B------:R-:W-:Y:S02]  /*4180*/  PRMT R16, R21, 0x5410, R16 ;  /* 0x0000541015107816 */ /* 0x000fe40000000010 */
[----:B------:R-:W-:Y:S02]  /*4190*/  IADD3.X R37, R5, c[0x0][0x254], RZ, P1, !PT ;  /* 0x0000950005257a10 */ /* 0x000fe40000ffe4ff */
[----:B------:R-:W-:Y:S02]  /*41a0*/  PRMT R18, R33, 0x5410, R18 ;  /* 0x0000541021127816 */ /* 0x000fe40000000012 */
        /* <DEDUP_REMOVED lines=36> */
[----:B------:R-:W-:Y:S02]  /*43f0*/  HFMA2 R17, R0.H0_H0, R17, R69 ;  /* 0x0000001100117231 */ /* 0x000fe40000000845 */
        /* <DEDUP_REMOVED lines=10> */
[----:B------:R-:W-:Y:S02]  /*44a0*/  PRMT R4, R32, 0x5410, R5 ;  /* 0x0000541020047816 */ /* 0x000fe40000000005 */
[----:B------:R-:W-:Y:S02]  /*44b0*/  SEL R5, R33, UR4, P0 ;  /* 0x0000000421057c07 */ /* 0x000fe40008000000 */
[----:B------:R-:W-:Y:S02]  /*44c0*/  SEL R28, R22, UR4, P3 ;  /* 0x00000004161c7c07 */ /* 0x000fe40009800000 */
[----:B------:R-:W-:Y:S02]  /*44d0*/  IADD3 R2, P0, R2, c[0x0][0x250], RZ ;  /* 0x0000940002027a10 */ /* 0x000fe40007f1e0ff */
[----:B------:R-:W-:-:S02]  /*44e0*/  SEL R7, R7, UR4, P1 ;  /* 0x0000000407077c07 */ /* 0x000fc40008800000 */
[----:B------:R-:W-:Y:S02]  /*44f0*/  SEL R22, R35, UR4, P2 ;  /* 0x0000000423167c07 */ /* 0x000fe40009000000 */
[----:B------:R-:W-:Y:S01]  /*4500*/  PRMT R6, R34, 0x5410, R13 ;  /* 0x0000541022067816 */ /* 0x000fe2000000000d */
[----:B------:R-:W-:Y:S01]  /*4510*/  IMAD.MOV.U32 R13, RZ, RZ, R19 ;  /* 0x000000ffff0d7224 */ /* 0x000fe200078e0013 */
[----:B------:R-:W-:Y:S02]  /*4520*/  IADD3.X R3, R3, c[0x0][0x254], RZ, P0, !PT ;  /* 0x0000950003037a10 */ /* 0x000fe400007fe4ff */
[----:B------:R-:W-:Y:S02]  /*4530*/  PRMT R5, R5, 0x5410, R28 ;  /* 0x0000541005057816 */ /* 0x000fe4000000001c */
[----:B------:R-:W-:Y:S02]  /*4540*/  PRMT R7, R22, 0x5410, R7 ;  /* 0x0000541016077816 */ /* 0x000fe40000000007 */
[----:B------:R-:W-:-:S06]  /*4550*/  IADD3 R22, R66, 0x30, RZ ;  /* 0x0000003042167810 */ /* 0x000fcc0007ffe0ff */
[----:B------:R0:W-:Y:S02]  /*4560*/  @P4 STG.E.128.SYS [R2], R4 ;  /* 0x0000000402004386 */ /* 0x0001e4000010ed00 */
[----:B0-----:R-:W-:Y:S01]  /*4570*/  IMAD.MOV.U32 R4, RZ, RZ, R16 ;  /* 0x000000ffff047224 */ /* 0x001fe200078e0010 */
[--C-:B------:R-:W-:Y:S01]  /*4580*/  PRMT R16, R16, 0x5410, R17.reuse ;  /* 0x0000541010107816 */ /* 0x100fe20000000011 */
[----:B------:R-:W-:Y:S01]  /*4590*/  IMAD.MOV.U32 R5, RZ, RZ, R17 ;  /* 0x000000ffff057224 */ /* 0x000fe200078e0011 */
[----:B------:R-:W-:Y:S02]  /*45a0*/  SHF.R.U32.HI R7, RZ, 0x10, R13 ;  /* 0x00000010ff077819 */ /* 0x000fe4000001160d */
[----:B------:R-:W-:Y:S02]  /*45b0*/  SHF.R.U32.HI R23, RZ, 0x10, R4 ;  /* 0x00000010ff177819 */ /* 0x000fe40000011604 */
[----:B------:R-:W-:Y:S01]  /*45c0*/  HSETP2.GEU.AND P2, P1, R16, c[0x0] [0x284].H0_H0, PT ;  /* 0x2000a10010007634 */ /* 0x000fe2000394e000 */
[----:B------:R-:W-:-:S02]  /*45d0*/  SHF.R.U32.HI R16, RZ, 0x10, R5 ;  /* 0x00000010ff107819 */ /* 0x000fc40000011605 */
[--C-:B------:R-:W-:Y:S02]  /*45e0*/  PRMT R6, R23, 0x5410, R18.reuse ;  /* 0x0000541017067816 */ /* 0x100fe40000000012 */
[----:B------:R-:W-:-:S03]  /*45f0*/  SHF.R.U32.HI R17, RZ, 0x10, R18 ;  /* 0x00000010ff117819 */ /* 0x000fc60000011612 */
[----:B------:R-:W-:Y:S01]  /*4600*/  SEL R4, R4, UR4, P2 ;  /* 0x0000000404047c07 */ /* 0x000fe20009000000 */
[----:B------:R-:W-:Y:S01]  /*4610*/  HSETP2.GEU.AND P0, P4, R6, c[0x0] [0x284].H0_H0, PT ;  /* 0x2000a10006007634 */ /* 0x000fe20003c0e000 */
[----:B------:R-:W-:Y:S02]  /*4620*/  PRMT R6, R16, 0x5410, R19 ;  /* 0x0000541010067816 */ /* 0x000fe40000000013 */
[----:B------:R-:W-:Y:S02]  /*4630*/  SEL R5, R5, UR4, P1 ;  /* 0x0000000405057c07 */ /* 0x000fe40008800000 */
[----:B------:R-:W-:Y:S02]  /*4640*/  HSETP2.GEU.AND P1, PT, R17.H0_H0, c[0x0] [0x284].H0_H0, PT ;  /* 0x2000a10011007634 */ /* 0x000fe40003f2e800 */
[----:B------:R-:W-:Y:S01]  /*4650*/  HSETP2.GEU.AND P3, P2, R6, c[0x0] [0x284].H0_H0, PT ;  /* 0x2000a10006007634 */ /* 0x000fe20003a6e000 */
[----:B------:R-:W-:Y:S02]  /*4660*/  SEL R23, R23, UR4, P0 ;  /* 0x0000000417177c07 */ /* 0x000fe40008000000 */
[----:B------:R-:W-:Y:S01]  /*4670*/  HSETP2.GEU.AND P0, PT, R7.H0_H0, c[0x0] [0x284].H0_H0, PT ;  /* 0x2000a10007007634 */ /* 0x000fe20003f0e800 */
[----:B------:R-:W-:-:S02]  /*4680*/  SEL R6, R18, UR4, P4 ;  /* 0x0000000412067c07 */ /* 0x000fc4000a000000 */
[----:B------:R-:W-:Y:S02]  /*4690*/  ISETP.LT.AND P4, PT, R12, c[0x0][0x160], P6 ;  /* 0x000058000c007a0c */ /* 0x000fe40003781270 */
[----:B------:R-:W-:Y:S02]  /*46a0*/  SEL R12, R16, UR4, P3 ;  /* 0x00000004100c7c07 */ /* 0x000fe40009800000 */
[----:B------:R-:W-:Y:S02]  /*46b0*/  SEL R17, R17, UR4, P1 ;  /* 0x0000000411117c07 */ /* 0x000fe40008800000 */
[----:B------:R-:W-:Y:S02]  /*46c0*/  SEL R7, R7, UR4, P0 ;  /* 0x0000000407077c07 */ /* 0x000fe40008000000 */
[----:B------:R-:W-:Y:S02]  /*46d0*/  IADD3 R16, P0, R20, c[0x0][0x200], RZ ;  /* 0x0000800014107a10 */ /* 0x000fe40007f1e0ff */
[----:B------:R-:W-:-:S02]  /*46e0*/  IADD3 R18, P1, R36, c[0x0][0x250], RZ ;  /* 0x0000940024127a10 */ /* 0x000fc40007f3e0ff */
[----:B------:R-:W-:Y:S02]  /*46f0*/  SEL R20, R13, UR4, P2 ;  /* 0x000000040d147c07 */ /* 0x000fe40009000000 */
[----:B------:R-:W-:Y:S02]  /*4700*/  ISETP.LT.AND P3, PT, R22, c[0x0][0x160], P5 ;  /* 0x0000580016007a0c */ /* 0x000fe40002f61270 */
[----:B------:R-:W-:Y:S02]  /*4710*/  PRMT R4, R4, 0x5410, R23 ;  /* 0x0000541004047816 */ /* 0x000fe40000000017 */
[----:B------:R-:W-:Y:S02]  /*4720*/  IADD3.X R19, R37, c[0x0][0x254], RZ, P1, !PT ;  /* 0x0000950025137a10 */ /* 0x000fe40000ffe4ff */
[----:B------:R-:W-:Y:S02]  /*4730*/  PRMT R6, R6, 0x5410, R17 ;  /* 0x0000541006067816 */ /* 0x000fe40000000011 */
[----:B------:R-:W-:-:S02]  /*4740*/  PRMT R5, R5, 0x5410, R12 ;  /* 0x0000541005057816 */ /* 0x000fc4000000000c */
        /* <DEDUP_REMOVED lines=8> */
[----:B------:R-:W3:Y:S01]  /*47d0*/  @P1 LDG.E.LTC128B.128.SYS R68, [R28] ;  /* 0x000000001c441381 */ /* 0x000ee200001eed20 */
[----:B------:R-:W-:-:S03]  /*47e0*/  ULDC.64 UR6, c[0x0][0x200] ;  /* 0x0000800000067ab9 */ /* 0x000fc60000000a00 */
        /* <DEDUP_REMOVED lines=35> */
[----:B------:R-:W-:Y:S01]  /*4a20*/  HSETP2.GEU.AND P1, PT, R5.H0_H0, c[0x0] [0x284].H0_H0, PT ;  /* 0x2000a10005007634 */ /* 0x000fe20003f2e800 */
[----:B------:R-:W-:Y:S02]  /*4a30*/  SEL R21, R6, UR4, P3 ;  /* 0x0000000406157c07 */ /* 0x000fe40009800000 */
[----:B------:R-:W-:Y:S01]  /*4a40*/  HSETP2.GEU.AND P3, P2, R7, c[0x0] [0x284].H0_H0, PT ;  /* 0x2000a10007007634 */ /* 0x000fe20003a6e000 */
[----:B------:R-:W-:Y:S02]  /*4a50*/  ISETP.LT.AND P4, PT, R22, c[0x0][0x160], P6 ;  /* 0x0000580016007a0c */ /* 0x000fe40003781270 */
[----:B------:R-:W-:-:S02]  /*4a60*/  PRMT R6, R21, 0x5410, R10 ;  /* 0x0000541015067816 */ /* 0x000fc4000000000a */
[----:B------:R-:W-:Y:S02]  /*4a70*/  SEL R10, R23, UR4, P0 ;  /* 0x00000004170a7c07 */ /* 0x000fe40008000000 */
[----:B------:R-:W-:Y:S02]  /*4a80*/  SEL R7, R5, UR4, P1 ;  /* 0x0000000405077c07 */ /* 0x000fe40008800000 */
[----:B------:R-:W-:Y:S02]  /*4a90*/  IADD3 R2, P0, R2, c[0x0][0x250], RZ ;  /* 0x0000940002027a10 */ /* 0x000fe40007f1e0ff */
[----:B------:R-:W-:Y:S02]  /*4aa0*/  SEL R5, R24, UR4, P3 ;  /* 0x0000000418057c07 */ /* 0x000fe40009800000 */
[----:B------:R-:W-:Y:S02]  /*4ab0*/  SEL R8, R8, UR4, P2 ;  /* 0x0000000408087c07 */ /* 0x000fe40009000000 */
[----:B------:R-:W-:-:S02]  /*4ac0*/  PRMT R4, R4, 0x5410, R31 ;  /* 0x0000541004047816 */ /* 0x000fc4000000001f */
[----:B------:R-:W-:Y:S02]  /*4ad0*/  IADD3.X R3, R3, c[0x0][0x254], RZ, P0, !PT ;  /* 0x0000950003037a10 */ /* 0x000fe400007fe4ff */
[----:B------:R-:W-:Y:S02]  /*4ae0*/  PRMT R5, R10, 0x5410, R5 ;  /* 0x000054100a057816 */ /* 0x000fe40000000005 */
[----:B------:R-:W-:Y:S02]  /*4af0*/  PRMT R7, R8, 0x5410, R7 ;  /* 0x0000541008077816 */ /* 0x000fe40000000007 */
[----:B------:R-:W-:Y:S02]  /*4b00*/  SHF.R.U32.HI R21, RZ, 0x10, R12 ;  /* 0x00000010ff157819 */ /* 0x000fe4000001160c */
[----:B------:R-:W-:-:S04]  /*4b10*/  IADD3 R8, R66, 0x38, RZ ;  /* 0x0000003842087810 */ /* 0x000fc80007ffe0ff */
[----:B------:R0:W-:Y:S02]  /*4b20*/  @P4 STG.E.128.SYS [R2], R4 ;  /* 0x0000000402004386 */ /* 0x0001e4000010ed00 */
[--C-:B0-----:R-:W-:Y:S01]  /*4b30*/  PRMT R4, R12, 0x5410, R13.reuse ;  /* 0x000054100c047816 */ /* 0x101fe2000000000d */
[----:B------:R-:W-:Y:S01]  /*4b40*/  IMAD.MOV.U32 R5, RZ, RZ, R13 ;  /* 0x000000ffff057224 */ /* 0x000fe200078e000d */
[----:B------:R-:W-:-:S04]  /*4b50*/  SHF.R.U32.HI R13, RZ, 0x10, R14 ;  /* 0x00000010ff0d7819 */ /* 0x000fc8000001160e */
[----:B------:R-:W-:Y:S01]  /*4b60*/  HSETP2.GEU.AND P2, P0, R4, c[0x0] [0x284].H0_H0, PT ;  /* 0x2000a10004007634 */ /* 0x000fe2000384e000 */
[----:B------:R-:W-:Y:S01]  /*4b70*/  PRMT R4, R21, 0x5410, R14 ;  /* 0x0000541015047816 */ /* 0x000fe2000000000e */
[----:B------:R-:W-:Y:S01]  /*4b80*/  HSETP2.GEU.AND P3, PT, R13.H0_H0, c[0x0] [0x284].H0_H0, PT ;  /* 0x2000a1000d007634 */ /* 0x000fe20003f6e800 */
[----:B------:R-:W-:-:S04]  /*4b90*/  SHF.R.U32.HI R10, RZ, 0x10, R5 ;  /* 0x00000010ff0a7819 */ /* 0x000fc80000011605 */
[----:B------:R-:W-:Y:S01]  /*4ba0*/  HSETP2.GEU.AND P1, P4, R4, c[0x0] [0x284].H0_H0, PT ;  /* 0x2000a10004007634 */ /* 0x000fe20003c2e000 */
[--C-:B------:R-:W-:Y:S02]  /*4bb0*/  PRMT R6, R10, 0x5410, R15.reuse ;  /* 0x000054100a067816 */ /* 0x100fe4000000000f */
[----:B------:R-:W-:Y:S02]  /*4bc0*/  SHF.R.U32.HI R4, RZ, 0x10, R15 ;  /* 0x00000010ff047819 */ /* 0x000fe4000001160f */
[----:B------:R-:W-:Y:S02]  /*4bd0*/  SEL R12, R12, UR4, P2 ;  /* 0x000000040c0c7c07 */ /* 0x000fe40009000000 */
[----:B------:R-:W-:Y:S02]  /*4be0*/  SEL R5, R5, UR4, P0 ;  /* 0x0000000405057c07 */ /* 0x000fe40008000000 */
[----:B------:R-:W-:Y:S01]  /*4bf0*/  HSETP2.GEU.AND P0, P2, R6, c[0x0] [0x284].H0_H0, PT ;  /* 0x2000a10006007634 */ /* 0x000fe20003a0e000 */
[----:B------:R-:W-:-:S02]  /*4c00*/  SEL R21, R21, UR4, P1 ;  /* 0x0000000415157c07 */ /* 0x000fc40008800000 */
        /* <DEDUP_REMOVED lines=9> */
[----:B------:R-:W-:Y:S02]  /*4ca0*/  PRMT R4, R12, 0x5410, R21 ;  /* 0x000054100c047816 */ /* 0x000fe40000000015 */
[----:B------:R-:W-:Y:S02]  /*4cb0*/  IADD3.X R19, R19, c[0x0][0x254], RZ, P0, !PT ;  /* 0x0000950013137a10 */ /* 0x000fe400007fe4ff */
[----:B------:R-:W-:Y:S02]  /*4cc0*/  PRMT R6, R6, 0x5410, R13 ;  /* 0x0000541006067816 */ /* 0x000fe4000000000d */
[----:B------:R-:W-:-:S02]  /*4cd0*/  PRMT R5, R5, 0x5410, R10 ;  /* 0x0000541005057816 */ /* 0x000fc4000000000a */
[----:B------:R-:W-:-:S08]  /*4ce0*/  PRMT R7, R14, 0x5410, R7 ;  /* 0x000054100e077816 */ /* 0x000fd00000000007 */
[----:B------:R-:W-:Y:S04]  /*4cf0*/  @P4 STG.E.128.SYS [R18], R4 ;  /* 0x0000000412004386 */ /* 0x000fe8000010ed00 */
[----:B------:R-:W2:Y:S01]  /*4d00*/  @P3 LDG.E.LTC128B.128.SYS R72, [R16.64+UR6] ;  /* 0x0000000610483981 */ /* 0x000ea2000c1eed20 */
[----:B------:R-:W-:-:S04]  /*4d10*/  IADD3 R10, R66, 0x3a, RZ ;  /* 0x0000003a420a7810 */ /* 0x000fc80007ffe0ff */
[----:B------:R-:W-:-:S12]  /*4d20*/  ISETP.LT.AND P5, PT, R10, c[0x0][0x160], P5 ;  /* 0x000058000a007a0c */ /* 0x000fd80002fa1270 */
[----:B------:R-:W3:Y:S04]  /*4d30*/  @P5 LDG.E.LTC128B.128.SYS R68, [R28.64+UR6] ;  /* 0x000000061c445981 */ /* 0x000ee8000c1eed20 */
[----:B------:R-:W-:Y:S01]  /*4d40*/  BAR.SYNC.DEFER_BLOCKING 0x0 ;  /* 0x0000000000007b1d */ /* 0x000fe20000010000 */
[----:B------:R-:W-:Y:S02]  /*4d50*/  ISETP.LT.AND P5, PT, R8, c[0x0][0x160], P6 ;  /* 0x0000580008007a0c */ /* 0x000fe400037a1270 */
        /* <DEDUP_REMOVED lines=17> */
[----:B------:R-:W-:Y:S02]  /*4e70*/  IMAD.MOV.U32 R8, RZ, RZ, R4 ;  /* 0x000000ffff087224 */ /* 0x000fe400078e0004 */
[--C-:B------:R-:W-:Y:S01]  /*4e80*/  PRMT R4, R4, 0x5410, R5.reuse ;  /* 0x0000541004047816 */ /* 0x100fe20000000005 */
[----:B------:R-:W-:Y:S02]  /*4e90*/  IMAD.MOV.U32 R16, RZ, RZ, R5 ;  /* 0x000000ffff107224 */ /* 0x000fe400078e0005 */
[----:B------:R-:W-:-:S03]  /*4ea0*/  SHF.R.U32.HI R11, RZ, 0x10, R8 ;  /* 0x00000010ff0b7819 */ /* 0x000fc60000011608 */
[----:B------:R-:W-:Y:S01]  /*4eb0*/  HSETP2.GEU.AND P0, P3, R4, c[0x0] [0x284].H0_H0, PT ;  /* 0x2000a10004007634 */ /* 0x000fe20003b0e000 */
[----:B------:R-:W-:Y:S01]  /*4ec0*/  PRMT R5, R11, 0x5410, R6 ;  /* 0x000054100b057816 */ /* 0x000fe20000000006 */
[C---:B---3--:R-:W-:Y:S01]  /*4ed0*/  HFMA2 R12, R0.reuse.H0_H0, R12, R68 ;  /* 0x0000000c000c7231 */ /* 0x048fe20000000844 */
[----:B------:R-:W-:Y:S01]  /*4ee0*/  SHF.R.U32.HI R4, RZ, 0x10, R16 ;  /* 0x00000010ff047819 */ /* 0x000fe20000011610 */
[----:B------:R-:W-:-:S03]  /*4ef0*/  HFMA2 R14, R0.H0_H0, R14, R70 ;  /* 0x0000000e000e7231 */ /* 0x000fc60000000846 */
[----:B------:R-:W-:Y:S01]  /*4f00*/  HSETP2.GEU.AND P2, P1, R5, c[0x0] [0x284].H0_H0, PT ;  /* 0x2000a10005007634 */ /* 0x000fe2000394e000 */
[----:B------:R-:W-:Y:S01]  /*4f10*/  IMAD.MOV.U32 R5, RZ, RZ, R6 ;  /* 0x000000ffff057224 */ /* 0x000fe200078e0006 */
[--C-:B------:R-:W-:Y:S01]  /*4f20*/  PRMT R17, R4, 0x5410, R7.reuse ;  /* 0x0000541004117816 */ /* 0x100fe20000000007 */
[C---:B------:R-:W-:Y:S01]  /*4f30*/  HFMA2 R6, R0.reuse.H0_H0, R13, R69 ;  /* 0x0000000d00067231 */ /* 0x040fe20000000845 */
[----:B------:R-:W-:Y:S01]  /*4f40*/  SHF.R.U32.HI R13, RZ, 0x10, R7 ;  /* 0x00000010ff0d7819 */ /* 0x000fe20000011607 */
[----:B------:R-:W-:Y:S01]  /*4f50*/  HFMA2 R0, R0.H0_H0, R15, R71 ;  /* 0x0000000f00007231 */ /* 0x000fe20000000847 */
[----:B------:R-:W-:Y:S02]  /*4f60*/  SHF.R.U32.HI R9, RZ, 0x10, R5 ;  /* 0x00000010ff097819 */ /* 0x000fe40000011605 */
[----:B------:R-:W-:Y:S02]  /*4f70*/  SEL R8, R8, UR4, P0 ;  /* 0x0000000408087c07 */ /* 0x000fe40008000000 */
[----:B------:R-:W-:-:S02]  /*4f80*/  SEL R16, R16, UR4, P3 ;  /* 0x0000000410107c07 */ /* 0x000fc40009800000 */
[----:B------:R-:W-:Y:S01]  /*4f90*/  SEL R11, R11, UR4, P2 ;  /* 0x000000040b0b7c07 */ /* 0x000fe20009000000 */
[----:B------:R-:W-:Y:S01]  /*4fa0*/  HSETP2.GEU.AND P0, PT, R9.H0_H0, c[0x0] [0x284].H0_H0, PT ;  /* 0x2000a10009007634 */ /* 0x000fe20003f0e800 */
[----:B------:R-:W-:Y:S01]  /*4fb0*/  PRMT R15, R12, 0x5410, R6 ;  /* 0x000054100c0f7816 */ /* 0x000fe20000000006 */
[----:B------:R-:W-:Y:S01]  /*4fc0*/  HSETP2.GEU.AND P4, P3, R17, c[0x0] [0x284].H0_H0, PT ;  /* 0x2000a10011007634 */ /* 0x000fe20003b8e000 */
[----:B------:R-:W-:Y:S01]  /*4fd0*/  SEL R20, R5, UR4, P1 ;  /* 0x0000000405147c07 */ /* 0x000fe20008800000 */
[----:B------:R-:W-:-:S04]  /*4fe0*/  HSETP2.GEU.AND P2, PT, R13.H0_H0, c[0x0] [0x284].H0_H0, PT ;  /* 0x2000a1000d007634 */ /* 0x000fc80003f4e800 */
[----:B------:R-:W-:Y:S02]  /*4ff0*/  SEL R9, R9, UR4, P0 ;  /* 0x0000000409097c07 */ /* 0x000fe40008000000 */
[----:B------:R-:W-:Y:S01]  /*5000*/  SEL R5, R4, UR4, P4 ;  /* 0x0000000404057c07 */ /* 0x000fe2000a000000 */
[----:B------:R-:W-:Y:S01]  /*5010*/  HSETP2.GEU.AND P1, P0, R15, c[0x0] [0x284].H0_H0, PT ;  /* 0x2000a1000f007634 */ /* 0x000fe2000382e000 */
[----:B------:R-:W-:Y:S01]  /*5020*/  SEL R13, R13, UR4, P2 ;  /* 0x000000040d0d7c07 */ /* 0x000fe20009000000 */
[----:B------:R-:W-:Y:S01]  /*5030*/  IMAD.MOV.U32 R15, RZ, RZ, R6 ;  /* 0x000000ffff0f7224 */ /* 0x000fe200078e0006 */
[----:B------:R-:W-:Y:S02]  /*5040*/  SEL R22, R7, UR4, P3 ;  /* 0x0000000407167c07 */ /* 0x000fe40009800000 */
[----:B------:R-:W-:Y:S02]  /*5050*/  PRMT R4, R8, 0x5410, R11 ;  /* 0x0000541008047816 */ /* 0x000fe4000000000b */
[----:B------:R-:W-:-:S02]  /*5060*/  PRMT R6, R20, 0x5410, R9 ;  /* 0x0000541014067816 */ /* 0x000fc40000000009 */
[----:B------:R-:W-:Y:S02]  /*5070*/  PRMT R5, R16, 0x5410, R5 ;  /* 0x0000541010057816 */ /* 0x000fe40000000005 */
[----:B------:R-:W-:Y:S02]  /*5080*/  PRMT R7, R22, 0x5410, R13 ;  /* 0x0000541016077816 */ /* 0x000fe4000000000d */
[----:B------:R-:W-:Y:S02]  /*5090*/  SHF.R.U32.HI R13, RZ, 0x10, R12 ;  /* 0x00000010ff0d7819 */ /* 0x000fe4000001160c */
[----:B------:R-:W-:Y:S02]  /*50a0*/  SHF.R.U32.HI R8, RZ, 0x10, R14 ;  /* 0x00000010ff087819 */ /* 0x000fe4000001160e */
[----:B------:R-:W-:Y:S02]  /*50b0*/  SHF.R.U32.HI R11, RZ, 0x10, R15 ;  /* 0x00000010ff0b7819 */ /* 0x000fe4000001160f */
[----:B------:R0:W-:Y:S01]  /*50c0*/  @P5 STG.E.128.SYS [R2.64+UR6], R4 ;  /* 0x0000000402005986 */ /* 0x0001e2000c10ed06 */
[----:B------:R-:W-:Y:S01]  /*50d0*/  SHF.R.U32.HI R9, RZ, 0x10, R0 ;  /* 0x00000010ff097819 */ /* 0x000fe20000011600 */
[----:B------:R-:W-:Y:S01]  /*50e0*/  HSETP2.GEU.AND P2, PT, R8.H0_H0, c[0x0] [0x284].H0_H0, PT ;  /* 0x2000a10008007634 */ /* 0x000fe20003f4e800 */
[----:B------:R-:W-:-:S02]  /*50f0*/  SEL R12, R12, UR4, P1 ;  /* 0x000000040c0c7c07 */ /* 0x000fc40008800000 */
[----:B------:R-:W-:Y:S02]  /*5100*/  SEL R15, R15, UR4, P0 ;  /* 0x000000040f0f7c07 */ /* 0x000fe40008000000 */
[----:B------:R-:W-:-:S03]  /*5110*/  HSETP2.GEU.AND P1, PT, R9.H0_H0, c[0x0] [0x284].H0_H0, PT ;  /* 0x2000a10009007634 */ /* 0x000fc60003f2e800 */
[----:B------:R-:W-:-:S05]  /*5120*/  SEL R8, R8, UR4, P2 ;  /* 0x0000000408087c07 */ /* 0x000fca0009000000 */
[----:B------:R-:W-:Y:S02]  /*5130*/  SEL R9, R9, UR4, P1 ;  /* 0x0000000409097c07 */ /* 0x000fe40008800000 */
[----:B0-----:R-:W-:-:S06]  /*5140*/  PRMT R2, R13, 0x5410, R14 ;  /* 0x000054100d027816 */ /* 0x001fcc000000000e */
[----:B------:R-:W-:Y:S01]  /*5150*/  HSETP2.GEU.AND P4, P3, R2, c[0x0] [0x284].H0_H0, PT ;  /* 0x2000a10002007634 */ /* 0x000fe20003b8e000 */
[----:B------:R-:W-:-:S06]  /*5160*/  PRMT R2, R11, 0x5410, R0 ;  /* 0x000054100b027816 */ /* 0x000fcc0000000000 */
[----:B------:R-:W-:Y:S01]  /*5170*/  HSETP2.GEU.AND P2, P0, R2, c[0x0] [0x284].H0_H0, PT ;  /* 0x2000a10002007634 */ /* 0x000fe2000384e000 */
[----:B------:R-:W-:Y:S02]  /*5180*/  SEL R13, R13, UR4, P4 ;  /* 0x000000040d0d7c07 */ /* 0x000fe4000a000000 */
[----:B------:R-:W-:Y:S02]  /*5190*/  SEL R3, R14, UR4, P3 ;  /* 0x000000040e037c07 */ /* 0x000fe40009800000 */
[----:B------:R-:W-:Y:S02]  /*51a0*/  PRMT R4, R12, 0x5410, R13 ;  /* 0x000054100c047816 */ /* 0x000fe4000000000d */
[----:B------:R-:W-:Y:S02]  /*51b0*/  PRMT R6, R3, 0x5410, R8 ;  /* 0x0000541003067816 */ /* 0x000fe40000000008 */
[----:B------:R-:W-:Y:S02]  /*51c0*/  SEL R2, R11, UR4, P2 ;  /* 0x000000040b027c07 */ /* 0x000fe40009000000 */
[----:B------:R-:W-:-:S02]  /*51d0*/  SEL R0, R0, UR4, P0 ;  /* 0x0000000400007c07 */ /* 0x000fc40008000000 */
[----:B------:R-:W-:Y:S02]  /*51e0*/  PRMT R5, R15, 0x5410, R2 ;  /* 0x000054100f057816 */ /* 0x000fe40000000002 */
[----:B------:R-:W-:Y:S01]  /*51f0*/  PRMT R7, R0, 0x5410, R9 ;  /* 0x0000541000077816 */ /* 0x000fe20000000009 */
[----:B------:R-:W-:Y:S07]  /*5200*/  @!P6 EXIT ;  /* 0x000000000000e94d */ /* 0x000fee0003800000 */
[----:B------:R-:W-:Y:S02]  /*5210*/  ULDC.64 UR4, c[0x0][0x250] ;  /* 0x0000940000047ab9 */ /* 0x000fe40000000a00 */
[----:B------:R-:W-:Y:S01]  /*5220*/  STG.E.128.SYS [R18.64+UR4], R4 ;  /* 0x0000000412007986 */ /* 0x000fe2000c10ed04 */
[----:B------:R-:W-:Y:S05]  /*5230*/  EXIT ;  /* 0x000000000000794d */ /* 0x000fea0003800000 */
.L_x_238:
[----:B------:R-:W-:-:S00]  /*5240*/  BRA `(.L_x_238) ;  /* 0xfffffff000007947 */ /* 0x000fc0000383ffff */
[----:B------:R-:W-:-:S00]  /*5250*/  NOP ;  /* 0x0000000000007918 */ /* 0x000fc00000000000 */
[----:B------:R-:W-:-:S00]  /*5260*/  NOP ;  /* 0x0000000000007918 */ /* 0x000fc00000000000 */
[----:B------:R-:W-:-:S00]  /*5270*/  NOP ;  /* 0x0000000000007918 */ /* 0x000fc00000000000 */
.L_x_244:


//--------------------- .text._ZN7cutlass6KernelINS_4gemm6kernel4GemmINS1_11threadblock12MmaPipelinedINS1_9GemmShapeILi64ELi64ELi32EEENS_9transform11threadblock22PredicatedTileIteratorINS_11MatrixShapeILi64ELi32EEENS_6half_tENS_6layout8RowMajorELi1ENS8_29PitchLinearWarpRakedThreadMapINS_16PitchLinearShapeILi32ELi64EEELi128ENSH_ILi4ELi8EEELi8EEELi8ELb0ENSE_9NoPermuteEEENS9_19RegularTileIteratorISC_SD_NSE_37RowMajorTensorOpMultiplicandCrosswiseILi16ELi32EEELi0ESK_Li16EEENSA_INSB_ILi32ELi64EEESD_NSE_11ColumnMajorELi0ESK_Li8ELb0ESL_EENSN_ISR_SD_NSE_40ColumnMajorTensorOpMultiplicandCrosswiseILi16ELi32EEELi1ESK_Li16EEESD_SF_NS4_9MmaPolicyINS1_4warp11MmaTensorOpINS6_ILi32ELi32ELi32EEESD_SP_SD_SV_SD_SF_NSY_17MmaTensorOpPolicyINS_4arch3MmaINS6_ILi16ELi8ELi8EEELi32ESD_SF_SD_SS_SD_SF_NS12_13OpMultiplyAddEEENSB_ILi1ELi1EEEEELi1ELb0EbEENSB_ILi0ELi0EEES1A_Li1EEENS_21NumericArrayConverterISD_SD_Li16ELNS_15FloatRoundStyleE2ENS8_6thread14UnaryTransform8IdentityEEES1H_bEENS_8epilogue11threadblock8EpilogueIS7_S19_Li1ENS1K_22PredicatedTileIteratorINS1K_26OutputTileOptimalThreadMapINS1K_15OutputTileShapeILi64ELi8ELi2ELi1ELi1EEENS1O_ILi1ELi4ELi1ELi1ELi4EEELi128ELi8ELi16EEESD_Lb0ESL_Lb0EEENS1J_4warp24FragmentIteratorTensorOpIS10_S14_SD_NS_5ArrayISD_Li4ELb0EEESF_EENS1T_20TileIteratorTensorOpIS10_S14_SD_SF_EENS1K_18SharedLoadIteratorINS1R_18CompactedThreadMapESD_Li16EEENS1J_6thread21LinearCombinationReluISD_Li8ESD_SD_LNS23_9ScaleType4KindE1ELS1D_2EEENSB_ILi0ELi16EEELi1ELi1EEENS4_30GemmIdentityThreadblockSwizzleILi1EEELb0EEEEEvNT_6ParamsE --------------------------
	.section	.text._ZN7cutlass6KernelINS_4gemm6kernel4GemmINS1_11threadblock12MmaPipelinedINS1_9GemmShapeILi64ELi64ELi32EEENS_9transform11threadblock22PredicatedTileIteratorINS_11MatrixShapeILi64ELi32EEENS_6half_tENS_6layout8RowMajorELi1ENS8_29PitchLinearWarpRakedThreadMapINS_16PitchLinearShapeILi32ELi64EEELi128ENSH_ILi4ELi8EEELi8EEELi8ELb0ENSE_9NoPermuteEEENS9_19RegularTileIteratorISC_SD_NSE_37RowMajorTensorOpMultiplicandCrosswiseILi16ELi32EEELi0ESK_Li16EEENSA_INSB_ILi32ELi64EEESD_NSE_11ColumnMajorELi0ESK_Li8ELb0ESL_EENSN_ISR_SD_NSE_40ColumnMajorTensorOpMultiplicandCrosswiseILi16ELi32EEELi1ESK_Li16EEESD_SF_NS4_9MmaPolicyINS1_4warp11MmaTensorOpINS6_ILi32ELi32ELi32EEESD_SP_SD_SV_SD_SF_NSY_17MmaTensorOpPolicyINS_4arch3MmaINS6_ILi16ELi8ELi8EEELi32ESD_SF_SD_SS_SD_SF_NS12_13OpMultiplyAddEEENSB_ILi1ELi1EEEEELi1ELb0EbEENSB_ILi0ELi0EEES1A_Li1EEENS_21NumericArrayConverterISD_SD_Li16ELNS_15FloatRoundStyleE2ENS8_6thread14UnaryTransform8IdentityEEES1H_bEENS_8epilogue11threadblock8EpilogueIS7_S19_Li1ENS1K_22PredicatedTileIteratorINS1K_26OutputTileOptimalThreadMapINS1K_15OutputTileShapeILi64ELi8ELi2ELi1ELi1EEENS1O_ILi1ELi4ELi1ELi1ELi4EEELi128ELi8ELi16EEESD_Lb0ESL_Lb0EEENS1J_4warp24FragmentIteratorTensorOpIS10_S14_SD_NS_5ArrayISD_Li4ELb0EEESF_EENS1T_20TileIteratorTensorOpIS10_S14_SD_SF_EENS1K_18SharedLoadIteratorINS1R_18CompactedThreadMapESD_Li16EEENS1J_6thread21LinearCombinationReluISD_Li8ESD_SD_LNS23_9ScaleType4KindE1ELS1D_2EEENSB_ILi0ELi16EEELi1ELi1EEENS4_30GemmIdentityThreadblockSwizzleILi1EEELb0EEEEEvNT_6ParamsE,"ax",@progbits
	.sectioninfo	@"SHI_REGISTERS=80"
	.align	128
.text._ZN7cutlass6KernelINS_4gemm6kernel4GemmINS1_11threadblock12MmaPipelinedINS1_9GemmShapeILi64ELi64ELi32EEENS_9transform11threadblock22PredicatedTileIteratorINS_11MatrixShapeILi64ELi32EEENS_6half_tENS_6layout8RowMajorELi1ENS8_29PitchLinearWarpRakedThreadMapINS_16PitchLinearShapeILi32ELi64EEELi128ENSH_ILi4ELi8EEELi8EEELi8ELb0ENSE_9NoPermuteEEENS9_19RegularTileIteratorISC_SD_NSE_37RowMajorTensorOpMultiplicandCrosswiseILi16ELi32EEELi0ESK_Li16EEENSA_INSB_ILi32ELi64EEESD_NSE_11ColumnMajorELi0ESK_Li8ELb0ESL_EENSN_ISR_SD_NSE_40ColumnMajorTensorOpMultiplicandCrosswiseILi16ELi32EEELi1ESK_Li16EEESD_SF_NS4_9MmaPolicyINS1_4warp11MmaTensorOpINS6_ILi32ELi32ELi32EEESD_SP_SD_SV_SD_SF_NSY_17MmaTensorOpPolicyINS_4arch3MmaINS6_ILi16ELi8ELi8EEELi32ESD_SF_SD_SS_SD_SF_NS12_13OpMultiplyAddEEENSB_ILi1ELi1EEEEELi1ELb0EbEENSB_ILi0ELi0EEES1A_Li1EEENS_21NumericArrayConverterISD_SD_Li16ELNS_15FloatRoundStyleE2ENS8_6thread14UnaryTransform8IdentityEEES1H_bEENS_8epilogue11threadblock8EpilogueIS7_S19_Li1ENS1K_22PredicatedTileIteratorINS1K_26OutputTileOptimalThreadMapINS1K_15OutputTileShapeILi64ELi8ELi2ELi1ELi1EEENS1O_ILi1ELi4ELi1ELi1ELi4EEELi128ELi8ELi16EEESD_Lb0ESL_Lb0EEENS1J_4warp24FragmentIteratorTensorOpIS10_S14_SD_NS_5ArrayISD_Li4ELb0EEESF_EENS1T_20TileIteratorTensorOpIS10_S14_SD_SF_EENS1K_18SharedLoadIteratorINS1R_18CompactedThreadMapESD_Li16EEENS1J_6thread21LinearCombinationReluISD_Li8ESD_SD_LNS23_9ScaleType4KindE1ELS1D_2EEENSB_ILi0ELi16EEELi1ELi1EEENS4_30GemmIdentityThreadblockSwizzleILi1EEELb0EEEEEvNT_6ParamsE:
        .type           _ZN7cutlass6KernelINS_4gemm6kernel4GemmINS1_11threadblock12MmaPipelinedINS1_9GemmShapeILi64ELi64ELi32EEENS_9transform11threadblock22PredicatedTileIteratorINS_11MatrixShapeILi64ELi32EEENS_6half_tENS_6layout8RowMajorELi1ENS8_29PitchLinearWarpRakedThreadMapINS_16PitchLinearShapeILi32ELi64EEELi128ENSH_ILi4ELi8EEELi8EEELi8ELb0ENSE_9NoPermuteEEENS9_19RegularTileIteratorISC_SD_NSE_37RowMajorTensorOpMultiplicandCrosswiseILi16ELi32EEELi0ESK_Li16EEENSA_INSB_ILi32ELi64EEESD_NSE_11ColumnMajorELi0ESK_Li8ELb0ESL_EENSN_ISR_SD_NSE_40ColumnMajorTensorOpMultiplicandCrosswiseILi16ELi32EEELi1ESK_Li16EEESD_SF_NS4_9MmaPolicyINS1_4warp11MmaTensorOpINS6_ILi32ELi32ELi32EEESD_SP_SD_SV_SD_SF_NSY_17MmaTensorOpPolicyINS_4arch3MmaINS6_ILi16ELi8ELi8EEELi32ESD_SF_SD_SS_SD_SF_NS12_13OpMultiplyAddEEENSB_ILi1ELi1EEEEELi1ELb0EbEENSB_ILi0ELi0EEES1A_Li1EEENS_21NumericArrayConverterISD_SD_Li16ELNS_15FloatRoundStyleE2ENS8_6thread14UnaryTransform8IdentityEEES1H_bEENS_8epilogue11threadblock8EpilogueIS7_S19_Li1ENS1K_22PredicatedTileIteratorINS1K_26OutputTileOptimalThreadMapINS1K_15OutputTileShapeILi64ELi8ELi2ELi1ELi1EEENS1O_ILi1ELi4ELi1ELi1ELi4EEELi128ELi8ELi16EEESD_Lb0ESL_Lb0EEENS1J_4warp24FragmentIteratorTensorOpIS10_S14_SD_NS_5ArrayISD_Li4ELb0EEESF_EENS1T_20TileIteratorTensorOpIS10_S14_SD_SF_EENS1K_18SharedLoadIteratorINS1R_18CompactedThreadMapESD_Li16EEENS1J_6thread21LinearCombinationReluISD_Li8ESD_SD_LNS23_9ScaleType4KindE1ELS1D_2EEENSB_ILi0ELi16EEELi1ELi1EEENS4_30GemmIdentityThreadblockSwizzleILi1EEELb0EEEEEvNT_6ParamsE,@function
        .size           _ZN7cutlass6KernelINS_4gemm6kernel4GemmINS1_11threadblock12MmaPipelinedINS1_9GemmShapeILi64ELi64ELi32EEENS_9transform11threadblock22PredicatedTileIteratorINS_11MatrixShapeILi64ELi32EEENS_6half_tENS_6layout8RowMajorELi1ENS8_29PitchLinearWarpRakedThreadMapINS_16PitchLinearShapeILi32ELi64EEELi128ENSH_ILi4ELi8EEELi8EEELi8ELb0ENSE_9NoPermuteEEENS9_19RegularTileIteratorISC_SD_NSE_37RowMajorTensorOpMultiplicandCrosswiseILi16ELi32EEELi0ESK_Li16EEENSA_INSB_ILi32ELi64EEESD_NSE_11ColumnMajorELi0ESK_Li8ELb0ESL_EENSN_ISR_SD_NSE_40ColumnMajorTensorOpMultiplicandCrosswiseILi16ELi32EEELi1ESK_Li16EEESD_SF_NS4_9MmaPolicyINS1_4warp11MmaTensorOpINS6_ILi32ELi32ELi32EEESD_SP_SD_SV_SD_SF_NSY_17MmaTensorOpPolicyINS_4arch3MmaINS6_ILi16ELi8ELi8EEELi32ESD_SF_SD_SS_SD_SF_NS12_13OpMultiplyAddEEENSB_ILi1ELi1EEEEELi1ELb0EbEENSB_ILi0ELi0EEES1A_Li1EEENS_21NumericArrayConverterISD_SD_Li16ELNS_15FloatRoundStyleE2ENS8_6thread14UnaryTransform8IdentityEEES1H_bEENS_8epilogue11threadblock8EpilogueIS7_S19_Li1ENS1K_22PredicatedTileIteratorINS1K_26OutputTileOptimalThreadMapINS1K_15OutputTileShapeILi64ELi8ELi2ELi1ELi1EEENS1O_ILi1ELi4ELi1ELi1ELi4EEELi128ELi8ELi16EEESD_Lb0ESL_Lb0EEENS1J_4warp24FragmentIteratorTensorOpIS10_S14_SD_NS_5ArrayISD_Li4ELb0EEESF_EENS1T_20TileIteratorTensorOpIS10_S14_SD_SF_EENS1K_18SharedLoadIteratorINS1R_18CompactedThreadMapESD_Li16EEENS1J_6thread21LinearCombinationReluISD_Li8ESD_SD_LNS23_9ScaleType4KindE1ELS1D_2EEENSB_ILi0ELi16EEELi1ELi1EEENS4_30GemmIdentityThreadblockSwizzleILi1EEELb0EEEEEvNT_6ParamsE,(.L_x_245 - _ZN7cutlass6KernelINS_4gemm6kernel4GemmINS1_11threadblock12MmaPipelinedINS1_9GemmShapeILi64ELi64ELi32EEENS_9transform11threadblock22PredicatedTileIteratorINS_11MatrixShapeILi64ELi32EEENS_6half_tENS_6layout8RowMajorELi1ENS8_29PitchLinearWarpRakedThreadMapINS_16PitchLinearShapeILi32ELi64EEELi128ENSH_ILi4ELi8EEELi8EEELi8ELb0ENSE_9NoPermuteEEENS9_19RegularTileIteratorISC_SD_NSE_37RowMajorTensorOpMultiplicandCrosswiseILi16ELi32EEELi0ESK_Li16EEENSA_INSB_ILi32ELi64EEESD_NSE_11ColumnMajorELi0ESK_Li8ELb0ESL_EENSN_ISR_SD_NSE_40ColumnMajorTensorOpMultiplicandCrosswiseILi16ELi32EEELi1ESK_Li16EEESD_SF_NS4_9MmaPolicyINS1_4warp11MmaTensorOpINS6_ILi32ELi32ELi32EEESD_SP_SD_SV_SD_SF_NSY_17MmaTensorOpPolicyINS_4arch3MmaINS6_ILi16ELi8ELi8EEELi32ESD_SF_SD_SS_SD_SF_NS12_13OpMultiplyAddEEENSB_ILi1ELi1EEEEELi1ELb0EbEENSB_ILi0ELi0EEES1A_Li1EEENS_21NumericArrayConverterISD_SD_Li16ELNS_15FloatRoundStyleE2ENS8_6thread14UnaryTransform8IdentityEEES1H_bEENS_8epilogue11threadblock8EpilogueIS7_S19_Li1ENS1K_22PredicatedTileIteratorINS1K_26OutputTileOptimalThreadMapINS1K_15OutputTileShapeILi64ELi8ELi2ELi1ELi1EEENS1O_ILi1ELi4ELi1ELi1ELi4EEELi128ELi8ELi16EEESD_Lb0ESL_Lb0EEENS1J_4warp24FragmentIteratorTensorOpIS10_S14_SD_NS_5ArrayISD_Li4ELb0EEESF_EENS1T_20TileIteratorTensorOpIS10_S14_SD_SF_EENS1K_18SharedLoadIteratorINS1R_18CompactedThreadMapESD_Li16EEENS1J_6thread21LinearCombinationReluISD_Li8ESD_SD_LNS23_9ScaleType4KindE1ELS1D_2EEENSB_ILi0ELi16EEELi1ELi1EEENS4_30GemmIdentityThreadblockSwizzleILi1EEELb0EEEEEvNT_6ParamsE)
        .other          _ZN7cutlass6KernelINS_4gemm6kernel4GemmINS1_11threadblock12MmaPipelinedINS1_9GemmShapeILi64ELi64ELi32EEENS_9transform11threadblock22PredicatedTileIteratorINS_11MatrixShapeILi64ELi32EEENS_6half_tENS_6layout8RowMajorELi1ENS8_29PitchLinearWarpRakedThreadMapINS_16PitchLinearShapeILi32ELi64EEELi128ENSH_ILi4ELi8EEELi8EEELi8ELb0ENSE_9NoPermuteEEENS9_19RegularTileIteratorISC_SD_NSE_37RowMajorTensorOpMultiplicandCrosswiseILi16ELi32EEELi0ESK_Li16EEENSA_INSB_ILi32ELi64EEESD_NSE_11ColumnMajorELi0ESK_Li8ELb0ESL_EENSN_ISR_SD_NSE_40ColumnMajorTensorOpMultiplicandCrosswiseILi16ELi32EEELi1ESK_Li16EEESD_SF_NS4_9MmaPolicyINS1_4warp11MmaTensorOpINS6_ILi32ELi32ELi32EEESD_SP_SD_SV_SD_SF_NSY_17MmaTensorOpPolicyINS_4arch3MmaINS6_ILi16ELi8ELi8EEELi32ESD_SF_SD_SS_SD_SF_NS12_13OpMultiplyAddEEENSB_ILi1ELi1EEEEELi1ELb0EbEENSB_ILi0ELi0EEES1A_Li1EEENS_21NumericArrayConverterISD_SD_Li16ELNS_15FloatRoundStyleE2ENS8_6thread14UnaryTransform8IdentityEEES1H_bEENS_8epilogue11threadblock8EpilogueIS7_S19_Li1ENS1K_22PredicatedTileIteratorINS1K_26OutputTileOptimalThreadMapINS1K_15OutputTileShapeILi64ELi8ELi2ELi1ELi1EEENS1O_ILi1ELi4ELi1ELi1ELi4EEELi128ELi8ELi16EEESD_Lb0ESL_Lb0EEENS1J_4warp24FragmentIteratorTensorOpIS10_S14_SD_NS_5ArrayISD_Li4ELb0EEESF_EENS1T_20TileIteratorTensorOpIS10_S14_SD_SF_EENS1K_18SharedLoadIteratorINS1R_18CompactedThreadMapESD_Li16EEENS1J_6thread21LinearCombinationReluISD_Li8ESD_SD_LNS23_9ScaleType4KindE1ELS1D_2EEENSB_ILi0ELi16EEELi1ELi1EEENS4_30GemmIdentityThreadblockSwizzleILi1EEELb0EEEEEvNT_6ParamsE,@"STO_CUDA_ENTRY STV_DEFAULT"
_ZN7cutlass6KernelINS_4gemm6kernel4GemmINS1_11threadblock12MmaPipelinedINS1_9GemmShapeILi64ELi64ELi32EEENS_9transform11threadblock22PredicatedTileIteratorINS_11MatrixShapeILi64ELi32EEENS_6half_tENS_6layout8RowMajorELi1ENS8_29PitchLinearWarpRakedThreadMapINS_16PitchLinearShapeILi32ELi64EEELi128ENSH_ILi4ELi8EEELi8EEELi8ELb0ENSE_9NoPermuteEEENS9_19RegularTileIteratorISC_SD_NSE_37RowMajorTensorOpMultiplicandCrosswiseILi16ELi32EEELi0ESK_Li16EEENSA_INSB_ILi32ELi64EEESD_NSE_11ColumnMajorELi0ESK_Li8ELb0ESL_EENSN_ISR_SD_NSE_40ColumnMajorTensorOpMultiplicandCrosswiseILi16ELi32EEELi1ESK_Li16EEESD_SF_NS4_9MmaPolicyINS1_4warp11MmaTensorOpINS6_ILi32ELi32ELi32EEESD_SP_SD_SV_SD_SF_NSY_17MmaTensorOpPolicyINS_4arch3MmaINS6_ILi16ELi8ELi8EEELi32ESD_SF_SD_SS_SD_SF_NS12_13OpMultiplyAddEEENSB_ILi1ELi1EEEEELi1ELb0EbEENSB_ILi0ELi0EEES1A_Li1EEENS_21NumericArrayConverterISD_SD_Li16ELNS_15FloatRoundStyleE2ENS8_6thread14UnaryTransform8IdentityEEES1H_bEENS_8epilogue11threadblock8EpilogueIS7_S19_Li1ENS1K_22PredicatedTileIteratorINS1K_26OutputTileOptimalThreadMapINS1K_15OutputTileShapeILi64ELi8ELi2ELi1ELi1EEENS1O_ILi1ELi4ELi1ELi1ELi4EEELi128ELi8ELi16EEESD_Lb0ESL_Lb0EEENS1J_4warp24FragmentIteratorTensorOpIS10_S14_SD_NS_5ArrayISD_Li4ELb0EEESF_EENS1T_20TileIteratorTensorOpIS10_S14_SD_SF_EENS1K_18SharedLoadIteratorINS1R_18CompactedThreadMapESD_Li16EEENS1J_6thread21LinearCombinationReluISD_Li8ESD_SD_LNS23_9ScaleType4KindE1ELS1D_2EEENSB_ILi0ELi16EEELi1ELi1EEENS4_30GemmIdentityThreadblockSwizzleILi1EEELb0EEEEEvNT_6ParamsE:
        /* <DEDUP_REMOVED lines=13> */
[----:B------:R-:W-:Y:S01]  /*00d0*/  CS2R R28, SRZ ;  /* 0x00000000001c7805 */ /* 0x000fe2000001ff00 */
[----:B------:R-:W-:Y:S01]  /*00e0*/  CS2R R30, SRZ ;  /* 0x00000000001e7805 */ /* 0x000fe2000001ff00 */
[----:B------:R-:W-:Y:S01]  /*00f0*/  CS2R R12, SRZ ;  /* 0x00000000000c7805 */ /* 0x000fe2000001ff00 */
[----:B------:R-:W1:Y:S01]  /*0100*/  S2R R5, SR_CTAID.Z ;  /* 0x0000000000057919 */ /* 0x000e620000002700 */
[----:B------:R-:W-:Y:S01]  /*0110*/  CS2R R14, SRZ ;  /* 0x00000000000e7805 */ /* 0x000fe2000001ff00 */
[----:B------:R-:W-:Y:S01]  /*0120*/  ULDC.64 UR4, c[0x0][0x188] ;  /* 0x0000620000047ab9 */ /* 0x000fe20000000a00 */
[----:B0-----:R-:W-:Y:S01]  /*0130*/  SHF.R.S32.HI R59, RZ, 0x1f, R52 ;  /* 0x0000001fff3b7819 */ /* 0x001fe20000011434 */
[----:B-1----:R-:W-:-:S03]  /*0140*/  IMAD R5, R5, c[0x0][0x2a0], RZ ;  /* 0x0000a80005057a24 */ /* 0x002fc600078e02ff */
[----:B------:R-:W-:Y:S02]  /*0150*/  LEA.HI R57, R59, R52, RZ, 0x5 ;  /* 0x000000343b397211 */ /* 0x000fe400078f28ff */
[----:B------:R-:W-:Y:S02]  /*0160*/  IADD3 R6, R5, c[0x0][0x2a0], RZ ;  /* 0x0000a80005067a10 */ /* 0x000fe40007ffe0ff */
[----:B------:R-:W-:Y:S02]  /*0170*/  LOP3.LUT R3, R57, 0xffffffe0, RZ, 0xc0, !PT ;  /* 0xffffffe039037812 */ /* 0x000fe400078ec0ff */
[----:B------:R-:W-:Y:S02]  /*0180*/  IMNMX R6, R6, c[0x0][0x168], PT ;  /* 0x00005a0006067a17 */ /* 0x000fe40003800200 */
[----:B------:R-:W-:Y:S01]  /*0190*/  SHF.R.S32.HI R57, RZ, 0x5, R57 ;  /* 0x00000005ff397819 */ /* 0x000fe20000011439 */
[----:B------:R-:W-:Y:S02]  /*01a0*/  IMAD.IADD R56, R52, 0x1, -R3 ;  /* 0x0000000134387824 */ /* 0x000fe400078e0a03 */
[----:B------:R-:W-:-:S02]  /*01b0*/  IMAD.IADD R34, R6, 0x1, -R5 ;  /* 0x0000000106227824 */ /* 0x000fc400078e0a05 */
[----:B------:R-:W-:Y:S01]  /*01c0*/  IMAD.SHL.U32 R0, R57, 0x10, RZ ;  /* 0x0000001039007824 */ /* 0x000fe200078e00ff */
[----:B------:R-:W-:Y:S02]  /*01d0*/  SHF.R.S32.HI R55, RZ, 0x1f, R56 ;  /* 0x0000001fff377819 */ /* 0x000fe40000011438 */
[----:B------:R-:W-:Y:S02]  /*01e0*/  SHF.R.S32.HI R33, RZ, 0x1f, R34 ;  /* 0x0000001fff217819 */ /* 0x000fe40000011422 */
[----:B------:R-:W-:Y:S02]  /*01f0*/  LEA.HI R3, R55, R56, RZ, 0x2 ;  /* 0x0000003837037211 */ /* 0x000fe400078f10ff */
[----:B------:R-:W-:Y:S02]  /*0200*/  LEA.HI R33, R33, R34, RZ, 0x5 ;  /* 0x0000002221217211 */ /* 0x000fe400078f28ff */
[C---:B------:R-:W-:Y:S02]  /*0210*/  LEA.HI.SX32 R25, R3.reuse, R0, 0x1e ;  /* 0x0000000003197211 */ /* 0x040fe400078ff2ff */
[----:B------:R-:W-:-:S02]  /*0220*/  LOP3.LUT R3, R3, 0xfffffffc, RZ, 0xc0, !PT ;  /* 0xfffffffc03037812 */ /* 0x000fc400078ec0ff */
[----:B------:R-:W-:Y:S01]  /*0230*/  LOP3.LUT R33, R33, 0xffffffe0, RZ, 0xc0, !PT ;  /* 0xffffffe021217812 */ /* 0x000fe200078ec0ff */
[----:B------:R-:W-:Y:S02]  /*0240*/  IMAD R9, R60, 0x40, R25 ;  /* 0x000000403c097824 */ /* 0x000fe400078e0219 */
[----:B------:R-:W-:Y:S02]  /*0250*/  IMAD.IADD R0, R56, 0x1, -R3 ;  /* 0x0000000138007824 */ /* 0x000fe400078e0a03 */
[----:B------:R-:W-:Y:S01]  /*0260*/  IMAD.IADD R33, R34, 0x1, -R33 ;  /* 0x0000000122217824 */ /* 0x000fe200078e0a21 */
[----:B------:R-:W-:Y:S01]  /*0270*/  SHF.R.S32.HI R2, RZ, 0x1f, R9 ;  /* 0x0000001fff027819 */ /* 0x000fe20000011409 */
[----:B------:R-:W-:Y:S01]  /*0280*/  IMAD R36, R0, 0x8, R5 ;  /* 0x0000000800247824 */ /* 0x000fe200078e0205 */
[----:B------:R-:W-:Y:S01]  /*0290*/  IADD3 R7, R9, 0x8, RZ ;  /* 0x0000000809077810 */ /* 0x000fe20007ffe0ff */
[----:B------:R-:W-:Y:S01]  /*02a0*/  IMAD R38, R58, 0x40, R25 ;  /* 0x000000403a267824 */ /* 0x000fe200078e0219 */
[----:B------:R-:W-:Y:S01]  /*02b0*/  ISETP.NE.AND P0, PT, R33, RZ, PT ;  /* 0x000000ff2100720c */ /* 0x000fe20003f05270 */
[----:B------:R-:W-:Y:S01]  /*02c0*/  IMAD R2, R2, c[0x0][0x180], RZ ;  /* 0x0000600002027a24 */ /* 0x000fe200078e02ff */
[----:B------:R-:W-:-:S02]  /*02d0*/  SHF.R.S32.HI R37, RZ, 0x1f, R36 ;  /* 0x0000001fff257819 */ /* 0x000fc40000011424 */
[----:B------:R-:W-:Y:S01]  /*02e0*/  SEL R33, R33, 0x20, P0 ;  /* 0x0000002021217807 */ /* 0x000fe20000000000 */
[C---:B------:R-:W-:Y:S01]  /*02f0*/  IMAD R19, R9.reuse, c[0x0][0x184], R2 ;  /* 0x0000610009137a24 */ /* 0x040fe200078e0202 */
[C---:B------:R-:W-:Y:S01]  /*0300*/  ISETP.GE.AND P4, PT, R9.reuse, c[0x0][0x160], PT ;  /* 0x0000580009007a0c */ /* 0x040fe20003f86270 */
[----:B------:R-:W-:Y:S01]  /*0310*/  IMAD.WIDE.U32 R2, R9, c[0x0][0x180], R36 ;  /* 0x0000600009027a25 */ /* 0x000fe200078e0024 */
[----:B------:R-:W-:Y:S02]  /*0320*/  ISETP.GE.AND P3, PT, R7, c[0x0][0x160], PT ;  /* 0x0000580007007a0c */ /* 0x000fe40003f66270 */
[----:B------:R-:W-:Y:S01]  /*0330*/  SHF.R.S32.HI R35, RZ, 0x1f, R38 ;  /* 0x0000001fff237819 */ /* 0x000fe20000011426 */
[----:B------:R-:W-:Y:S01]  /*0340*/  IMAD.IADD R5, R5, 0x1, R33 ;  /* 0x0000000105057824 */ /* 0x000fe200078e0221 */
[C---:B------:R-:W-:Y:S01]  /*0350*/  IADD3 R4, R38.reuse, 0x8, RZ ;  /* 0x0000000826047810 */ /* 0x040fe20007ffe0ff */
[----:B------:R-:W-:Y:S01]  /*0360*/  IMAD.IADD R19, R3, 0x1, R19 ;  /* 0x0000000103137824 */ /* 0x000fe200078e0213 */
[----:B------:R-:W-:Y:S01]  /*0370*/  ISETP.GE.AND P2, PT, R38, c[0x0][0x164], PT ;  /* 0x0000590026007a0c */ /* 0x000fe20003f46270 */
[----:B------:R-:W-:Y:S01]  /*0380*/  IMAD.SHL.U32 R32, R2, 0x2, RZ ;  /* 0x0000000202207824 */ /* 0x000fe200078e00ff */
[----:B------:R-:W-:Y:S01]  /*0390*/  IMNMX R3, R6, R5, PT ;  /* 0x0000000506037217 */ /* 0x000fe20003800200 */
[----:B------:R-:W-:Y:S01]  /*03a0*/  IMAD R35, R35, c[0x0][0x1b0], RZ ;  /* 0x00006c0023237a24 */ /* 0x000fe200078e02ff */
[----:B------:R-:W-:-:S02]  /*03b0*/  SHF.L.U64.HI R19, R2, 0x1, R19 ;  /* 0x0000000102137819 */ /* 0x000fc40000010213 */
[-C--:B------:R-:W-:Y:S01]  /*03c0*/  ISETP.LT.AND P5, PT, R36, R3.reuse, !P4 ;  /* 0x000000032400720c */ /* 0x080fe200067a1270 */
[----:B------:R-:W-:Y:S01]  /*03d0*/  IMAD R35, R38, c[0x0][0x1b4], R35 ;  /* 0x00006d0026237a24 */ /* 0x000fe200078e0223 */
[----:B------:R-:W-:Y:S01]  /*03e0*/  IADD3 R6, P6, R32, c[0x0][0x1a0], RZ ;  /* 0x0000680020067a10 */ /* 0x000fe20007fde0ff */
[----:B------:R-:W-:Y:S01]  /*03f0*/  IMAD.WIDE.U32 R38, R38, c[0x0][0x1b0], RZ ;  /* 0x00006c0026267a25 */ /* 0x000fe200078e00ff */
[-C--:B------:R-:W-:Y:S02]  /*0400*/  ISETP.LT.AND P0, PT, R36, R3.reuse, !P3 ;  /* 0x000000032400720c */ /* 0x080fe40005f01270 */
[----:B------:R-:W-:Y:S02]  /*0410*/  IADD3.X R7, R19, c[0x0][0x1a4], RZ, P6, !PT ;  /* 0x0000690013077a10 */ /* 0x000fe400037fe4ff */
[----:B------:R-:W-:Y:S02]  /*0420*/  ISETP.GE.AND P1, PT, R4, c[0x0][0x164], PT ;  /* 0x0000590004007a0c */ /* 0x000fe40003f26270 */
[----:B------:R-:W-:Y:S01]  /*0430*/  ISETP.LT.AND P6, PT, R36, R3, !P2 ;  /* 0x000000032400720c */ /* 0x000fe200057c1270 */
[----:B------:R-:W-:-:S03]  /*0440*/  IMAD.IADD R35, R39, 0x1, R35 ;  /* 0x0000000127237824 */ /* 0x000fc600078e0223 */
[----:B------:R0:W2:Y:S01]  /*0450*/  @P5 LDG.E.LTC128B.128.SYS R28, [R6] ;  /* 0x00000000061c5381 */ /* 0x0000a200001eed20 */
[----:B------:R-:W-:-:S03]  /*0460*/  ISETP.LT.AND P5, PT, R36, R3, !P1 ;  /* 0x000000032400720c */ /* 0x000fc60004fa1270 */
[----:B------:R0:W3:Y:S01]  /*0470*/  @P0 LDG.E.LTC128B.128.SYS R12, [R6.64+UR4] ;  /* 0x00000004060c0981 */ /* 0x0000e2000c1eed20 */
[----:B------:R-:W-:Y:S01]  /*0480*/  IADD3 R3, P0, R36, R38, RZ ;  /* 0x0000002624037210 */ /* 0x000fe20007f1e0ff */
[----:B------:R-:W-:Y:S01]  /*0490*/  CS2R R8, SRZ ;  /* 0x0000000000087805 */ /* 0x000fe2000001ff00 */
[----:B------:R-:W-:Y:S01]  /*04a0*/  CS2R R10, SRZ ;  /* 0x00000000000a7805 */ /* 0x000fe2000001ff00 */
[----:B------:R-:W-:Y:S01]  /*04b0*/  CS2R R4, SRZ ;  /* 0x0000000000047805 */ /* 0x000fe2000001ff00 */
[----:B------:R-:W-:Y:S01]  /*04c0*/  ULDC.64 UR4, c[0x0][0x1b8] ;  /* 0x00006e0000047ab9 */ /* 0x000fe20000000a00 */
[----:B------:R-:W-:Y:S01]  /*04d0*/  IMAD.X R2, R37, 0x1, R35, P0 ;  /* 0x0000000125027824 */ /* 0x000fe200000e0623 */
[----:B------:R-:W-:Y:S01]  /*04e0*/  LEA R26, P0, R3, c[0x0][0x1d0], 0x1 ;  /* 0x00007400031a7a11 */ /* 0x000fe200078008ff */
[----:B0-----:R-:W-:-:S03]  /*04f0*/  CS2R R6, SRZ ;  /* 0x0000000000067805 */ /* 0x001fc6000001ff00 */
[----:B------:R-:W-:-:S08]  /*0500*/  LEA.HI.X R27, R3, c[0x0][0x1d4], R2, 0x1, P0 ;  /* 0x00007500031b7a11 */ /* 0x000fd000000f0c02 */
[----:B------:R-:W4:Y:S04]  /*0510*/  @P6 LDG.E.LTC128B.128.SYS R8, [R26] ;  /* 0x000000001a086381 */ /* 0x000f2800001eed20 */
[----:B------:R-:W4:Y:S01]  /*0520*/  @P5 LDG.E.LTC128B.128.SYS R4, [R26.64+UR4] ;  /* 0x000000041a045981 */ /* 0x000f22000c1eed20 */
[----:B------:R-:W-:Y:S01]  /*0530*/  SHF.R.U32.HI R18, RZ, 0x5, R52 ;  /* 0x00000005ff127819 */ /* 0x000fe20000011634 */
[----:B------:R-:W-:Y:S01]  /*0540*/  IMAD.SHL.U32 R22, R52, 0x4, RZ ;  /* 0x0000000434167824 */ /* 0x000fe200078e00ff */
[C---:B------:R-:W-:Y:S02]  /*0550*/  IADD3 R16, R25.reuse, 0x8, RZ ;  /* 0x0000000819107810 */ /* 0x040fe40007ffe0ff */
[----:B------:R-:W-:Y:S02]  /*0560*/  LEA.HI R21, R25, R25, RZ, 0x1 ;  /* 0x0000001919157211 */ /* 0x000fe400078f08ff */
[----:B------:R-:W-:-:S02]  /*0570*/  LEA.HI R2, R16, R16, RZ, 0x1 ;  /* 0x0000001010027211 */ /* 0x000fc400078f08ff */
[----:B------:R-:W0:Y:S01]  /*0580*/  SHFL.IDX PT, R18, R18, RZ, 0x1f ;  /* 0x00001fff12127589 */ /* 0x000e2200000e0000 */
[----:B------:R-:W-:Y:S02]  /*0590*/  LOP3.LUT R23, R21, 0x3ffffffe, RZ, 0xc0, !PT ;  /* 0x3ffffffe15177812 */ /* 0x000fe400078ec0ff */
[----:B------:R-:W-:Y:S02]  /*05a0*/  LOP3.LUT R3, R2, 0x3ffffffe, RZ, 0xc0, !PT ;  /* 0x3ffffffe02037812 */ /* 0x000fe400078ec0ff */
[----:B------:R-:W-:Y:S01]  /*05b0*/  LOP3.LUT R17, R52, 0x6, RZ, 0xc0, !PT ;  /* 0x0000000634117812 */ /* 0x000fe200078ec0ff */
[----:B------:R-:W-:Y:S01]  /*05c0*/  IMAD.IADD R23, R25, 0x1, -R23 ;  /* 0x0000000119177824 */ /* 0x000fe200078e0a17 */
[----:B------:R-:W-:Y:S01]  /*05d0*/  LOP3.LUT R22, R22, 0x4, RZ, 0xc0, !PT ;  /* 0x0000000416167812 */ /* 0x000fe200078ec0ff */
[----:B------:R-:W-:Y:S01]  /*05e0*/  IMAD.IADD R3, R16, 0x1, -R3 ;  /* 0x0000000110037824 */ /* 0x000fe200078e0a03 */
[--C-:B------:R-:W-:Y:S01]  /*05f0*/  SHF.R.S32.HI R20, RZ, 0x1, R21.reuse ;  /* 0x00000001ff147819 */ /* 0x100fe20000011415 */
[--C-:B------:R-:W-:Y:S01]  /*0600*/  IMAD R23, R23, 0x4, R0.reuse ;  /* 0x0000000417177824 */ /* 0x100fe200078e0200 */
[----:B------:R-:W-:Y:S01]  /*0610*/  LEA.HI R22, R17, R22, RZ, 0x1f ;  /* 0x0000001611167211 */ /* 0x000fe200078ff8ff */
[----:B------:R-:W-:Y:S01]  /*0620*/  IMAD R3, R3, 0x4, R0 ;  /* 0x0000000403037824 */ /* 0x000fe200078e0200 */
[----:B------:R-:W-:-:S02]  /*0630*/  SHF.R.S32.HI R21, RZ, 0x1f, R21 ;  /* 0x0000001fff157819 */ /* 0x000fc40000011415 */
[--C-:B------:R-:W-:Y:S02]  /*0640*/  SHF.R.S32.HI R17, RZ, 0x1, R2.reuse ;  /* 0x00000001ff117819 */ /* 0x100fe40000011402 */
[----:B------:R-:W-:Y:S02]  /*0650*/  SHF.R.S32.HI R2, RZ, 0x1f, R2 ;  /* 0x0000001fff027819 */ /* 0x000fe40000011402 */
[----:B------:R-:W-:Y:S02]  /*0660*/  SHF.R.S32.HI R0, RZ, 0x1f, R3 ;  /* 0x0000001fff007819 */ /* 0x000fe40000011403 */
[----:B------:R-:W-:Y:S02]  /*0670*/  LEA.HI R21, R21, R20, RZ, 0x2 ;  /* 0x0000001415157211 */ /* 0x000fe400078f10ff */
[----:B------:R-:W-:Y:S01]  /*0680*/  LEA.HI R2, R2, R17, RZ, 0x2 ;  /* 0x0000001102027211 */ /* 0x000fe200078f10ff */
[----:B0-----:R0:W1:Y:S01]  /*0690*/  R2UR UR5, R18 ;  /* 0x00000000120573c2 */ /* 0x00106200000e0000 */
[----:B------:R-:W-:-:S02]  /*06a0*/  LEA.HI R0, R0, R3, RZ, 0x2 ;  /* 0x0000000300007211 */ /* 0x000fc400078f10ff */
[----:B------:R-:W-:Y:S02]  /*06b0*/  LOP3.LUT R21, R21, 0x1ffffffc, RZ, 0xc0, !PT ;  /* 0x1ffffffc15157812 */ /* 0x000fe400078ec0ff */
[----:B------:R-:W-:Y:S02]  /*06c0*/  LOP3.LUT R2, R2, 0x1ffffffc, RZ, 0xc0, !PT ;  /* 0x1ffffffc02027812 */ /* 0x000fe400078ec0ff */
[----:B0-----:R-:W-:Y:S01]  /*06d0*/  SHF.R.S32.HI R18, RZ, 0x1f, R23 ;  /* 0x0000001fff127819 */ /* 0x001fe20000011417 */
[----:B------:R-:W-:Y:S01]  /*06e0*/  IMAD.IADD R21, R20, 0x1, -R21 ;  /* 0x0000000114157824 */ /* 0x000fe200078e0a15 */
[----:B------:R-:W-:Y:S01]  /*06f0*/  LOP3.LUT R0, R0, 0xfffffffc, RZ, 0xc0, !PT ;  /* 0xfffffffc00007812 */ /* 0x000fe200078ec0ff */
[----:B------:R-:W-:Y:S01]  /*0700*/  IMAD.IADD R2, R17, 0x1, -R2 ;  /* 0x0000000111027824 */ /* 0x000fe200078e0a02 */
[----:B------:R-:W-:Y:S02]  /*0710*/  LEA.HI R18, R18, R23, RZ, 0x2 ;  /* 0x0000001712127211 */ /* 0x000fe400078f10ff */
[----:B------:R-:W-:Y:S01]  /*0720*/  ISETP.GE.AND P0, PT, R34, 0x1, PT ;  /* 0x000000012200780c */ /* 0x000fe20003f06270 */
[----:B------:R-:W-:Y:S01]  /*0730*/  IMAD.IADD R3, R3, 0x1, -R0 ;  /* 0x0000000103037824 */ /* 0x000fe200078e0a00 */
[----:B------:R-:W-:-:S02]  /*0740*/  LOP3.LUT R18, R18, 0xfffffffc, RZ, 0xc0, !PT ;  /* 0xfffffffc12127812 */ /* 0x000fc400078ec0ff */
[----:B------:R-:W-:Y:S02]  /*0750*/  SEL R72, RZ, 0xffffffff, P3 ;  /* 0xffffffffff487807 */ /* 0x000fe40001800000 */
[----:B------:R-:W-:Y:S01]  /*0760*/  LOP3.LUT R3, R3, R2, RZ, 0x3c, !PT ;  /* 0x0000000203037212 */ /* 0x000fe200078e3cff */
[----:B------:R-:W-:Y:S01]  /*0770*/  IMAD.IADD R16, R23, 0x1, -R18 ;  /* 0x0000000117107824 */ /* 0x000fe200078e0a12 */
[----:B------:R-:W-:Y:S01]  /*0780*/  SEL R73, RZ, 0xffffffff, P1 ;  /* 0xffffffffff497807 */ /* 0x000fe20000800000 */
[----:B------:R-:W-:Y:S02]  /*0790*/  IMAD.SHL.U32 R72, R72, 0x2, RZ ;  /* 0x0000000248487824 */ /* 0x000fe400078e00ff */
[----:B------:R-:W-:Y:S01]  /*07a0*/  IMAD.IADD R0, R0, 0x1, R3 ;  /* 0x0000000100007824 */ /* 0x000fe200078e0203 */
[----:B------:R-:W-:Y:S01]  /*07b0*/  LOP3.LUT R21, R16, R21, RZ, 0x3c, !PT ;  /* 0x0000001510157212 */ /* 0x000fe200078e3cff */
[----:B-1----:R-:W-:Y:S01]  /*07c0*/  USHF.R.S32.HI UR17, URZ, 0x1f, UR5 ;  /* 0x0000001f3f117899 */ /* 0x002fe20008011405 */
[----:B------:R-:W-:-:S02]  /*07d0*/  IMAD.SHL.U32 R3, R52, 0x8, RZ ;  /* 0x0000000834037824 */ /* 0x000fc400078e00ff */
[----:B------:R-:W-:Y:S01]  /*07e0*/  IMAD R53, R17, 0x10, R0 ;  /* 0x0000001011357824 */ /* 0x000fe200078e0200 */
[----:B------:R-:W-:Y:S01]  /*07f0*/  ULEA.HI UR17, UR17, UR5, URZ, 0x2 ;  /* 0x0000000511117291 */ /* 0x000fe2000f8f103f */
[----:B------:R-:W-:Y:S01]  /*0800*/  IMAD.IADD R21, R18, 0x1, R21 ;  /* 0x0000000112157824 */ /* 0x000fe200078e0215 */
[----:B------:R-:W-:Y:S01]  /*0810*/  LOP3.LUT R3, R3, 0xf0, RZ, 0xc0, !PT ;  /* 0x000000f003037812 */ /* 0x000fe200078ec0ff */
[----:B------:R-:W-:Y:S01]  /*0820*/  IMAD.SHL.U32 R53, R53, 0x8, RZ ;  /* 0x0000000835357824 */ /* 0x000fe200078e00ff */
[----:B------:R-:W-:Y:S01]  /*0830*/  ULOP3.LUT UR4, UR17, 0xfffffffc, URZ, 0xc0, !UPT ;  /* 0xfffffffc11047892 */ /* 0x000fe2000f8ec03f */
[----:B------:R-:W-:Y:S01]  /*0840*/  IMAD R21, R20, 0x10, R21 ;  /* 0x0000001014157824 */ /* 0x000fe200078e0215 */
[----:B------:R-:W-:Y:S01]  /*0850*/  USHF.R.S32.HI UR17, URZ, 0x2, UR17 ;  /* 0x000000023f117899 */ /* 0x000fe20008011411 */
[----:B------:R-:W-:Y:S01]  /*0860*/  IMAD.SHL.U32 R53, R53, 0x2, RZ ;  /* 0x0000000235357824 */ /* 0x000fe200078e00ff */
[----:B------:R-:W-:Y:S01]  /*0870*/  UIADD3 UR4, UR5, -UR4, URZ ;  /* 0x8000000405047290 */ /* 0x000fe2000fffe03f */
[----:B------:R-:W-:Y:S01]  /*0880*/  IMAD.SHL.U32 R21, R21, 0x8, RZ ;  /* 0x0000000815157824 */ /* 0x000fe200078e00ff */
[----:B------:R-:W-:Y:S01]  /*0890*/  USHF.L.U32 UR5, UR17, 0x3, URZ ;  /* 0x0000000311057899 */ /* 0x000fe2000800063f */
[----:B------:R-:W-:Y:S01]  /*08a0*/  IMAD.IADD R0, R22, 0x1, R3 ;  /* 0x0000000116007824 */ /* 0x000fe200078e0203 */
[----:B------:R-:W-:Y:S01]  /*08b0*/  ULEA.HI UR15, UR4, UR4, URZ, 0x1 ;  /* 0x00000004040f7291 */ /* 0x000fe2000f8f083f */
[----:B------:R-:W-:Y:S01]  /*08c0*/  IMAD.SHL.U32 R54, R21, 0x2, RZ ;  /* 0x0000000215367824 */ /* 0x000fe200078e00ff */
[----:B------:R-:W-:Y:S01]  /*08d0*/  SEL R3, RZ, 0x1, P4 ;  /* 0x00000001ff037807 */ /* 0x000fe20002000000 */
[----:B------:R-:W-:Y:S01]  /*08e0*/  IMAD.SHL.U32 R18, R0, 0x10, RZ ;  /* 0x0000001000127824 */ /* 0x000fe200078e00ff */
[----:B------:R-:W-:Y:S01]  /*08f0*/  ULOP3.LUT UR16, UR15, 0xfffffffe, URZ, 0xc0, !UPT ;  /* 0xfffffffe0f107892 */ /* 0x000fe2000f8ec03f */
[----:B------:R-:W-:Y:S01]  /*0900*/  IMAD.SHL.U32 R73, R73, 0x2, RZ ;  /* 0x0000000249497824 */ /* 0x000fe200078e00ff */
[----:B------:R-:W-:Y:S01]  /*0910*/  USHF.R.S32.HI UR15, URZ, 0x1, UR15 ;  /* 0x000000013f0f7899 */ /* 0x000fe2000801140f */
[----:B------:R-:W-:Y:S01]  /*0920*/  SEL R0, RZ, 0x1, P2 ;  /* 0x00000001ff007807 */ /* 0x000fe20001000000 */
[----:B------:R-:W-:Y:S01]  /*0930*/  UIADD3 UR16, UR4, -UR16, URZ ;  /* 0x8000001004107290 */ /* 0x000fe2000fffe03f */
[----:B------:R-:W-:Y:S01]  /*0940*/  LOP3.LUT R72, R72, 0x2, R3, 0xe2, !PT ;  /* 0x0000000248487812 */ /* 0x000fe200078ee203 */
[----:B------:R-:W-:Y:S01]  /*0950*/  ULEA UR4, UR15, UR5, 0x8 ;  /* 0x000000050f047291 */ /* 0x000fe2000f8e403f */
[----:B------:R-:W-:Y:S01]  /*0960*/  LOP3.LUT R73, R73, 0x2, R0, 0xe2, !PT ;  /* 0x0000000249497812 */ /* 0x000fe200078ee200 */
[----:B------:R-:W-:Y:S01]  /*0970*/  ULEA UR5, UR16, UR5, 0x8 ;  /* 0x0000000510057291 */ /* 0x000fe2000f8e403f */
[----:B------:R-:W-:Y:S01]  /*0980*/  CS2R R2, SRZ ;  /* 0x0000000000027805 */ /* 0x000fe2000001ff00 */
[----:B------:R-:W-:Y:S01]  /*0990*/  ULEA UR4, UR4, 0x2000, 0x4 ;  /* 0x0000200004047891 */ /* 0x000fe2000f8e203f */
[----:B------:R-:W-:Y:S01]  /*09a0*/  CS2R R16, SRZ ;  /* 0x0000000000107805 */ /* 0x000fe2000001ff00 */
[----:B------:R-:W-:-:S02]  /*09b0*/  USHF.L.U32 UR5, UR5, 0x4, URZ ;  /* 0x0000000405057899 */ /* 0x000fc4000800063f */
[----:B------:R-:W-:Y:S01]  /*09c0*/  USHF.L.U32 UR15, UR15, 0x4, URZ ;  /* 0x000000040f0f7899 */ /* 0x000fe2000800063f */
[----:B--2---:R-:W-:Y:S04]  /*09d0*/  STS.128 [R54], R28 ;  /* 0x0000001c36007388 */ /* 0x004fe80000000c00 */
[----:B---3--:R0:W-:Y:S02]  /*09e0*/  STS.128 [R53], R12 ;  /* 0x0000000c35007388 */ /* 0x0081e40000000c00 */
[----:B0-----:R-:W-:Y:S01]  /*09f0*/  CS2R R12, SRZ ;  /* 0x00000000000c7805 */ /* 0x001fe2000001ff00 */
[----:B------:R-:W-:Y:S01]  /*0a00*/  CS2R R14, SRZ ;  /* 0x00000000000e7805 */ /* 0x000fe2000001ff00 */
[----:B----4-:R0:W-:Y:S04]  /*0a10*/  STS.128 [R54+0x2000], R8 ;  /* 0x0020000836007388 */ /* 0x0101e80000000c00 */
[----:B------:R1:W-:Y:S04]  /*0a20*/  STS.128 [R53+0x2000], R4 ;  /* 0x0020000435007388 */ /* 0x0003e80000000c00 */
[----:B------:R-:W-:Y:S01]  /*0a30*/  BAR.SYNC.DEFER_BLOCKING 0x0 ;  /* 0x0000000000007b1d */ /* 0x000fe20000010000 */
[----:B0-----:R-:W-:Y:S01]  /*0a40*/  CS2R R8, SRZ ;  /* 0x0000000000087805 */ /* 0x001fe2000001ff00 */
[----:B------:R-:W-:Y:S01]  /*0a50*/  CS2R R10, SRZ ;  /* 0x00000000000a7805 */ /* 0x000fe2000001ff00 */
[----:B-1----:R-:W-:Y:S01]  /*0a60*/  CS2R R4, SRZ ;  /* 0x0000000000047805 */ /* 0x002fe2000001ff00 */
[----:B------:R-:W-:Y:S01]  /*0a70*/  CS2R R6, SRZ ;  /* 0x0000000000067805 */ /* 0x000fe2000001ff00 */
[----:B------:R0:W1:Y:S08]  /*0a80*/  LDSM.16.M88.4 R20, [R18+UR5] ;  /* 0x000000051214783b */ /* 0x0000700008000200 */
[----:B------:R0:W2:Y:S01]  /*0a90*/  LDSM.16.M88.4 R24, [R18+UR4] ;  /* 0x000000041218783b */ /* 0x0000a20008000200 */
[----:B------:R-:W-:Y:S05]  /*0aa0*/  @!P0 BRA `(.L_x_239) ;  /* 0x000009d000008947 */ /* 0x000fea0003800000 */
[----:B------:R-:W-:Y:S01]  /*0ab0*/  IMAD.MOV.U32 R62, RZ, RZ, c[0x0][0x190] ;  /* 0x00006400ff3e7624 */ /* 0x000fe200078e00ff */
[----:B------:R-:W-:Y:S01]  /*0ac0*/  SHF.L.U64.HI R35, R38, 0x1, R35 ;  /* 0x0000000126237819 */ /* 0x000fe20000010223 */
[----:B------:R-:W-:Y:S01]  /*0ad0*/  IMAD.MOV.U32 R14, RZ, RZ, 0x2 ;  /* 0x00000002ff0e7424 */ /* 0x000fe200078e00ff */
[----:B------:R-:W-:Y:S01]  /*0ae0*/  SHF.L.U64.HI R2, R36, 0x1, R37 ;  /* 0x0000000124027819 */ /* 0x000fe20000010225 */
[----:B------:R-:W-:Y:S01]  /*0af0*/  IMAD.SHL.U32 R38, R38, 0x2, RZ ;  /* 0x0000000226267824 */ /* 0x000fe200078e00ff */
[----:B------:R-:W-:Y:S01]  /*0b00*/  IADD3 R9, P2, R62, -c[0x0][0x198], RZ ;  /* 0x800066003e097a10 */ /* 0x000fe20007f5e0ff */
[----:B------:R-:W-:Y:S01]  /*0b10*/  IMAD.SHL.U32 R37, R36, 0x2, RZ ;  /* 0x0000000224257824 */ /* 0x000fe200078e00ff */
[----:B------:R-:W-:Y:S01]  /*0b20*/  CS2R R16, SRZ ;  /* 0x0000000000107805 */ /* 0x000fe2000001ff00 */
[----:B------:R-:W-:Y:S01]  /*0b30*/  IMAD.MOV.U32 R61, RZ, RZ, c[0x0][0x194] ;  /* 0x00006500ff3d7624 */ /* 0x000fe200078e00ff */
[----:B------:R-:W-:Y:S01]  /*0b40*/  IADD3 R8, P5, P4, R9, c[0x0][0x188], R32 ;  /* 0x0000620009087a10 */ /* 0x000fe20007cbe020 */
[-C--:B------:R-:W-:Y:S01]  /*0b50*/  IMAD.WIDE R6, R33, R14.reuse, c[0x0][0x1c0] ;  /* 0x0000700021067625 */ /* 0x080fe200078e020e */
[----:B------:R-:W-:Y:S01]  /*0b60*/  IADD3 R66, P3, R38, R37, RZ ;  /* 0x0000002526427210 */ /* 0x000fe20007f7e0ff */
[----:B------:R-:W-:Y:S01]  /*0b70*/  UMOV UR14, 0x1 ;  /* 0x00000001000e7882 */ /* 0x000fe20000000000 */
[----:B------:R-:W-:Y:S01]  /*0b80*/  IADD3.X R4, R61, ~c[0x0][0x19c], RZ, P2, !PT ;  /* 0x800067003d047a10 */ /* 0x000fe200017fe4ff */
[----:B------:R-:W-:Y:S01]  /*0b90*/  IMAD.WIDE R14, R33, R14, c[0x0][0x190] ;  /* 0x00006400210e7625 */ /* 0x000fe200078e020e */
[----:B------:R-:W-:Y:S01]  /*0ba0*/  IADD3 R68, P1, P0, R37, c[0x0][0x1b8], R38 ;  /* 0x00006e0025447a10 */ /* 0x000fe2000783e026 */
[----:B------:R-:W-:Y:S01]  /*0bb0*/  UMOV UR13, 0x80 ;  /* 0x00000080000d7882 */ /* 0x000fe20000000000 */
[----:B------:R-:W-:Y:S01]  /*0bc0*/  IADD3 R3, P2, R6, -c[0x0][0x1c8], RZ ;  /* 0x8000720006037a10 */ /* 0x000fe20007f5e0ff */
[----:B------:R-:W-:Y:S01]  /*0bd0*/  IMAD.MOV.U32 R13, RZ, RZ, c[0x0][0x188] ;  /* 0x00006200ff0d7624 */ /* 0x000fe200078e00ff */
[----:B------:R-:W-:Y:S01]  /*0be0*/  IADD3.X R9, R4, c[0x0][0x18c], R19, P5, P4 ;  /* 0x0000630004097a10 */ /* 0x000fe20002fe8413 */
[----:B------:R-:W-:Y:S01]  /*0bf0*/  IMAD.X R0, R35, 0x1, R2, P3 ;  /* 0x0000000123007824 */ /* 0x000fe200018e0602 */
[----:B------:R-:W-:Y:S01]  /*0c00*/  IADD3.X R69, R2, c[0x0][0x1bc], R35, P1, P0 ;  /* 0x00006f0002457a10 */ /* 0x000fe20000fe0423 */
[----:B------:R-:W-:Y:S01]  /*0c10*/  IMAD.MOV.U32 R5, RZ, RZ, c[0x0][0x1b8] ;  /* 0x00006e00ff057624 */ /* 0x000fe200078e00ff */
[----:B------:R-:W-:Y:S01]  /*0c20*/  IADD3.X R2, R7, ~c[0x0][0x1cc], RZ, P2, !PT ;  /* 0x8000730007027a10 */ /* 0x000fe200017fe4ff */
[----:B------:R-:W-:Y:S01]  /*0c30*/  IMAD.MOV.U32 R4, RZ, RZ, c[0x0][0x18c] ;  /* 0x00006300ff047624 */ /* 0x000fe200078e00ff */
[----:B------:R-:W-:Y:S01]  /*0c40*/  IADD3 R3, P1, R3, c[0x0][0x1d0], RZ ;  /* 0x0000740003037a10 */ /* 0x000fe20007f3e0ff */
[----:B------:R-:W-:Y:S01]  /*0c50*/  IMAD.MOV.U32 R6, RZ, RZ, c[0x0][0x1bc] ;  /* 0x00006f00ff067624 */ /* 0x000fe200078e00ff */
[----:B------:R-:W-:Y:S01]  /*0c60*/  LEA R11, P0, R13, R14, 0x1 ;  /* 0x0000000e0d0b7211 */ /* 0x000fe200078008ff */
[----:B------:R-:W-:Y:S01]  /*0c70*/  IMAD.WIDE R8, R33, 0x2, R8 ;  /* 0x0000000221087825 */ /* 0x000fe200078e0208 */
[C---:B------:R-:W-:Y:S01]  /*0c80*/  ISETP.GT.AND P3, PT, R34.reuse, 0x20, PT ;  /* 0x000000202200780c */ /* 0x040fe20003f64270 */
[----:B------:R-:W-:Y:S01]  /*0c90*/  UMOV UR12, 0x80 ;  /* 0x00000080000c7882 */ /* 0x000fe20000000000 */
[----:B------:R-:W-:-:S02]  /*0ca0*/  IADD3 R34, R34, 0x1f, RZ ;  /* 0x0000001f22227810 */ /* 0x000fc40007ffe0ff */
[----:B------:R-:W-:Y:S01]  /*0cb0*/  LEA R66, P2, R5, R66, 0x1 ;  /* 0x0000004205427211 */ /* 0x000fe200078408ff */
[----:B------:R3:W0:Y:S01]  /*0cc0*/  R2UR UR10, R3 ;  /* 0x00000000030a73c2 */ /* 0x00062200000e0000 */
[----:B------:R-:W-:Y:S02]  /*0cd0*/  IADD3.X R2, R2, c[0x0][0x1d4], RZ, P1, !PT ;  /* 0x0000750002027a10 */ /* 0x000fe40000ffe4ff */
[----:B------:R-:W-:Y:S02]  /*0ce0*/  LEA.HI.X R4, R13, R15, R4, 0x1, P0 ;  /* 0x0000000f0d047211 */ /* 0x000fe400000f0c04 */
[----:B------:R-:W-:Y:S01]  /*0cf0*/  IADD3 R32, P1, P0, R11, -c[0x0][0x198], R32 ;  /* 0x800066000b207a10 */ /* 0x000fe2000783e020 */
[----:B------:R-:W-:Y:S01]  /*0d00*/  CS2R R12, SRZ ;  /* 0x00000000000c7805 */ /* 0x000fe2000001ff00 */
[----:B------:R-:W-:Y:S01]  /*0d10*/  SHF.R.S32.HI R7, RZ, 0x1f, R34 ;  /* 0x0000001fff077819 */ /* 0x000fe20000011422 */
[----:B------:R-:W-:Y:S01]  /*0d20*/  CS2R R10, SRZ ;  /* 0x00000000000a7805 */ /* 0x000fe2000001ff00 */
[----:B------:R-:W-:Y:S01]  /*0d30*/  LEA.HI.X R67, R5, R0, R6, 0x1, P2 ;  /* 0x0000000005437211 */ /* 0x000fe200010f0c06 */
[----:B------:R3:W2:Y:S01]  /*0d40*/  R2UR UR11, R2 ;  /* 0x00000000020b73c2 */ /* 0x0006a200000e0000 */
[----:B------:R-:W-:Y:S01]  /*0d50*/  IADD3 R64, P2, R8, c[0x0][0x1a0], RZ ;  /* 0x0000680008407a10 */ /* 0x000fe20007f5e0ff */
[----:B------:R-:W-:Y:S01]  /*0d60*/  CS2R R14, SRZ ;  /* 0x00000000000e7805 */ /* 0x000fe2000001ff00 */
[----:B------:R-:W-:-:S02]  /*0d70*/  IADD3.X R19, R4, ~c[0x0][0x19c], R19, P1, P0 ;  /* 0x8000670004137a10 */ /* 0x000fc40000fe0413 */
[----:B------:R-:W-:Y:S01]  /*0d80*/  LEA.HI R74, R7, R34, RZ, 0x5 ;  /* 0x00000022074a7211 */ /* 0x000fe200078f28ff */
[----:B------:R-:W-:Y:S01]  /*0d90*/  CS2R R4, SRZ ;  /* 0x0000000000047805 */ /* 0x000fe2000001ff00 */
[----:B------:R-:W-:Y:S01]  /*0da0*/  IADD3 R71, P0, R32, c[0x0][0x1a0], RZ ;  /* 0x0000680020477a10 */ /* 0x000fe20007f1e0ff */
[----:B---3--:R-:W-:Y:S01]  /*0db0*/  CS2R R2, SRZ ;  /* 0x0000000000027805 */ /* 0x008fe2000001ff00 */
[----:B------:R-:W-:Y:S01]  /*0dc0*/  IADD3.X R63, R9, c[0x0][0x1a4], RZ, P2, !PT ;  /* 0x00006900093f7a10 */ /* 0x000fe200017fe4ff */
[----:B------:R-:W-:Y:S01]  /*0dd0*/  CS2R R6, SRZ ;  /* 0x0000000000067805 */ /* 0x000fe2000001ff00 */
[----:B------:R-:W-:Y:S01]  /*0de0*/  LOP3.LUT R0, R18, 0x10, RZ, 0x3c, !PT ;  /* 0x0000001012007812 */ /* 0x000fe200078e3cff */
[----:B------:R-:W-:Y:S01]  /*0df0*/  CS2R R8, SRZ ;  /* 0x0000000000087805 */ /* 0x000fe2000001ff00 */
[----:B------:R-:W-:Y:S02]  /*0e00*/  SEL R73, R73, RZ, P3 ;  /* 0x000000ff49497207 */ /* 0x000fe40001800000 */
[----:B------:R-:W-:-:S02]  /*0e10*/  SEL R72, R72, RZ, P3 ;  /* 0x000000ff48487207 */ /* 0x000fc40001800000 */
[----:B------:R-:W-:Y:S02]  /*0e20*/  LEA.HI.SX32 R74, R74, 0x1, 0x1b ;  /* 0x000000014a4a7811 */ /* 0x000fe400078fdaff */
[----:B0-2---:R-:W-:Y:S02]  /*0e30*/  IADD3.X R70, R19, c[0x0][0x1a4], RZ, P0, !PT ;  /* 0x0000690013467a10 */ /* 0x005fe400007fe4ff */
.L_x_240:
[-C--:B01---5:R-:W5:Y:S01]  /*0e40*/  HMMA.1688.F16 R16, R20, R24.reuse, R16 ;  /* 0x000000181410723c */ /* 0x0a3f620000000010 */
[----:B------:R-:W-:Y:S01]  /*0e50*/  CS2R R48, SRZ ;  /* 0x0000000000307805 */ /* 0x000fe2000001ff00 */
[----:B------:R-:W-:Y:S01]  /*0e60*/  CS2R R50, SRZ ;  /* 0x0000000000327805 */ /* 0x000fe2000001ff00 */
[C---:B------:R-:W-:Y:S01]  /*0e70*/  LOP3.LUT P0, RZ, R72.reuse, 0x1, RZ, 0xc0, !PT ;  /* 0x0000000148ff7812 */ /* 0x040fe2000780c0ff */
[----:B------:R-:W-:Y:S01]  /*0e80*/  CS2R R44, SRZ ;  /* 0x00000000002c7805 */ /* 0x000fe2000001ff00 */
[----:B------:R-:W-:Y:S01]  /*0e90*/  LOP3.LUT R37, R72, 0x2, RZ, 0xc0, !PT ;  /* 0x0000000248257812 */ /* 0x000fe200078ec0ff */
[----:B------:R-:W-:Y:S01]  /*0ea0*/  CS2R R46, SRZ ;  /* 0x00000000002e7805 */ /* 0x000fe2000001ff00 */
[C---:B------:R-:W-:Y:S01]  /*0eb0*/  LOP3.LUT P2, RZ, R73.reuse, 0x1, RZ, 0xc0, !PT ;  /* 0x0000000149ff7812 */ /* 0x040fe2000784c0ff */
[----:B------:R-:W5:Y:S01]  /*0ec0*/  HMMA.1688.F16 R14, R22, R24, R14 ;  /* 0x00000018160e723c */ /* 0x000f62000000000e */
[----:B------:R-:W-:Y:S01]  /*0ed0*/  CS2R R40, SRZ ;  /* 0x0000000000287805 */ /* 0x000fe2000001ff00 */
[----:B------:R-:W-:Y:S01]  /*0ee0*/  SHF.R.U32.HI R37, RZ, 0x1, R37 ;  /* 0x00000001ff257819 */ /* 0x000fe20000011625 */
[----:B------:R-:W-:Y:S01]  /*0ef0*/  CS2R R42, SRZ ;  /* 0x00000000002a7805 */ /* 0x000fe2000001ff00 */
[----:B------:R-:W-:Y:S01]  /*0f00*/  LOP3.LUT R36, R73, 0x2, RZ, 0xc0, !PT ;  /* 0x0000000249247812 */ /* 0x000fe200078ec0ff */
[----:B------:R-:W-:Y:S01]  /*0f10*/  CS2R R38, SRZ ;  /* 0x0000000000267805 */ /* 0x000fe2000001ff00 */
[----:B------:R-:W-:Y:S01]  /*0f20*/  ISETP.NE.U32.AND P1, PT, R37, RZ, PT ;  /* 0x000000ff2500720c */ /* 0x000fe20003f25070 */
[----:B------:R-:W-:Y:S01]  /*0f30*/  LDSM.16.M88.4 R28, [R0+UR5] ;  /* 0x00000005001c783b */ /* 0x000fe20008000200 */
[-C--:B------:R-:W5:Y:S01]  /*0f40*/  HMMA.1688.F16 R12, R22, R25.reuse, R12 ;  /* 0x00000019160c723c */ /* 0x080f62000000000c */
[----:B------:R-:W-:Y:S01]  /*0f50*/  @P0 IMAD.MOV.U32 R65, RZ, RZ, R63 ;  /* 0x000000ffff410224 */ /* 0x000fe200078e003f */
[----:B------:R-:W-:Y:S01]  /*0f60*/  SHF.R.U32.HI R36, RZ, 0x1, R36 ;  /* 0x00000001ff247819 */ /* 0x000fe20000011624 */
[----:B------:R-:W-:Y:S01]  /*0f70*/  UMOV UR8, UR5 ;  /* 0x0000000500087c82 */ /* 0x000fe20008000000 */
[----:B------:R-:W-:Y:S01]  /*0f80*/  LOP3.LUT R19, R18, 0x20, RZ, 0x3c, !PT ;  /* 0x0000002012137812 */ /* 0x000fe200078e3cff */
[----:B------:R-:W-:Y:S01]  /*0f90*/  UMOV UR6, UR12 ;  /* 0x0000000c00067c82 */ /* 0x000fe20008000000 */
[----:B------:R-:W-:Y:S01]  /*0fa0*/  IADD3 R74, R74, -0x1, RZ ;  /* 0xffffffff4a4a7810 */ /* 0x000fe20007ffe0ff */
[----:B------:R-:W2:Y:S01]  /*0fb0*/  @P2 LDG.E.LTC128B.128.SYS R40, [R68.64+UR10] ;  /* 0x0000000a44282981 */ /* 0x000ea2000c1eed20 */
[----:B------:R-:W5:Y:S01]  /*0fc0*/  HMMA.1688.F16 R10, R20, R25, R10 ;  /* 0x00000019140a723c */ /* 0x000f62000000000a */
[----:B------:R-:W-:Y:S01]  /*0fd0*/  UMOV UR9, UR4 ;  /* 0x0000000400097c82 */ /* 0x000fe20008000000 */
[----:B------:R-:W-:Y:S01]  /*0fe0*/  @P1 IMAD.MOV.U32 R76, RZ, RZ, R71 ;  /* 0x000000ffff4c1224 */ /* 0x000fe200078e0047 */
[----:B------:R-:W-:Y:S01]  /*0ff0*/  UMOV UR7, UR13 ;  /* 0x0000000d00077c82 */ /* 0x000fe20008000000 */
[----:B------:R-:W-:Y:S01]  /*1000*/  @P1 IMAD.MOV.U32 R77, RZ, RZ, R70 ;  /* 0x000000ffff4d1224 */ /* 0x000fe200078e0046 */
[----:B------:R-:W-:Y:S01]  /*1010*/  UISETP.NE.AND UP0, UPT, UR14, 0x1, UPT ;  /* 0x000000010e00788c */ /* 0x000fe2000bf05270 */
[----:B------:R-:W-:Y:S01]  /*1020*/  ISETP.GT.AND P2, PT, R74, 0x1, PT ;  /* 0x000000014a00780c */ /* 0x000fe20003f44270 */
[----:B------:R-:W-:Y:S01]  /*1030*/  ULOP3.LUT UR14, UR14, 0x1, URZ, 0x3c, !UPT ;  /* 0x000000010e0e7892 */ /* 0x000fe2000f8e3c3f */
[-C--:B------:R-:W5:Y:S01]  /*1040*/  HMMA.1688.F16 R8, R20, R26.reuse, R8 ;  /* 0x0000001a1408723c */ /* 0x080f620000000008 */
[----:B------:R0:W2:Y:S01]  /*1050*/  @P0 LDG.E.LTC128B.128.SYS R48, [R64] ;  /* 0x0000000040300381 */ /* 0x0000a200001eed20 */
[----:B------:R-:W-:Y:S02]  /*1060*/  ISETP.NE.U32.AND P0, PT, R36, RZ, PT ;  /* 0x000000ff2400720c */ /* 0x000fe40003f05070 */
[----:B------:R-:W-:Y:S01]  /*1070*/  CS2R R36, SRZ ;  /* 0x0000000000247805 */ /* 0x000fe2000001ff00 */
[----:B------:R-:W-:Y:S03]  /*1080*/  ISETP.GT.AND P3, PT, R74, 0x2, PT ;  /* 0x000000024a00780c */ /* 0x000fe60003f64270 */
[----:B------:R-:W5:Y:S02]  /*1090*/  HMMA.1688.F16 R6, R22, R26, R6 ;  /* 0x0000001a1606723c */ /* 0x000f640000000006 */
[----:B------:R-:W3:Y:S01]  /*10a0*/  @P1 LDG.E.LTC128B.128.SYS R44, [R76] ;  /* 0x000000004c2c1381 */ /* 0x000ee200001eed20 */
[----:B------:R-:W-:Y:S02]  /*10b0*/  SEL R73, R73, RZ, P3 ;  /* 0x000000ff49497207 */ /* 0x000fe40001800000 */
[----:B------:R-:W-:Y:S03]  /*10c0*/  SEL R72, R72, RZ, P3 ;  /* 0x000000ff48487207 */ /* 0x000fe60001800000 */
[-C--:B------:R-:W5:Y:S03]  /*10d0*/  HMMA.1688.F16 R4, R22, R27.reuse, R4 ;  /* 0x0000001b1604723c */ /* 0x080f660000000004 */
[----:B0-----:R-:W0:Y:S01]  /*10e0*/  @P0 LDG.E.LTC128B.128.SYS R36, [R66.64+UR10] ;  /* 0x0000000a42240981 */ /* 0x001e22000c1eed20 */
[----:B------:R-:W-:Y:S04]  /*10f0*/  IADD3 R64, P0, R64, c[0x0][0x188], RZ ;  /* 0x0000620040407a10 */ /* 0x000fe80007f1e0ff */
[----:B------:R5:W5:Y:S02]  /*1100*/  HMMA.1688.F16 R2, R20, R27, R2 ;  /* 0x0000001b1402723c */ /* 0x000b640000000002 */
[----:B------:R-:W-:Y:S02]  /*1110*/  IADD3.X R63, R63, c[0x0][0x18c], RZ, P0, !PT ;  /* 0x000063003f3f7a10 */ /* 0x000fe400007fe4ff */
[----:B------:R-:W1:Y:S01]  /*1120*/  LDSM.16.M88.4 R32, [R0+UR4] ;  /* 0x000000040020783b */ /* 0x000e620008000200 */
[----:B------:R-:W-:Y:S04]  /*1130*/  IADD3 R64, P0, R64, c[0x0][0x190], RZ ;  /* 0x0000640040407a10 */ /* 0x000fe80007f1e0ff */
[----:B------:R-:W-:Y:S02]  /*1140*/  IADD3.X R63, R63, c[0x0][0x194], RZ, P0, !PT ;  /* 0x000065003f3f7a10 */ /* 0x000fe400007fe4ff */
[----:B------:R-:W-:Y:S01]  /*1150*/  IADD3 R71, P1, P0, R71, c[0x0][0x188], R62 ;  /* 0x0000620047477a10 */ /* 0x000fe2000783e03e */
[----:B-----5:R-:W-:Y:S03]  /*1160*/  LDSM.16.M88.4 R20, [R19+UR5] ;  /* 0x000000051314783b */ /* 0x020fe60008000200 */
[----:B------:R-:W-:Y:S05]  /*1170*/  IADD3.X R70, R70, c[0x0][0x18c], R61, P1, P0 ;  /* 0x0000630046467a10 */ /* 0x000fea0000fe043d */
[----:B------:R4:W1:Y:S02]  /*1180*/  LDSM.16.M88.4 R24, [R19+UR4] ;  /* 0x000000041318783b */ /* 0x0008640008000200 */
[----:B----4-:R-:W-:Y:S01]  /*1190*/  LOP3.LUT R19, R18, 0x30, RZ, 0x3c, !PT ;  /* 0x0000003012137812 */ /* 0x010fe200078e3cff */
[-C--:B-1----:R-:W5:Y:S08]  /*11a0*/  HMMA.1688.F16 R16, R28, R32.reuse, R16 ;  /* 0x000000201c10723c */ /* 0x082f700000000010 */
[----:B------:R-:W5:Y:S08]  /*11b0*/  HMMA.1688.F16 R14, R30, R32, R14 ;  /* 0x000000201e0e723c */ /* 0x000f70000000000e */
        /* <DEDUP_REMOVED lines=8> */
[-C--:B------:R-:W5:Y:S01]  /*1240*/  HMMA.1688.F16 R16, R20, R24.reuse, R16 ;  /* 0x000000181410723c */ /* 0x080f620000000010 */
[----:B------:R-:W-:Y:S05]  /*1250*/  @!UP0 UIADD3 UR5, UR8, 0x80, URZ ;  /* 0x0000008008058890 */ /* 0x000fea000fffe03f */
[----:B------:R-:W1:Y:S01]  /*1260*/  LDSM.16.M88.4 R32, [R19+UR4] ;  /* 0x000000041320783b */ /* 0x000e620008000200 */
[----:B------:R-:W-:Y:S01]  /*1270*/  @UP0 UIADD3 UR4, UR4, -0x80, URZ ;  /* 0xffffff8004040890 */ /* 0x000fe2000fffe03f */
[----:B------:R-:W5:Y:S01]  /*1280*/  HMMA.1688.F16 R14, R22, R24, R14 ;  /* 0x00000018160e723c */ /* 0x000f62000000000e */
[----:B------:R-:W-:Y:S03]  /*1290*/  @!UP0 UIADD3 UR4, UR9, 0x80, URZ ;  /* 0x0000008009048890 */ /* 0x000fe6000fffe03f */
[----:B------:R-:W-:Y:S04]  /*12a0*/  ULDC.64 UR8, c[0x0][0x1c0] ;  /* 0x0000700000087ab9 */ /* 0x000fe80000000a00 */
[-C--:B------:R-:W5:Y:S08]  /*12b0*/  HMMA.1688.F16 R12, R22, R25.reuse, R12 ;  /* 0x00000019160c723c */ /* 0x080f70000000000c */
[----:B------:R-:W5:Y:S08]  /*12c0*/  HMMA.1688.F16 R10, R20, R25, R10 ;  /* 0x00000019140a723c */ /* 0x000f70000000000a */
[-C--:B------:R-:W5:Y:S08]  /*12d0*/  HMMA.1688.F16 R8, R20, R26.reuse, R8 ;  /* 0x0000001a1408723c */ /* 0x080f700000000008 */
[----:B------:R-:W5:Y:S08]  /*12e0*/  HMMA.1688.F16 R6, R22, R26, R6 ;  /* 0x0000001a1606723c */ /* 0x000f700000000006 */
[-C--:B------:R-:W5:Y:S08]  /*12f0*/  HMMA.1688.F16 R4, R22, R27.reuse, R4 ;  /* 0x0000001b1604723c */ /* 0x080f700000000004 */
[----:B------:R-:W5:Y:S08]  /*1300*/  HMMA.1688.F16 R2, R20, R27, R2 ;  /* 0x0000001b1402723c */ /* 0x000f700000000002 */
[-C--:B-1---5:R5:W5:Y:S08]  /*1310*/  HMMA.1688.F16 R16, R28, R32.reuse, R16 ;  /* 0x000000201c10723c */ /* 0x0a2b700000000010 */
[----:B------:R5:W5:Y:S08]  /*1320*/  HMMA.1688.F16 R14, R30, R32, R14 ;  /* 0x000000201e0e723c */ /* 0x000b70000000000e */
[-C--:B------:R5:W5:Y:S08]  /*1330*/  HMMA.1688.F16 R12, R30, R33.reuse, R12 ;  /* 0x000000211e0c723c */ /* 0x080b70000000000c */
[----:B------:R5:W5:Y:S08]  /*1340*/  HMMA.1688.F16 R10, R28, R33, R10 ;  /* 0x000000211c0a723c */ /* 0x000b70000000000a */
[-C--:B------:R5:W5:Y:S08]  /*1350*/  HMMA.1688.F16 R8, R28, R34.reuse, R8 ;  /* 0x000000221c08723c */ /* 0x080b700000000008 */
[----:B------:R5:W5:Y:S08]  /*1360*/  HMMA.1688.F16 R6, R30, R34, R6 ;  /* 0x000000221e06723c */ /* 0x000b700000000006 */
[-C--:B------:R5:W5:Y:S08]  /*1370*/  HMMA.1688.F16 R4, R30, R35.reuse, R4 ;  /* 0x000000231e04723c */ /* 0x080b700000000004 */
[----:B------:R5:W5:Y:S01]  /*1380*/  HMMA.1688.F16 R2, R28, R35, R2 ;  /* 0x000000231c02723c */ /* 0x000b620000000002 */
[----:B--2---:R1:W-:Y:S09]  /*1390*/  STS.128 [R54+UR12], R48 ;  /* 0x0000003036007988 */ /* 0x0043f20008000c0c */
[----:B---3--:R1:W-:Y:S01]  /*13a0*/  STS.128 [R53+UR12], R44 ;  /* 0x0000002c35007988 */ /* 0x0083e20008000c0c */
[----:B------:R-:W-:Y:S02]  /*13b0*/  @UP0 UIADD3 UR12, UR12, 0x80, URZ ;  /* 0x000000800c0c0890 */ /* 0x000fe4000fffe03f */
[----:B------:R-:W-:Y:S06]  /*13c0*/  @!UP0 UIADD3 UR12, UR6, -0x80, URZ ;  /* 0xffffff80060c8890 */ /* 0x000fec000fffe03f */
[----:B------:R1:W-:Y:S09]  /*13d0*/  STS.128 [R54+UR13+0x2000], R40 ;  /* 0x0020002836007988 */ /* 0x0003f20008000c0d */
[----:B0-----:R1:W-:Y:S01]  /*13e0*/  STS.128 [R53+UR13+0x2000], R36 ;  /* 0x0020002435007988 */ /* 0x0013e20008000c0d */
[----:B------:R-:W-:Y:S02]  /*13f0*/  @UP0 UIADD3 UR13, UR13, 0x80, URZ ;  /* 0x000000800d0d0890 */ /* 0x000fe4000fffe03f */
[----:B------:R-:W-:Y:S03]  /*1400*/  @!UP0 UIADD3 UR13, UR7, -0x80, URZ ;  /* 0xffffff80070d8890 */ /* 0x000fe6000fffe03f */
[----:B------:R-:W-:Y:S02]  /*1410*/  ULDC.64 UR6, c[0x0][0x1b8] ;  /* 0x00006e0000067ab9 */ /* 0x000fe40000000a00 */
[----:B------:R-:W-:Y:S01]  /*1420*/  UIADD3 UR10, UP1, UP0, UR10, UR6, UR8 ;  /* 0x000000060a0a7290 */ /* 0x000fe2000f83e008 */
[----:B------:R-:W-:Y:S03]  /*1430*/  BAR.SYNC.DEFER_BLOCKING 0x0 ;  /* 0x0000000000007b1d */ /* 0x000fe60000010000 */
[----:B------:R-:W-:Y:S06]  /*1440*/  UIADD3.X UR11, UR11, UR7, UR9, UP1, UP0 ;  /* 0x000000070b0b7290 */ /* 0x000fec0008fe0409 */
[----:B------:R1:W0:Y:S08]  /*1450*/  LDSM.16.M88.4 R20, [R18+UR5] ;  /* 0x000000051214783b */ /* 0x0002300008000200 */
[----:B------:R1:W0:Y:S01]  /*1460*/  LDSM.16.M88.4 R24, [R18+UR4] ;  /* 0x000000041218783b */ /* 0x0002220008000200 */
[----:B------:R-:W-:-:S05]  /*1470*/  @P2 BRA `(.L_x_240) ;  /* 0xfffff9c000002947 */ /* 0x000fca000383ffff */
.L_x_239:
[----:B------:R-:W-:Y:S02]  /*1480*/  SHF.R.S32.HI R0, RZ, 0x1f, R57 ;  /* 0x0000001fff007819 */ /* 0x000fe40000011439 */
[----:B------:R-:W-:-:S02]  /*1490*/  LEA.HI R19, R59, R52, RZ, 0x7 ;  /* 0x000000343b137211 */ /* 0x000fc400078f38ff */
[----:B------:R-:W-:Y:S02]  /*14a0*/  LEA.HI R0, R0, R57, RZ, 0x2 ;  /* 0x0000003900007211 */ /* 0x000fe400078f10ff */
[----:B------:R-:W-:Y:S02]  /*14b0*/  SHF.R.S32.HI R19, RZ, 0x7, R19 ;  /* 0x00000007ff137819 */ /* 0x000fe40000011413 */
[----:B------:R-:W-:Y:S02]  /*14c0*/  LOP3.LUT R0, R0, 0xfffffffc, RZ, 0xc0, !PT ;  /* 0xfffffffc00007812 */ /* 0x000fe400078ec0ff */
[----:B------:R-:W-:Y:S01]  /*14d0*/  ISETP.NE.U32.AND P1, PT, RZ, c[0x0][0x288], PT ;  /* 0x0000a200ff007a0c */ /* 0x000fe20003f25070 */
[----:B01----:R-:W-:Y:S01]  /*14e0*/  IMAD.SHL.U32 R21, R19, 0x40, RZ ;  /* 0x0000004013157824 */ /* 0x003fe200078e00ff */
[----:B--2---:R-:W-:Y:S01]  /*14f0*/  LEA.HI R24, R55, R56, RZ, 0x3 ;  /* 0x0000003837187211 */ /* 0x004fe200078f18ff */
[----:B------:R-:W-:Y:S01]  /*1500*/  IMAD.IADD R25, R57, 0x1, -R0 ;  /* 0x0000000139197824 */ /* 0x000fe200078e0a00 */
[----:B------:R-:W-:-:S02]  /*1510*/  ISETP.NE.AND.EX P1, PT, RZ, c[0x0][0x28c], PT, P1 ;  /* 0x0000a300ff007a0c */ /* 0x000fc40003f25310 */
[C---:B-----5:R-:W-:Y:S02]  /*1520*/  LOP3.LUT R33, R24.reuse, 0xfffffff8, RZ, 0xc0, !PT ;  /* 0xfffffff818217812 */ /* 0x060fe400078ec0ff */
[----:B------:R-:W-:Y:S02]  /*1530*/  LEA.HI R27, R25, R25, RZ, 0x1 ;  /* 0x00000019191b7211 */ /* 0x000fe400078f08ff */
[----:B------:R-:W-:Y:S01]  /*1540*/  LEA.HI.SX32 R24, R24, R21, 0x1d ;  /* 0x0000001518187211 */ /* 0x000fe200078feaff */
[----:B------:R-:W-:Y:S01]  /*1550*/  IMAD.IADD R33, R56, 0x1, -R33 ;  /* 0x0000000138217824 */ /* 0x000fe200078e0a21 */
[----:B------:R-:W-:Y:S02]  /*1560*/  LOP3.LUT R0, R27, 0x3ffffffe, RZ, 0xc0, !PT ;  /* 0x3ffffffe1b007812 */ /* 0x000fe400078ec0ff */
[----:B------:R-:W-:Y:S01]  /*1570*/  SHF.R.S32.HI R27, RZ, 0x1, R27 ;  /* 0x00000001ff1b7819 */ /* 0x000fe2000001141b */
[----:B------:R-:W-:Y:S02]  /*1580*/  IMAD R18, R58, 0x8, R33 ;  /* 0x000000083a127824 */ /* 0x000fe400078e0221 */
[----:B------:R-:W-:-:S02]  /*1590*/  IMAD.IADD R25, R25, 0x1, -R0 ;  /* 0x0000000119197824 */ /* 0x000fc400078e0a00 */
[----:B------:R-:W-:Y:S02]  /*15a0*/  IMAD R0, R27, 0x20, R24 ;  /* 0x000000201b007824 */ /* 0x000fe400078e0218 */
[----:B------:R-:W-:Y:S02]  /*15b0*/  @P1 IMAD.MOV.U32 R34, RZ, RZ, c[0x0][0x288] ;  /* 0x0000a200ff221624 */ /* 0x000fe400078e00ff */
[----:B------:R-:W-:Y:S02]  /*15c0*/  @P1 IMAD.MOV.U32 R35, RZ, RZ, c[0x0][0x28c] ;  /* 0x0000a300ff231624 */ /* 0x000fe400078e00ff */
[----:B------:R-:W-:Y:S02]  /*15d0*/  IMAD.SHL.U32 R18, R18, 0x8, RZ ;  /* 0x0000000812127824 */ /* 0x000fe400078e00ff */
[----:B------:R-:W-:Y:S02]  /*15e0*/  IMAD R23, R25, 0x4, R0 ;  /* 0x0000000419177824 */ /* 0x000fe400078e0200 */
[C---:B------:R-:W-:Y:S01]  /*15f0*/  IMAD.WIDE R20, R18.reuse, 0x2, RZ ;  /* 0x0000000212147825 */ /* 0x040fe200078e02ff */
[----:B------:R-:W-:Y:S01]  /*1600*/  ISETP.GE.AND P5, PT, R18, c[0x0][0x164], PT ;  /* 0x0000590012007a0c */ /* 0x000fe20003fa6270 */
[----:B------:R0:W2:Y:S01]  /*1610*/  @P1 LDG.E.U16.SYS R0, [R34] ;  /* 0x0000000022001381 */ /* 0x0000a200001ee500 */
[----:B------:R-:W-:Y:S01]  /*1620*/  ISETP.NE.U32.AND P4, PT, RZ, c[0x0][0x220], PT ;  /* 0x00008800ff007a0c */ /* 0x000fe20003f85070 */
[----:B------:R-:W-:Y:S01]  /*1630*/  IMAD R60, R60, 0x40, R23 ;  /* 0x000000403c3c7824 */ /* 0x000fe200078e0217 */
[----:B------:R-:W-:-:S02]  /*1640*/  LOP3.LUT R30, R20, 0xfffffff0, RZ, 0xc0, !PT ;  /* 0xfffffff0141e7812 */ /* 0x000fc400078ec0ff */
[----:B------:R-:W-:Y:S02]  /*1650*/  LOP3.LUT R31, R21, 0x1fffffff, RZ, 0xc0, !PT ;  /* 0x1fffffff151f7812 */ /* 0x000fe400078ec0ff */
[----:B------:R-:W-:Y:S01]  /*1660*/  SHF.R.S32.HI R18, RZ, 0x1f, R60 ;  /* 0x0000001fff127819 */ /* 0x000fe2000001143c */
[----:B------:R-:W-:Y:S01]  /*1670*/  CS2R R20, SRZ ;  /* 0x0000000000147805 */ /* 0x000fe2000001ff00 */
[----:B------:R-:W-:Y:S01]  /*1680*/  ISETP.NE.AND.EX P4, PT, RZ, c[0x0][0x224], !P5, P4 ;  /* 0x00008900ff007a0c */ /* 0x000fe20006f85340 */
[----:B------:R-:W-:-:S03]  /*1690*/  IMAD.WIDE.U32 R28, R60, c[0x0][0x1e0], R30 ;  /* 0x000078003c1c7a25 */ /* 0x000fc600078e001e */
[----:B------:R-:W-:Y:S01]  /*16a0*/  ISETP.LT.AND P2, PT, R60, c[0x0][0x160], P4 ;  /* 0x000058003c007a0c */ /* 0x000fe20002741270 */
[----:B------:R-:W-:Y:S01]  /*16b0*/  IMAD R23, R18, c[0x0][0x1e0], RZ ;  /* 0x0000780012177a24 */ /* 0x000fe200078e02ff */
[----:B------:R-:W-:-:S03]  /*16c0*/  IADD3 R28, P0, R28, c[0x0][0x220], RZ ;  /* 0x000088001c1c7a10 */ /* 0x000fc60007f1e0ff */
[----:B------:R-:W-:Y:S02]  /*16d0*/  IMAD R26, R60, c[0x0][0x1e4], R23 ;  /* 0x000079003c1a7a24 */ /* 0x000fe400078e0217 */
[----:B------:R-:W-:-:S03]  /*16e0*/  CS2R R22, SRZ ;  /* 0x0000000000167805 */ /* 0x000fc6000001ff00 */
[----:B------:R-:W-:-:S08]  /*16f0*/  IADD3.X R29, R29, c[0x0][0x224], R26, P0, !PT ;  /* 0x000089001d1d7a10 */ /* 0x000fd000007fe41a */
[----:B------:R-:W2:Y:S01]  /*1700*/  @P2 LDG.E.LTC128B.128.SYS R20, [R28] ;  /* 0x000000001c142381 */ /* 0x000ea200001eed20 */
[C---:B------:R-:W-:Y:S01]  /*1710*/  LOP3.LUT R26, R52.reuse, 0x1f, RZ, 0xc0, !PT ;  /* 0x0000001f341a7812 */ /* 0x040fe200078ec0ff */
[----:B------:R-:W-:Y:S01]  /*1720*/  ULEA UR4, UR17, UR16, 0x1 ;  /* 0x0000001011047291 */ /* 0x000fe2000f8e083f */
[----:B------:R-:W-:Y:S01]  /*1730*/  LOP3.LUT R52, R52, 0x3, RZ, 0xc0, !PT ;  /* 0x0000000334347812 */ /* 0x000fe200078ec0ff */
[----:B------:R-:W-:Y:S01]  /*1740*/  IMAD R24, R19, -0x30, R24 ;  /* 0xffffffd013187824 */ /* 0x000fe200078e0218 */
[----:B0-----:R-:W-:Y:S01]  /*1750*/  SHF.R.U32.HI R35, RZ, 0x2, R26 ;  /* 0x00000002ff237819 */ /* 0x001fe2000001161a */
[----:B------:R-:W-:Y:S01]  /*1760*/  USHF.L.U32 UR4, UR4, 0x3, URZ ;  /* 0x0000000304047899 */ /* 0x000fe2000800063f */
[----:B------:R-:W-:Y:S01]  /*1770*/  IMAD R19, R18, c[0x0][0x230], RZ ;  /* 0x00008c0012137a24 */ /* 0x000fe200078e02ff */
[----:B------:R-:W-:Y:S01]  /*1780*/  ISETP.NE.U32.AND P6, PT, RZ, c[0x0][0x270], PT ;  /* 0x00009c00ff007a0c */ /* 0x000fe20003fc5070 */
[----:B------:R-:W-:Y:S01]  /*1790*/  IMAD R24, R27, 0x8, R24 ;  /* 0x000000081b187824 */ /* 0x000fe200078e0218 */
[----:B------:R-:W-:Y:S01]  /*17a0*/  UIMAD UR4, UR4, 0x28, UR15 ;  /* 0x00000028040478a4 */ /* 0x000fe2000f8e020f */
[----:B------:R-:W-:Y:S01]  /*17b0*/  IMAD R32, R35, 0x28, R52 ;  /* 0x0000002823207824 */ /* 0x000fe200078e0234 */
[----:B------:R-:W-:Y:S01]  /*17c0*/  BAR.SYNC.DEFER_BLOCKING 0x0 ;  /* 0x0000000000007b1d */ /* 0x000fe20000010000 */
[----:B------:R-:W-:Y:S01]  /*17d0*/  IMAD R24, R25, 0x4, R24 ;  /* 0x0000000419187824 */ /* 0x000fe200078e0218 */
[----:B------:R-:W-:Y:S01]  /*17e0*/  ISETP.NE.AND.EX P6, PT, RZ, c[0x0][0x274], !P5, P6 ;  /* 0x00009d00ff007a0c */ /* 0x000fe20006fc5360 */
[----:B------:R-:W-:Y:S01]  /*17f0*/  IMAD.WIDE.U32 R30, R60, c[0x0][0x230], R30 ;  /* 0x00008c003c1e7a25 */ /* 0x000fe200078e001e */
[----:B------:R-:W-:Y:S01]  /*1800*/  IADD3 R32, R32, UR4, RZ ;  /* 0x0000000420207c10 */ /* 0x000fe2000fffe0ff */
[----:B------:R-:W-:Y:S01]  /*1810*/  ULDC.U16 UR4, c[0x0][0x284] ;  /* 0x0000a10000047ab9 */ /* 0x000fe20000000400 */
[----:B------:R-:W-:Y:S01]  /*1820*/  ISETP.LT.AND P5, PT, R60, c[0x0][0x160], P6 ;  /* 0x000058003c007a0c */ /* 0x000fe200037a1270 */
[----:B------:R-:W-:Y:S01]  /*1830*/  IMAD R33, R24, 0xa, R33 ;  /* 0x0000000a18217824 */ /* 0x000fe200078e0221 */
[----:B------:R-:W-:Y:S01]  /*1840*/  IADD3 R18, P0, R30, c[0x0][0x270], RZ ;  /* 0x00009c001e127a10 */ /* 0x000fe20007f1e0ff */
[----:B------:R-:W-:-:S05]  /*1850*/  IMAD R19, R60, c[0x0][0x234], R19 ;  /* 0x00008d003c137a24 */ /* 0x000fca00078e0213 */
[----:B------:R-:W-:Y:S01]  /*1860*/  IADD3.X R19, R31, c[0x0][0x274], R19, P0, !PT ;  /* 0x00009d001f137a10 */ /* 0x000fe200007fe413 */
[----:B------:R-:W-:Y:S04]  /*1870*/  STS [R32.X4], R16 ;  /* 0x0000001020007388 */ /* 0x000fe80000004800 */
[----:B------:R-:W-:Y:S04]  /*1880*/  STS [R32.X4+0x10], R10 ;  /* 0x0000100a20007388 */ /* 0x000fe80000004800 */
[----:B------:R-:W-:Y:S04]  /*1890*/  STS [R32.X4+0x20], R8 ;  /* 0x0000200820007388 */ /* 0x000fe80000004800 */
[----:B------:R-:W-:Y:S04]  /*18a0*/  STS [R32.X4+0x30], R2 ;  /* 0x0000300220007388 */ /* 0x000fe80000004800 */
[----:B------:R-:W-:Y:S05]  /*18b0*/  BAR.SYNC.DEFER_BLOCKING 0x0 ;  /* 0x0000000000007b1d */ /* 0x000fea0000010000 */
[----:B------:R-:W2:Y:S01]  /*18c0*/  LDS.U.128 R24, [R33.X16] ;  /* 0x0000000021187984 */ /* 0x000ea2000000dc00 */
[----:B------:R-:W2:Y:S02]  /*18d0*/  @!P1 LDC.U16 R0, c[0x0][0x280] ;  /* 0x0000a000ff009b82 */ /* 0x000ea40000000400 */
[----:B--2---:R-:W-:-:S02]  /*18e0*/  HFMA2 R24, R0.H0_H0, R24, R20 ;  /* 0x0000001800187231 */ /* 0x004fc40000000814 */
[C---:B------:R-:W-:Y:S02]  /*18f0*/  HFMA2 R25, R0.reuse.H0_H0, R25, R21 ;  /* 0x0000001900197231 */ /* 0x040fe40000000815 */
[C---:B------:R-:W-:Y:S02]  /*1900*/  HFMA2 R26, R0.reuse.H0_H0, R26, R22 ;  /* 0x0000001a001a7231 */ /* 0x040fe40000000816 */
[----:B------:R-:W-:Y:S02]  /*1910*/  HFMA2 R27, R0.H0_H0, R27, R23 ;  /* 0x0000001b001b7231 */ /* 0x000fe40000000817 */
[----:B------:R-:W-:Y:S02]  /*1920*/  SHF.R.U32.HI R31, RZ, 0x10, R24 ;  /* 0x00000010ff1f7819 */ /* 0x000fe40000011618 */
[--C-:B------:R-:W-:Y:S01]  /*1930*/  PRMT R2, R24, 0x5410, R25.reuse ;  /* 0x0000541018027816 */ /* 0x100fe20000000019 */
[----:B------:R-:W-:Y:S01]  /*1940*/  IMAD.MOV.U32 R10, RZ, RZ, R25 ;  /* 0x000000ffff0a7224 */ /* 0x000fe200078e0019 */
[----:B------:R-:W-:-:S02]  /*1950*/  SHF.R.U32.HI R25, RZ, 0x10, R26 ;  /* 0x00000010ff197819 */ /* 0x000fc4000001161a */
[----:B------:R-:W-:Y:S02]  /*1960*/  IMAD.MOV.U32 R8, RZ, RZ, R27 ;  /* 0x000000ffff087224 */ /* 0x000fe400078e001b */
[----:B------:R-:W-:Y:S01]  /*1970*/  HSETP2.GEU.AND P3, P2, R2, c[0x0] [0x284].H0_H0, PT ;  /* 0x2000a10002007634 */ /* 0x000fe20003a6e000 */
[----:B------:R-:W-:Y:S02]  /*1980*/  PRMT R2, R31, 0x5410, R26 ;  /* 0x000054101f027816 */ /* 0x000fe4000000001a */
[----:B------:R-:W-:-:S04]  /*1990*/  SHF.R.U32.HI R16, RZ, 0x10, R10 ;  /* 0x00000010ff107819 */ /* 0x000fc8000001160a */
[----:B------:R-:W-:Y:S01]  /*19a0*/  HSETP2.GEU.AND P0, P1, R2, c[0x0] [0x284].H0_H0, PT ;  /* 0x2000a10002007634 */ /* 0x000fe2000390e000 */
[----:B------:R-:W-:Y:S02]  /*19b0*/  PRMT R2, R16, 0x5410, R27 ;  /* 0x0000541010027816 */ /* 0x000fe4000000001b */
[----:B------:R-:W-:Y:S02]  /*19c0*/  SHF.R.U32.HI R27, RZ, 0x10, R8 ;  /* 0x00000010ff1b7819 */ /* 0x000fe40000011608 */
[----:B------:R-:W-:Y:S02]  /*19d0*/  SEL R35, R24, UR4, P3 ;  /* 0x0000000418237c07 */ /* 0x000fe40009800000 */
[----:B------:R-:W-:Y:S01]  /*19e0*/  SEL R10, R10, UR4, P2 ;  /* 0x000000040a0a7c07 */ /* 0x000fe20009000000 */
[----:B------:R-:W-:Y:S01]  /*19f0*/  HSETP2.GEU.AND P3, PT, R25.H0_H0, c[0x0] [0x284].H0_H0, PT ;  /* 0x2000a10019007634 */ /* 0x000fe20003f6e800 */
[----:B------:R-:W-:Y:S02]  /*1a00*/  SEL R24, R31, UR4, P0 ;  /* 0x000000041f187c07 */ /* 0x000fe40008000000 */
[----:B------:R-:W-:Y:S01]  /*1a10*/  SEL R31, R26, UR4, P1 ;  /* 0x000000041a1f7c07 */ /* 0x000fe20008800000 */
[----:B------:R-:W-:Y:S01]  /*1a20*/  HSETP2.GEU.AND P0, P2, R2, c[0x0] [0x284].H0_H0, PT ;  /* 0x2000a10002007634 */ /* 0x000fe20003a0e000 */
[----:B------:R-:W-:Y:S01]  /*1a30*/  IADD3 R2, R60, 0x8, RZ ;  /* 0x000000083c027810 */ /* 0x000fe20007ffe0ff */
[----:B------:R-:W-:Y:S01]  /*1a40*/  HSETP2.GEU.AND P1, PT, R27.H0_H0, c[0x0] [0x284].H0_H0, PT ;  /* 0x2000a1001b007634 */ /* 0x000fe20003f2e800 */
[----:B------:R-:W-:-:S02]  /*1a50*/  PRMT R24, R35, 0x5410, R24 ;  /* 0x0000541023187816 */ /* 0x000fc40000000018 */
[----:B------:R-:W-:Y:S02]  /*1a60*/  SEL R26, R25, UR4, P3 ;  /* 0x00000004191a7c07 */ /* 0x000fe40009800000 */
[----:B------:R-:W-:Y:S02]  /*1a70*/  ISETP.LT.AND P3, PT, R2, c[0x0][0x160], P4 ;  /* 0x0000580002007a0c */ /* 0x000fe40002761270 */
[----:B------:R-:W-:Y:S02]  /*1a80*/  SEL R25, R16, UR4, P0 ;  /* 0x0000000410197c07 */ /* 0x000fe40008000000 */
[----:B------:R-:W-:Y:S02]  /*1a90*/  SEL R27, R27, UR4, P1 ;  /* 0x000000041b1b7c07 */ /* 0x000fe40008800000 */
[----:B------:R-:W-:Y:S02]  /*1aa0*/  SEL R8, R8, UR4, P2 ;  /* 0x0000000408087c07 */ /* 0x000fe40009000000 */
[----:B------:R-:W-:-:S02]  /*1ab0*/  IADD3 R34, P0, R28, c[0x0][0x200], RZ ;  /* 0x000080001c227a10 */ /* 0x000fc40007f1e0ff */
[----:B------:R-:W-:Y:S02]  /*1ac0*/  PRMT R26, R31, 0x5410, R26 ;  /* 0x000054101f1a7816 */ /* 0x000fe4000000001a */
[----:B------:R-:W-:Y:S02]  /*1ad0*/  PRMT R25, R10, 0x5410, R25 ;  /* 0x000054100a197816 */ /* 0x000fe40000000019 */
[----:B------:R-:W-:Y:S02]  /*1ae0*/  PRMT R27, R8, 0x5410, R27 ;  /* 0x00005410081b7816 */ /* 0x000fe4000000001b */
[----:B------:R-:W-:-:S06]  /*1af0*/  IADD3.X R35, R29, c[0x0][0x204], RZ, P0, !PT ;  /* 0x000081001d237a10 */ /* 0x000fcc00007fe4ff */
[----:B------:R-:W-:Y:S04]  /*1b00*/  @P5 STG.E.128.SYS [R18], R24 ;  /* 0x0000001812005386 */ /* 0x000fe8000010ed00 */
[----:B------:R-:W2:Y:S04]  /*1b10*/  @P3 LDG.E.LTC128B.128.SYS R20, [R34] ;  /* 0x0000000022143381 */ /* 0x000ea800001eed20 */
[----:B------:R-:W-:Y:S05]  /*1b20*/  BAR.SYNC.DEFER_BLOCKING 0x0 ;  /* 0x0000000000007b1d */ /* 0x000fea0000010000 */
[----:B------:R-:W-:Y:S04]  /*1b30*/  STS [R32.X4], R17 ;  /* 0x0000001120007388 */ /* 0x000fe80000004800 */
[----:B------:R-:W-:Y:S04]  /*1b40*/  STS [R32.X4+0x10], R11 ;  /* 0x0000100b20007388 */ /* 0x000fe80000004800 */
[----:B------:R-:W-:Y:S04]  /*1b50*/  STS [R32.X4+0x20], R9 ;  /* 0x0000200920007388 */ /* 0x000fe80000004800 */
[----:B------:R-:W-:Y:S04]  /*1b60*/  STS [R32.X4+0x30], R3 ;  /* 0x0000300320007388 */ /* 0x000fe80000004800 */
[----:B------:R-:W-:Y:S05]  /*1b70*/  BAR.SYNC.DEFER_BLOCKING 0x0 ;  /* 0x0000000000007b1d */ /* 0x000fea0000010000 */
[----:B------:R-:W2:Y:S02]  /*1b80*/  LDS.U.128 R28, [R33.X16] ;  /* 0x00000000211c7984 */ /* 0x000ea4000000dc00 */
[----:B--2---:R-:W-:-:S02]  /*1b90*/  HFMA2 R28, R0.H0_H0, R28, R20 ;  /* 0x0000001c001c7231 */ /* 0x004fc40000000814 */
[C---:B------:R-:W-:Y:S02]  /*1ba0*/  HFMA2 R29, R0.reuse.H0_H0, R29, R21 ;  /* 0x0000001d001d7231 */ /* 0x040fe40000000815 */
[C---:B------:R-:W-:Y:S02]  /*1bb0*/  HFMA2 R30, R0.reuse.H0_H0, R30, R22 ;  /* 0x0000001e001e7231 */ /* 0x040fe40000000816 */
[----:B------:R-:W-:Y:S02]  /*1bc0*/  HFMA2 R31, R0.H0_H0, R31, R23 ;  /* 0x0000001f001f7231 */ /* 0x000fe40000000817 */
[----:B------:R-:W-:Y:S02]  /*1bd0*/  SHF.R.U32.HI R17, RZ, 0x10, R28 ;  /* 0x00000010ff117819 */ /* 0x000fe4000001161c */
[--C-:B------:R-:W-:Y:S02]  /*1be0*/  PRMT R3, R28, 0x5410, R29.reuse ;  /* 0x000054101c037816 */ /* 0x100fe4000000001d */
[----:B------:R-:W-:-:S02]  /*1bf0*/  SHF.R.U32.HI R16, RZ, 0x10, R29 ;  /* 0x00000010ff107819 */ /* 0x000fc4000001161d */
[--C-:B------:R-:W-:Y:S02]  /*1c00*/  SHF.R.U32.HI R11, RZ, 0x10, R31.reuse ;  /* 0x00000010ff0b7819 */ /* 0x100fe4000001161f */
[----:B------:R-:W-:Y:S01]  /*1c10*/  HSETP2.GEU.AND P2, P1, R3, c[0x0] [0x284].H0_H0, PT ;  /* 0x2000a10003007634 */ /* 0x000fe2000394e000 */
[----:B------:R-:W-:Y:S02]  /*1c20*/  PRMT R3, R17, 0x5410, R30 ;  /* 0x0000541011037816 */ /* 0x000fe4000000001e */
[----:B------:R-:W-:-:S04]  /*1c30*/  PRMT R8, R16, 0x5410, R31 ;  /* 0x0000541010087816 */ /* 0x000fc8000000001f */
[----:B------:R-:W-:Y:S01]  /*1c40*/  HSETP2.GEU.AND P0, P5, R3, c[0x0] [0x284].H0_H0, PT ;  /* 0x2000a10003007634 */ /* 0x000fe20003d0e000 */
[----:B------:R-:W-:Y:S02]  /*1c50*/  SHF.R.U32.HI R3, RZ, 0x10, R30 ;  /* 0x00000010ff037819 */ /* 0x000fe4000001161e */
        /* <DEDUP_REMOVED lines=8> */
[----:B------:R-:W-:Y:S02]  /*1ce0*/  IADD3 R2, R60, 0x10, RZ ;  /* 0x000000103c027810 */ /* 0x000fe40007ffe0ff */
[----:B------:R-:W-:Y:S02]  /*1cf0*/  SEL R3, R3, UR4, P1 ;  /* 0x0000000403037c07 */ /* 0x000fe40008800000 */
[----:B------:R-:W-:Y:S02]  /*1d00*/  IADD3 R26, P1, R18, c[0x0][0x250], RZ ;  /* 0x00009400121a7a10 */ /* 0x000fe40007f3e0ff */
[----:B------:R-:W-:Y:S02]  /*1d10*/  SEL R16, R16, UR4, P3 ;  /* 0x0000000410107c07 */ /* 0x000fe40009800000 */
[----:B------:R-:W-:Y:S02]  /*1d20*/  SEL R11, R11, UR4, P0 ;  /* 0x000000040b0b7c07 */ /* 0x000fe40008000000 */
[----:B------:R-:W-:-:S02]  /*1d30*/  SEL R18, R31, UR4, P2 ;  /* 0x000000041f127c07 */ /* 0x000fc40009000000 */
[----:B------:R-:W-:Y:S02]  /*1d40*/  ISETP.LT.AND P3, PT, R2, c[0x0][0x160], P4 ;  /* 0x0000580002007a0c */ /* 0x000fe40002761270 */
[----:B------:R-:W-:Y:S02]  /*1d50*/  IADD3 R24, P0, R34, c[0x0][0x200], RZ ;  /* 0x0000800022187a10 */ /* 0x000fe40007f1e0ff */
        /* <DEDUP_REMOVED lines=8> */
[----:B------:R-:W-:Y:S01]  /*1de0*/  IADD3 R60, R60, 0x18, RZ ;  /* 0x000000183c3c7810 */ /* 0x000fe20007ffe0ff */
[----:B------:R-:W-:Y:S02]  /*1df0*/  ULDC.64 UR6, c[0x0][0x200] ;  /* 0x0000800000067ab9 */ /* 0x000fe40000000a00 */
[----:B------:R-:W-:Y:S01]  /*1e00*/  BAR.SYNC.DEFER_BLOCKING 0x0 ;  /* 0x0000000000007b1d */ /* 0x000fe20000010000 */
[----:B------:R-:W-:-:S04]  /*1e10*/  ISETP.LT.AND P4, PT, R60, c[0x0][0x160], P4 ;  /* 0x000058003c007a0c */ /* 0x000fc80002781270 */
        /* <DEDUP_REMOVED lines=17> */
[----:B------:R-:W-:Y:S02]  /*1f30*/  SHF.R.U32.HI R6, RZ, 0x10, R18 ;  /* 0x00000010ff067819 */ /* 0x000fe40000011612 */
[----:B------:R-:W-:-:S03]  /*1f40*/  PRMT R9, R4, 0x5410, R19 ;  /* 0x0000541004097816 */ /* 0x000fc60000000013 */
[----:B------:R-:W-:Y:S02]  /*1f50*/  SEL R16, R16, UR4, P2 ;  /* 0x0000000410107c07 */ /* 0x000fe40009000000 */
[----:B------:R-:W-:Y:S01]  /*1f60*/  SEL R3, R3, UR4, P1 ;  /* 0x0000000403037c07 */ /* 0x000fe20008800000 */
[----:B------:R-:W-:Y:S01]  /*1f70*/  HSETP2.GEU.AND P3, P2, R9, c[0x0] [0x284].H0_H0, PT ;  /* 0x2000a10009007634 */ /* 0x000fe20003a6e000 */
[----:B------:R-:W-:Y:S01]  /*1f80*/  SEL R9, R17, UR4, P0 ;  /* 0x0000000411097c07 */ /* 0x000fe20008000000 */
[----:B------:R-:W-:Y:S01]  /*1f90*/  HSETP2.GEU.AND P1, PT, R8.H0_H0, c[0x0] [0x284].H0_H0, PT ;  /* 0x2000a10008007634 */ /* 0x000fe20003f2e800 */
[----:B------:R-:W-:Y:S01]  /*1fa0*/  SEL R10, R18, UR4, P5 ;  /* 0x00000004120a7c07 */ /* 0x000fe2000a800000 */
[----:B------:R-:W-:Y:S01]  /*1fb0*/  HSETP2.GEU.AND P0, PT, R6.H0_H0, c[0x0] [0x284].H0_H0, PT ;  /* 0x2000a10006007634 */ /* 0x000fe20003f0e800 */
[----:B------:R-:W-:-:S05]  /*1fc0*/  ISETP.LT.AND P5, PT, R2, c[0x0][0x160], P6 ;  /* 0x0000580002007a0c */ /* 0x000fca00037a1270 */
[----:B------:R-:W-:Y:S02]  /*1fd0*/  SEL R11, R8, UR4, P1 ;  /* 0x00000004080b7c07 */ /* 0x000fe40008800000 */
[----:B------:R-:W-:Y:S02]  /*1fe0*/  SEL R17, R6, UR4, P0 ;  /* 0x0000000406117c07 */ /* 0x000fe40008000000 */
[----:B------:R-:W-:Y:S02]  /*1ff0*/  SEL R6, R4, UR4, P3 ;  /* 0x0000000404067c07 */ /* 0x000fe40009800000 */
[----:B------:R-:W-:Y:S02]  /*2000*/  IADD3 R2, P0, R26, c[0x0][0x250], RZ ;  /* 0x000094001a027a10 */ /* 0x000fe40007f1e0ff */
[----:B------:R-:W-:Y:S02]  /*2010*/  SEL R4, R19, UR4, P2 ;  /* 0x0000000413047c07 */ /* 0x000fe40009000000 */
[----:B------:R-:W-:-:S02]  /*2020*/  PRMT R8, R16, 0x5410, R3 ;  /* 0x0000541010087816 */ /* 0x000fc40000000003 */
[----:B------:R-:W-:Y:S02]  /*2030*/  IADD3.X R3, R27, c[0x0][0x254], RZ, P0, !PT ;  /* 0x000095001b037a10 */ /* 0x000fe400007fe4ff */
[----:B------:R-:W-:Y:S02]  /*2040*/  PRMT R10, R10, 0x5410, R17 ;  /* 0x000054100a0a7816 */ /* 0x000fe40000000011 */
[----:B------:R-:W-:Y:S02]  /*2050*/  PRMT R9, R9, 0x5410, R6 ;  /* 0x0000541009097816 */ /* 0x000fe40000000006 */
[----:B------:R-:W-:-:S08]  /*2060*/  PRMT R11, R4, 0x5410, R11 ;  /* 0x00005410040b7816 */ /* 0x000fd0000000000b */
[----:B------:R-:W-:Y:S04]  /*2070*/  @P5 STG.E.128.SYS [R2], R8 ;  /* 0x0000000802005386 */ /* 0x000fe8000010ed00 */
[----:B------:R-:W2:Y:S04]  /*2080*/  @P4 LDG.E.LTC128B.128.SYS R20, [R24.64+UR6] ;  /* 0x0000000618144981 */ /* 0x000ea8000c1eed20 */
        /* <DEDUP_REMOVED lines=19> */
[--C-:B------:R-:W-:Y:S02]  /*21c0*/  PRMT R6, R7, 0x5410, R0.reuse ;  /* 0x0000541007067816 */ /* 0x100fe40000000000 */
[----:B------:R-:W-:Y:S02]  /*21d0*/  SHF.R.U32.HI R4, RZ, 0x10, R0 ;  /* 0x00000010ff047819 */ /* 0x000fe40000011600 */
[----:B------:R-:W-:Y:S01]  /*21e0*/  HSETP2.GEU.AND P2, PT, R5.H0_H0, c[0x0] [0x284].H0_H0, PT ;  /* 0x2000a10005007634 */ /* 0x000fe20003f4e800 */
[----:B------:R-:W-:-:S02]  /*21f0*/  SEL R16, R16, UR4, P4 ;  /* 0x0000000410107c07 */ /* 0x000fc4000a000000 */
[----:B------:R-:W-:Y:S01]  /*2200*/  SEL R17, R17, UR4, P1 ;  /* 0x0000000411117c07 */ /* 0x000fe20008800000 */
[----:B------:R-:W-:Y:S01]  /*2210*/  HSETP2.GEU.AND P0, PT, R4.H0_H0, c[0x0] [0x284].H0_H0, PT ;  /* 0x2000a10004007634 */ /* 0x000fe20003f0e800 */
[----:B------:R-:W-:Y:S01]  /*2220*/  SEL R9, R9, UR4, P5 ;  /* 0x0000000409097c07 */ /* 0x000fe2000a800000 */
[----:B------:R-:W-:Y:S02]  /*2230*/  HSETP2.GEU.AND P4, P1, R6, c[0x0] [0x284].H0_H0, PT ;  /* 0x2000a10006007634 */ /* 0x000fe4000398e000 */
[----:B------:R-:W-:Y:S02]  /*2240*/  SEL R6, R5, UR4, P2 ;  /* 0x0000000405067c07 */ /* 0x000fe40009000000 */
[----:B------:R-:W-:Y:S02]  /*2250*/  SEL R5, R18, UR4, P3 ;  /* 0x0000000412057c07 */ /* 0x000fe40009800000 */
[----:B------:R-:W-:Y:S02]  /*2260*/  SEL R8, R4, UR4, P0 ;  /* 0x0000000404087c07 */ /* 0x000fe40008000000 */
[----:B------:R-:W-:-:S02]  /*2270*/  SEL R10, R7, UR4, P4 ;  /* 0x00000004070a7c07 */ /* 0x000fc4000a000000 */
[----:B------:R-:W-:Y:S02]  /*2280*/  SEL R7, R0, UR4, P1 ;  /* 0x0000000400077c07 */ /* 0x000fe40008800000 */
[----:B------:R-:W-:Y:S02]  /*2290*/  PRMT R6, R5, 0x5410, R6 ;  /* 0x0000541005067816 */ /* 0x000fe40000000006 */
[----:B------:R-:W-:Y:S02]  /*22a0*/  PRMT R4, R16, 0x5410, R9 ;  /* 0x0000541010047816 */ /* 0x000fe40000000009 */
[----:B------:R-:W-:Y:S02]  /*22b0*/  PRMT R5, R17, 0x5410, R10 ;  /* 0x0000541011057816 */ /* 0x000fe4000000000a */
[----:B------:R-:W-:Y:S01]  /*22c0*/  PRMT R7, R7, 0x5410, R8 ;  /* 0x0000541007077816 */ /* 0x000fe20000000008 */
[----:B------:R-:W-:Y:S07]  /*22d0*/  @!P6 EXIT ;  /* 0x000000000000e94d */ /* 0x000fee0003800000 */
[----:B------:R-:W-:Y:S02]  /*22e0*/  ULDC.64 UR4, c[0x0][0x250] ;  /* 0x0000940000047ab9 */ /* 0x000fe40000000a00 */
[----:B------:R-:W-:Y:S01]  /*22f0*/  STG.E.128.SYS [R2.64+UR4], R4 ;  /* 0x0000000402007986 */ /* 0x000fe2000c10ed04 */
[----:B------:R-:W-:Y:S05]  /*2300*/  EXIT ;  /* 0x000000000000794d */ /* 0x000fea0003800000 */
.L_x_241:
[----:B------:R-:W-:-:S00]  /*2310*/  BRA `(.L_x_241) ;  /* 0xfffffff000007947 */ /* 0x000fc0000383ffff */
[----:B------:R-:W-:-:S00]  /*2320*/  NOP ;  /* 0x0000000000007918 */ /* 0x000fc00000000000 */
[----:B------:R-:W-:-:S00]  /*2330*/  NOP ;  /* 0x0000000000007918 */ /* 0x000fc00000000000 */
[----:B------:R-:W-:-:S00]  /*2340*/  NOP ;  /* 0x0000000000007918 */ /* 0x000fc00000000000 */
[----:B------:R-:W-:-:S00]  /*2350*/  NOP ;  /* 0x0000000000007918 */ /* 0x000fc00000000000 */
[----:B------:R-:W-:-:S00]  /*2360*/  NOP ;  /* 0x0000000000007918 */ /* 0x000fc00000000000 */
[----:B------:R-:W-:-:S00]  /*2370*/  NOP ;  /* 0x0000000000007918 */ /* 0x000fc00000000000 */
.L_x_245:


//--------------------- .nv.shared._ZN7cutlass9reference6device6kernel26TensorScaleBiasGemmBatchedINS_9TensorRefINS_6half_tENS_6layout8RowMajorEEES8_S5_S8_NS_16NumericConverterIS5_S5_LNS_15FloatRoundStyleE2EEELi4ELi4EEEvNS_4gemm9GemmCoordET_T0_T1_T2_SH_illll --------------------------
	.section	.nv.shared._ZN7cutlass9reference6device6kernel26TensorScaleBiasGemmBatchedINS_9TensorRefINS_6half_tENS_6layout8RowMajorEEES8_S5_S8_NS_16NumericConverterIS5_S5_LNS_15FloatRoundStyleE2EEELi4ELi4EEEvNS_4gemm9GemmCoordET_T0_T1_T2_SH_illll,"aw",@nobits
	.sectionflags	@""
	.align	16


//--------------------- .nv.global                --------------------------
	.section	.nv.global,"aw",@nobits
.nv.global:
	.type		_ZN34_INTERNAL_bc5d900a_4_k_cu_371cd5504cute1_E,@object
	.size		_ZN34_INTERNAL_bc5d900a_4_k_cu_371cd5504cute1_E,(_ZN34_INTERNAL_bc5d900a_4_k_cu_371cd5504cuda3std3__45__cpo6cbeginE - _ZN34_INTERNAL_bc5d900a_4_k_cu_371cd5504cute1_E)
_ZN34_INTERNAL_bc5d900a_4_k_cu_371cd5504cute1_E:
	.zero		1
	.type		_ZN34_INTERNAL_bc5d900a_4_k_cu_371cd5504cuda3std3__45__cpo6cbeginE,@object
	.size		_ZN34_INTERNAL_bc5d900a_4_k_cu_371cd5504cuda3std3__45__cpo6cbeginE,(_ZN34_INTERNAL_bc5d900a_4_k_cu_371cd5504cuda3std3__48in_placeE - _ZN34_INTERNAL_bc5d900a_4_k_cu_371cd5504cuda3std3__45__cpo6cbeginE)
_ZN34_INTERNAL_bc5d900a_4_k_cu_371cd5504cuda3std3__45__cpo6cbeginE:
	.zero		1
	.type		_ZN34_INTERNAL_bc5d900a_4_k_cu_371cd5504cuda3std3__48in_placeE,@object
	.size		_ZN34_INTERNAL_bc5d900a_4_k_cu_371cd5504cuda3std3__48in_placeE,(_ZN34_INTERNAL_bc5d900a_4_k_cu_371cd5504cuda3std6ranges3__45__cpo9iter_moveE - _ZN34_INTERNAL_bc5d900a_4_k_cu_371cd5504cuda3std3__48in_placeE)
_ZN34_INTERNAL_bc5d900a_4_k_cu_371cd5504cuda3std3__48in_placeE:
	.zero		1
	.type		_ZN34_INTERNAL_bc5d900a_4_k_cu_371cd5504cuda3std6ranges3__45__cpo9iter_moveE,@object
	.size		_ZN34_INTERNAL_bc5d900a_4_k_cu_371cd5504cuda3std6ranges3__45__cpo9iter_moveE,(_ZN34_INTERNAL_bc5d900a_4_k_cu_371cd5504cuda3std3__45__cpo5beginE - _ZN34_INTERNAL_bc5d900a_4_k_cu_371cd5504cuda3std6ranges3__45__cpo9iter_moveE)
_ZN34_INTERNAL_bc5d900a_4_k_cu_371cd5504cuda3std6ranges3__45__cpo9iter_moveE:
	.zero		1
	.type		_ZN34_INTERNAL_bc5d900a_4_k_cu_371cd5504cuda3std3__45__cpo5beginE,@object
	.size		_ZN34_INTERNAL_bc5d900a_4_k_cu_371cd5504cuda3std3__45__cpo5beginE,(_ZN34_INTERNAL_bc5d900a_4_k_cu_371cd5504cuda3std3__436_GLOBAL__N__bc5d900a_4_k_cu_371cd5506ignoreE - _ZN34_INTERNAL_bc5d900a_4_k_cu_371cd5504cuda3std3__45__cpo5beginE)
_ZN34_INTERNAL_bc5d900a_4_k_cu_371cd5504cuda3std3__45__cpo5beginE:
	.zero		1
	.type		_ZN34_INTERNAL_bc5d900a_4_k_cu_371cd5504cuda3std3__436_GLOBAL__N__bc5d900a_4_k_cu_371cd5506ignoreE,@object
	.size		_ZN34_INTERNAL_bc5d900a_4_k_cu_371cd5504cuda3std3__436_GLOBAL__N__bc5d900a_4_k_cu_371cd5506ignoreE,(_ZN34_INTERNAL_bc5d900a_4_k_cu_371cd5504cute7productE - _ZN34_INTERNAL_bc5d900a_4_k_cu_371cd5504cuda3std3__436_GLOBAL__N__bc5d900a_4_k_cu_371cd5506ignoreE)
_ZN34_INTERNAL_bc5d900a_4_k_cu_371cd5504cuda3std3__436_GLOBAL__N__bc5d900a_4_k_cu_371cd5506ignoreE:
	.zero		1
	.type		_ZN34_INTERNAL_bc5d900a_4_k_cu_371cd5504cute7productE,@object
	.size		_ZN34_INTERNAL_bc5d900a_4_k_cu_371cd5504cute7productE,(_ZN34_INTERNAL_bc5d900a_4_k_cu_371cd5504cuda3std3__45__cpo3endE - _ZN34_INTERNAL_bc5d900a_4_k_cu_371cd5504cute7productE)
_ZN34_INTERNAL_bc5d900a_4_k_cu_371cd5504cute7productE:
	.zero		1
	.type		_ZN34_INTERNAL_bc5d900a_4_k_cu_371cd5504cuda3std3__45__cpo3endE,@object
	.size		_ZN34_INTERNAL_bc5d900a_4_k_cu_371cd5504cuda3std3__45__cpo3endE,(_ZN34_INTERNAL_bc5d900a_4_k_cu_371cd5504cuda3std3__419piecewise_constructE - _ZN34_INTERNAL_bc5d900a_4_k_cu_371cd5504cuda3std3__45__cpo3endE)
_ZN34_INTERNAL_bc5d900a_4_k_cu_371cd5504cuda3std3__45__cpo3endE:
	.zero		1
	.type		_ZN34_INTERNAL_bc5d900a_4_k_cu_371cd5504cuda3std3__419piecewise_constructE,@object
	.size		_ZN34_INTERNAL_bc5d900a_4_k_cu_371cd5504cuda3std3__419piecewise_constructE,(_ZN34_INTERNAL_bc5d900a_4_k_cu_371cd5504cuda3std3__45__cpo4cendE - _ZN34_INTERNAL_bc5d900a_4_k_cu_371cd5504cuda3std3__419piecewise_constructE)
_ZN34_INTERNAL_bc5d900a_4_k_cu_371cd5504cuda3std3__419piecewise_constructE:
	.zero		1
	.type		_ZN34_INTERNAL_bc5d900a_4_k_cu_371cd5504cuda3std3__45__cpo4cendE,@object
	.size		_ZN34_INTERNAL_bc5d900a_4_k_cu_371cd5504cuda3std3__45__cpo4cendE,(_ZN34_INTERNAL_bc5d900a_4_k_cu_371cd5504cuda3std6ranges3__45__cpo4swapE - _ZN34_INTERNAL_bc5d900a_4_k_cu_371cd5504cuda3std3__45__cpo4cendE)
_ZN34_INTERNAL_bc5d900a_4_k_cu_371cd5504cuda3std3__45__cpo4cendE:
	.zero		1
	.type		_ZN34_INTERNAL_bc5d900a_4_k_cu_371cd5504cuda3std6ranges3__45__cpo4swapE,@object
	.size		_ZN34_INTERNAL_bc5d900a_4_k_cu_371cd5504cuda3std6ranges3__45__cpo4swapE,(.L_7 - _ZN34_INTERNAL_bc5d900a_4_k_cu_371cd5504cuda3std6ranges3__45__cpo4swapE)
_ZN34_INTERNAL_bc5d900a_4_k_cu_371cd5504cuda3std6ranges3__45__cpo4swapE:
	.zero		1
.L_7:


//--------------------- .nv.shared._ZN7cutlass9reference6device6kernel11GemmComplexINS_6half_tENS_6layout8RowMajorES4_NS5_11ColumnMajorES4_S6_S4_S4_S4_NS_16NumericConverterIS4_S4_LNS_15FloatRoundStyleE2EEENS_12multiply_addIS4_S4_S4_EELi4ELi16EEEvNS_4gemm9GemmCoordET5_NS_9TensorRefIT_T0_EENS_16ComplexTransformENSG_IT1_T2_EESK_SF_NSG_IT3_T4_EENSG_IT7_SP_EET6_illll --------------------------
	.section	.nv.shared._ZN7cutlass9reference6device6kernel11GemmComplexINS_6half_tENS_6layout8RowMajorES4_NS5_11ColumnMajorES4_S6_S4_S4_S4_NS_16NumericConverterIS4_S4_LNS_15FloatRoundStyleE2EEENS_12multiply_addIS4_S4_S4_EELi4ELi16EEEvNS_4gemm9GemmCoordET5_NS_9TensorRefIT_T0_EENS_16ComplexTransformENSG_IT1_T2_EESK_SF_NSG_IT3_T4_EENSG_IT7_SP_EET6_illll,"aw",@nobits
	.sectionflags	@""
	.align	16


//--------------------- .nv.shared._ZN7cutlass9reference6device6kernel11GemmComplexINS_6half_tENS_6layout8RowMajorES4_NS5_11ColumnMajorES4_S6_S4_S4_S4_NS_16NumericConverterIS4_S4_LNS_15FloatRoundStyleE2EEENS_12multiply_addIS4_S4_S4_EELi4ELi4EEEvNS_4gemm9GemmCoordET5_NS_9TensorRefIT_T0_EENS_16ComplexTransformENSG_IT1_T2_EESK_SF_NSG_IT3_T4_EENSG_IT7_SP_EET6_illll --------------------------
	.section	.nv.shared._ZN7cutlass9reference6device6kernel11GemmComplexINS_6half_tENS_6layout8RowMajorES4_NS5_11ColumnMajorES4_S6_S4_S4_S4_NS_16NumericConverterIS4_S4_LNS_15FloatRoundStyleE2EEENS_12multiply_addIS4_S4_S4_EELi4ELi4EEEvNS_4gemm9GemmCoordET5_NS_9TensorRefIT_T0_EENS_16ComplexTransformENSG_IT1_T2_EESK_SF_NSG_IT3_T4_EENSG_IT7_SP_EET6_illll,"aw",@nobits
	.sectionflags	@""
	.align	16


//--------------------- .nv.shared._ZN7cutlass9reference6device6kernel13TensorForEachINS1_6detail14TensorReLuFuncINS_6half_tENS_6layout8RowMajorEEELi2ENS9_6ParamsEEEvNS_5CoordIXT0_EilEET1_ --------------------------
	.section	.nv.shared._ZN7cutlass9reference6device6kernel13TensorForEachINS1_6detail14TensorReLuFuncINS_6half_tENS_6layout8RowMajorEEELi2ENS9_6ParamsEEEvNS_5CoordIXT0_EilEET1_,"aw",@nobits
	.sectionflags	@""
	.align	16


//--------------------- .nv.shared._ZN7cutlass9reference6device6kernel4GemmINS_9TensorRefINS_6half_tENS_6layout8RowMajorEEENS4_IS5_NS6_11ColumnMajorEEES8_S5_S5_NS_11MatrixShapeILi4ELi4EEENS_12multiply_addIS5_S5_S5_EENS_16NumericConverterIS5_S5_LNS_15FloatRoundStyleE2EEEEEvNS_4gemm9GemmCoordET2_T_T0_SK_T1_SN_T3_ --------------------------
	.section	.nv.shared._ZN7cutlass9reference6device6kernel4GemmINS_9TensorRefINS_6half_tENS_6layout8RowMajorEEENS4_IS5_NS6_11ColumnMajorEEES8_S5_S5_NS_11MatrixShapeILi4ELi4EEENS_12multiply_addIS5_S5_S5_EENS_16NumericConverterIS5_S5_LNS_15FloatRoundStyleE2EEEEEvNS_4gemm9GemmCoordET2_T_T0_SK_T1_SN_T3_,"aw",@nobits
	.sectionflags	@""
	.align	16


//--------------------- .nv.shared._ZN7cutlass6KernelINS_4gemm6kernel7B2bGemmINS1_11threadblock30B2bMmaPipelinedSmemAccumulatorINS1_9GemmShapeILi64ELi64ELi32EEENS_9transform11threadblock22PredicatedTileIteratorINS_11MatrixShapeILi64ELi32EEENS_6half_tENS_6layout8RowMajorELi1ENS8_29PitchLinearWarpRakedThreadMapINS_16PitchLinearShapeILi32ELi64EEELi128ENSH_ILi4ELi8EEELi8EEELi8ELb0ENSE_9NoPermuteEEENS9_19RegularTileIteratorISC_SD_NSE_37RowMajorTensorOpMultiplicandCrosswiseILi16ELi32EEELi0ESK_Li16EEENSA_INSB_ILi32ELi64EEESD_NSE_11ColumnMajorELi0ESK_Li8ELb0ESL_EENSN_ISR_SD_NSE_40ColumnMajorTensorOpMultiplicandCrosswiseILi16ELi32EEELi1ESK_Li16EEENS9_14VectorIteratorINS9_30PredicatedVectorAccessIteratorINSB_ILi64ELi64EEENSB_ILi32ELi32EEESD_SF_Li2ELb0EEEEENS_8epilogue4warp24FragmentIteratorTensorOpINS6_ILi32ELi32ELi32EEENS6_ILi16ELi8ELi8EEESD_NS_5ArrayISD_Li4ELb0EEESF_EENS14_20TileIteratorTensorOpIS16_S17_SD_SF_EENS6_ILi64ELi256ELi32EEENS1_4warp41MmaTensorOpMultiplicandTileAccessIteratorISC_LNS1_7OperandE0ESD_SF_NSB_ILi16ELi8EEELi1ELi32ELb1ELi1EEENSA_INSB_ILi32ELi256EEESD_SS_Li0ENSG_INSH_ILi32ELi256EEELi128ESJ_Li8EEELi8ELb0ESL_EENSN_IS1J_SD_SV_Li1ES1L_Li16EEESD_SF_NS13_6thread21LinearCombinationReluISD_Li4ESD_SD_LNS1O_9ScaleType4KindE2ELNS_15FloatRoundStyleE2EEENS4_9MmaPolicyINS1E_11MmaTensorOpIS16_SD_SP_SD_SV_SD_SF_NS1E_17MmaTensorOpPolicyINS_4arch3MmaIS17_Li32ESD_SF_SD_SS_SD_SF_NS1X_13OpMultiplyAddEEENSB_ILi1ELi1EEEEELi1ELb0EbEENSB_ILi0ELi0EEES24_Li1EEENS1U_INS1V_IS7_SD_SP_SD_SV_SD_SF_S22_Li1ELb0EbEES24_S24_Li1EEENS_21NumericArrayConverterISD_SD_Li16ELS1S_2ENS8_6thread14UnaryTransform8IdentityEEES2C_NS28_ISD_SD_Li64ELS1S_2ES2B_EEbEENS13_11threadblock8EpilogueIS1D_S26_Li1ENS2F_22PredicatedTileIteratorINS2F_26OutputTileOptimalThreadMapINS2F_15OutputTileShapeILi256ELi8ELi1ELi1ELi1EEENS2J_ILi1ELi8ELi1ELi1ELi8EEELi128ELi8ELi16EEESD_Lb0ESL_Lb0EEENS15_IS7_S17_SD_S19_SF_EENS1B_IS7_S17_SD_SF_EENS2F_18SharedLoadIteratorINS2M_18CompactedThreadMapESD_Li16EEENS1P_ISD_Li8ESD_SD_LS1R_1ELS1S_2EEENSB_ILi0ELi16EEELi1ELi1EEENS4_30GemmIdentityThreadblockSwizzleILi1EEEEEEEvNT_6ParamsE --------------------------
	.section	.nv.shared._ZN7cutlass6KernelINS_4gemm6kernel7B2bGemmINS1_11threadblock30B2bMmaPipelinedSmemAccumulatorINS1_9GemmShapeILi64ELi64ELi32EEENS_9transform11threadblock22PredicatedTileIteratorINS_11MatrixShapeILi64ELi32EEENS_6half_tENS_6layout8RowMajorELi1ENS8_29PitchLinearWarpRakedThreadMapINS_16PitchLinearShapeILi32ELi64EEELi128ENSH_ILi4ELi8EEELi8EEELi8ELb0ENSE_9NoPermuteEEENS9_19RegularTileIteratorISC_SD_NSE_37RowMajorTensorOpMultiplicandCrosswiseILi16ELi32EEELi0ESK_Li16EEENSA_INSB_ILi32ELi64EEESD_NSE_11ColumnMajorELi0ESK_Li8ELb0ESL_EENSN_ISR_SD_NSE_40ColumnMajorTensorOpMultiplicandCrosswiseILi16ELi32EEELi1ESK_Li16EEENS9_14VectorIteratorINS9_30PredicatedVectorAccessIteratorINSB_ILi64ELi64EEENSB_ILi32ELi32EEESD_SF_Li2ELb0EEEEENS_8epilogue4warp24FragmentIteratorTensorOpINS6_ILi32ELi32ELi32EEENS6_ILi16ELi8ELi8EEESD_NS_5ArrayISD_Li4ELb0EEESF_EENS14_20TileIteratorTensorOpIS16_S17_SD_SF_EENS6_ILi64ELi256ELi32EEENS1_4warp41MmaTensorOpMultiplicandTileAccessIteratorISC_LNS1_7OperandE0ESD_SF_NSB_ILi16ELi8EEELi1ELi32ELb1ELi1EEENSA_INSB_ILi32ELi256EEESD_SS_Li0ENSG_INSH_ILi32ELi256EEELi128ESJ_Li8EEELi8ELb0ESL_EENSN_IS1J_SD_SV_Li1ES1L_Li16EEESD_SF_NS13_6thread21LinearCombinationReluISD_Li4ESD_SD_LNS1O_9ScaleType4KindE2ELNS_15FloatRoundStyleE2EEENS4_9MmaPolicyINS1E_11MmaTensorOpIS16_SD_SP_SD_SV_SD_SF_NS1E_17MmaTensorOpPolicyINS_4arch3MmaIS17_Li32ESD_SF_SD_SS_SD_SF_NS1X_13OpMultiplyAddEEENSB_ILi1ELi1EEEEELi1ELb0EbEENSB_ILi0ELi0EEES24_Li1EEENS1U_INS1V_IS7_SD_SP_SD_SV_SD_SF_S22_Li1ELb0EbEES24_S24_Li1EEENS_21NumericArrayConverterISD_SD_Li16ELS1S_2ENS8_6thread14UnaryTransform8IdentityEEES2C_NS28_ISD_SD_Li64ELS1S_2ES2B_EEbEENS13_11threadblock8EpilogueIS1D_S26_Li1ENS2F_22PredicatedTileIteratorINS2F_26OutputTileOptimalThreadMapINS2F_15OutputTileShapeILi256ELi8ELi1ELi1ELi1EEENS2J_ILi1ELi8ELi1ELi1ELi8EEELi128ELi8ELi16EEESD_Lb0ESL_Lb0EEENS15_IS7_S17_SD_S19_SF_EENS1B_IS7_S17_SD_SF_EENS2F_18SharedLoadIteratorINS2M_18CompactedThreadMapESD_Li16EEENS1P_ISD_Li8ESD_SD_LS1R_1ELS1S_2EEENSB_ILi0ELi16EEELi1ELi1EEENS4_30GemmIdentityThreadblockSwizzleILi1EEEEEEEvNT_6ParamsE,"aw",@nobits
	.sectionflags	@""
	.align	16


//--------------------- .nv.shared._ZN7cutlass6KernelINS_4gemm6kernel4GemmINS1_11threadblock12MmaPipelinedINS1_9GemmShapeILi128ELi128ELi32EEENS_9transform11threadblock22PredicatedTileIteratorINS_11MatrixShapeILi128ELi32EEENS_6half_tENS_6layout8RowMajorELi1ENS8_29PitchLinearWarpRakedThreadMapINS_16PitchLinearShapeILi32ELi128EEELi128ENSH_ILi4ELi8EEELi8EEELi8ELb0ENSE_9NoPermuteEEENS9_19RegularTileIteratorISC_SD_NSE_37RowMajorTensorOpMultiplicandCrosswiseILi16ELi32EEELi0ESK_Li16EEENSA_INSB_ILi32ELi128EEESD_NSE_11ColumnMajorELi0ESK_Li8ELb0ESL_EENSN_ISR_SD_NSE_40ColumnMajorTensorOpMultiplicandCrosswiseILi16ELi32EEELi1ESK_Li16EEESD_SF_NS4_9MmaPolicyINS1_4warp11MmaTensorOpINS6_ILi64ELi64ELi32EEESD_SP_SD_SV_SD_SF_NSY_17MmaTensorOpPolicyINS_4arch3MmaINS6_ILi16ELi8ELi8EEELi32ESD_SF_SD_SS_SD_SF_NS12_13OpMultiplyAddEEENSB_ILi1ELi1EEEEELi1ELb0EbEENSB_ILi0ELi0EEES1A_Li1EEENS_21NumericArrayConverterISD_SD_Li32ELNS_15FloatRoundStyleE2ENS8_6thread14UnaryTransform8IdentityEEES1H_bEENS_8epilogue11threadblock8EpilogueIS7_S19_Li1ENS1K_22PredicatedTileIteratorINS1K_26OutputTileOptimalThreadMapINS1K_15OutputTileShapeILi128ELi8ELi2ELi1ELi1EEENS1O_ILi1ELi8ELi1ELi1ELi8EEELi128ELi8ELi16EEESD_Lb0ESL_Lb0EEENS1J_4warp24FragmentIteratorTensorOpIS10_S14_SD_NS_5ArrayISD_Li4ELb0EEESF_EENS1T_20TileIteratorTensorOpIS10_S14_SD_SF_EENS1K_18SharedLoadIteratorINS1R_18CompactedThreadMapESD_Li16EEENS1J_6thread21LinearCombinationReluISD_Li8ESD_SD_LNS23_9ScaleType4KindE1ELS1D_2EEENSB_ILi0ELi16EEELi1ELi1EEENS4_30GemmIdentityThreadblockSwizzleILi1EEELb0EEEEEvNT_6ParamsE --------------------------
	.section	.nv.shared._ZN7cutlass6KernelINS_4gemm6kernel4GemmINS1_11threadblock12MmaPipelinedINS1_9GemmShapeILi128ELi128ELi32EEENS_9transform11threadblock22PredicatedTileIteratorINS_11MatrixShapeILi128ELi32EEENS_6half_tENS_6layout8RowMajorELi1ENS8_29PitchLinearWarpRakedThreadMapINS_16PitchLinearShapeILi32ELi128EEELi128ENSH_ILi4ELi8EEELi8EEELi8ELb0ENSE_9NoPermuteEEENS9_19RegularTileIteratorISC_SD_NSE_37RowMajorTensorOpMultiplicandCrosswiseILi16ELi32EEELi0ESK_Li16EEENSA_INSB_ILi32ELi128EEESD_NSE_11ColumnMajorELi0ESK_Li8ELb0ESL_EENSN_ISR_SD_NSE_40ColumnMajorTensorOpMultiplicandCrosswiseILi16ELi32EEELi1ESK_Li16EEESD_SF_NS4_9MmaPolicyINS1_4warp11MmaTensorOpINS6_ILi64ELi64ELi32EEESD_SP_SD_SV_SD_SF_NSY_17MmaTensorOpPolicyINS_4arch3MmaINS6_ILi16ELi8ELi8EEELi32ESD_SF_SD_SS_SD_SF_NS12_13OpMultiplyAddEEENSB_ILi1ELi1EEEEELi1ELb0EbEENSB_ILi0ELi0EEES1A_Li1EEENS_21NumericArrayConverterISD_SD_Li32ELNS_15FloatRoundStyleE2ENS8_6thread14UnaryTransform8IdentityEEES1H_bEENS_8epilogue11threadblock8EpilogueIS7_S19_Li1ENS1K_22PredicatedTileIteratorINS1K_26OutputTileOptimalThreadMapINS1K_15OutputTileShapeILi128ELi8ELi2ELi1ELi1EEENS1O_ILi1ELi8ELi1ELi1ELi8EEELi128ELi8ELi16EEESD_Lb0ESL_Lb0EEENS1J_4warp24FragmentIteratorTensorOpIS10_S14_SD_NS_5ArrayISD_Li4ELb0EEESF_EENS1T_20TileIteratorTensorOpIS10_S14_SD_SF_EENS1K_18SharedLoadIteratorINS1R_18CompactedThreadMapESD_Li16EEENS1J_6thread21LinearCombinationReluISD_Li8ESD_SD_LNS23_9ScaleType4KindE1ELS1D_2EEENSB_ILi0ELi16EEELi1ELi1EEENS4_30GemmIdentityThreadblockSwizzleILi1EEELb0EEEEEvNT_6ParamsE,"aw",@nobits
	.sectionflags	@""
	.align	16


//--------------------- .nv.shared._ZN7cutlass6KernelINS_4gemm6kernel4GemmINS1_11threadblock12MmaPipelinedINS1_9GemmShapeILi64ELi64ELi32EEENS_9transform11threadblock22PredicatedTileIteratorINS_11MatrixShapeILi64ELi32EEENS_6half_tENS_6layout8RowMajorELi1ENS8_29PitchLinearWarpRakedThreadMapINS_16PitchLinearShapeILi32ELi64EEELi128ENSH_ILi4ELi8EEELi8EEELi8ELb0ENSE_9NoPermuteEEENS9_19RegularTileIteratorISC_SD_NSE_37RowMajorTensorOpMultiplicandCrosswiseILi16ELi32EEELi0ESK_Li16EEENSA_INSB_ILi32ELi64EEESD_NSE_11ColumnMajorELi0ESK_Li8ELb0ESL_EENSN_ISR_SD_NSE_40ColumnMajorTensorOpMultiplicandCrosswiseILi16ELi32EEELi1ESK_Li16EEESD_SF_NS4_9MmaPolicyINS1_4warp11MmaTensorOpINS6_ILi32ELi32ELi32EEESD_SP_SD_SV_SD_SF_NSY_17MmaTensorOpPolicyINS_4arch3MmaINS6_ILi16ELi8ELi8EEELi32ESD_SF_SD_SS_SD_SF_NS12_13OpMultiplyAddEEENSB_ILi1ELi1EEEEELi1ELb0EbEENSB_ILi0ELi0EEES1A_Li1EEENS_21NumericArrayConverterISD_SD_Li16ELNS_15FloatRoundStyleE2ENS8_6thread14UnaryTransform8IdentityEEES1H_bEENS_8epilogue11threadblock8EpilogueIS7_S19_Li1ENS1K_22PredicatedTileIteratorINS1K_26OutputTileOptimalThreadMapINS1K_15OutputTileShapeILi64ELi8ELi2ELi1ELi1EEENS1O_ILi1ELi4ELi1ELi1ELi4EEELi128ELi8ELi16EEESD_Lb0ESL_Lb0EEENS1J_4warp24FragmentIteratorTensorOpIS10_S14_SD_NS_5ArrayISD_Li4ELb0EEESF_EENS1T_20TileIteratorTensorOpIS10_S14_SD_SF_EENS1K_18SharedLoadIteratorINS1R_18CompactedThreadMapESD_Li16EEENS1J_6thread21LinearCombinationReluISD_Li8ESD_SD_LNS23_9ScaleType4KindE1ELS1D_2EEENSB_ILi0ELi16EEELi1ELi1EEENS4_30GemmIdentityThreadblockSwizzleILi1EEELb0EEEEEvNT_6ParamsE --------------------------
	.section	.nv.shared._ZN7cutlass6KernelINS_4gemm6kernel4GemmINS1_11threadblock12MmaPipelinedINS1_9GemmShapeILi64ELi64ELi32EEENS_9transform11threadblock22PredicatedTileIteratorINS_11MatrixShapeILi64ELi32EEENS_6half_tENS_6layout8RowMajorELi1ENS8_29PitchLinearWarpRakedThreadMapINS_16PitchLinearShapeILi32ELi64EEELi128ENSH_ILi4ELi8EEELi8EEELi8ELb0ENSE_9NoPermuteEEENS9_19RegularTileIteratorISC_SD_NSE_37RowMajorTensorOpMultiplicandCrosswiseILi16ELi32EEELi0ESK_Li16EEENSA_INSB_ILi32ELi64EEESD_NSE_11ColumnMajorELi0ESK_Li8ELb0ESL_EENSN_ISR_SD_NSE_40ColumnMajorTensorOpMultiplicandCrosswiseILi16ELi32EEELi1ESK_Li16EEESD_SF_NS4_9MmaPolicyINS1_4warp11MmaTensorOpINS6_ILi32ELi32ELi32EEESD_SP_SD_SV_SD_SF_NSY_17MmaTensorOpPolicyINS_4arch3MmaINS6_ILi16ELi8ELi8EEELi32ESD_SF_SD_SS_SD_SF_NS12_13OpMultiplyAddEEENSB_ILi1ELi1EEEEELi1ELb0EbEENSB_ILi0ELi0EEES1A_Li1EEENS_21NumericArrayConverterISD_SD_Li16ELNS_15FloatRoundStyleE2ENS8_6thread14UnaryTransform8IdentityEEES1H_bEENS_8epilogue11threadblock8EpilogueIS7_S19_Li1ENS1K_22PredicatedTileIteratorINS1K_26OutputTileOptimalThreadMapINS1K_15OutputTileShapeILi64ELi8ELi2ELi1ELi1EEENS1O_ILi1ELi4ELi1ELi1ELi4EEELi128ELi8ELi16EEESD_Lb0ESL_Lb0EEENS1J_4warp24FragmentIteratorTensorOpIS10_S14_SD_NS_5ArrayISD_Li4ELb0EEESF_EENS1T_20TileIteratorTensorOpIS10_S14_SD_SF_EENS1K_18SharedLoadIteratorINS1R_18CompactedThreadMapESD_Li16EEENS1J_6thread21LinearCombinationReluISD_Li8ESD_SD_LNS23_9ScaleType4KindE1ELS1D_2EEENSB_ILi0ELi16EEELi1ELi1EEENS4_30GemmIdentityThreadblockSwizzleILi1EEELb0EEEEEvNT_6ParamsE,"aw",@nobits
	.sectionflags	@""
	.align	16
